def matmul_kernel(
    a_ptr,
    b_ptr,
    c_ptr,
    M,
    N,
    K,
    stride_am,
    stride_ak,
    stride_bk,
    stride_bn,
    stride_cm,
    stride_cn,
    BLOCK_M: tl.constexpr,
    BLOCK_N: tl.constexpr,
    BLOCK_K: tl.constexpr,
    GROUP_M: tl.constexpr,
):
    pid = tl.program_id(axis=0)
    num_pid_m = tl.cdiv(M, BLOCK_M)
    num_pid_n = tl.cdiv(N, BLOCK_N)
    num_pid_in_group = GROUP_M * num_pid_n
    group_id = pid // num_pid_in_group
    first_pid_m = group_id * GROUP_M
    group_size_m = min(num_pid_m - first_pid_m, GROUP_M)
    pid_m = first_pid_m + ((pid % num_pid_in_group) % group_size_m)
    pid_n = (pid % num_pid_in_group) // group_size_m

    offs_am = (pid_m * BLOCK_M + tl.arange(0, BLOCK_M)) % M
    offs_bn = (pid_n * BLOCK_N + tl.arange(0, BLOCK_N)) % N
    offs_k = tl.arange(0, BLOCK_K)
    a_ptrs = a_ptr + offs_am[:, None] * stride_am + offs_k[None, :] * stride_ak
    b_ptrs = b_ptr + offs_k[:, None] * stride_bk + offs_bn[None, :] * stride_bn

    acc = tl.zeros((BLOCK_M, BLOCK_N), dtype=tl.float32)
    for kk in range(0, tl.cdiv(K, BLOCK_K)):
        a = tl.load(a_ptrs, mask=offs_k[None, :] < K - kk * BLOCK_K, other=0.0)
        b = tl.load(b_ptrs, mask=offs_k[:, None] < K - kk * BLOCK_K, other=0.0)
        acc = tl.dot(a, b, acc)
        a_ptrs += BLOCK_K * stride_ak
        b_ptrs += BLOCK_K * stride_bk

    c = acc.to(c_ptr.dtype.element_ty)
    offs_cm = pid_m * BLOCK_M + tl.arange(0, BLOCK_M)
    offs_cn = pid_n * BLOCK_N + tl.arange(0, BLOCK_N)
    c_ptrs = c_ptr + offs_cm[:, None] * stride_cm + offs_cn[None, :] * stride_cn
    mask = (offs_cm[:, None] < M) & (offs_cn[None, :] < N)
    tl.store(c_ptrs, c, mask=mask)

# config = {"BLOCK_K": 32, "BLOCK_M": 256, "BLOCK_N": 256, "GROUP_M": 8, "arch": "sm_90", "dtype": "fp8e5m2", "num_ctas": 1, "num_stages": 3, "num_warps": 2}
# arch = sm_90


// ===== COMPILED SASS (sm_90a) =====

	.target	sm_90a

	.elftype	@"ET_EXEC"


//--------------------- .note.nv.tkinfo           --------------------------
	.section	.note.nv.tkinfo,"",@"SHT_NOTE"
	.sectionflags	@"SHF_NOTE_NV_TKINFO"
	.tkinfo
        /*0018*/ 	.word	0x00000002
        /*0030*/ 	.string	""
        /*0030*/ 	.string	"ptxas"
        /*0030*/ 	.string	"Cuda compilation tools, release 13.0, V13.0.88"
        /*0030*/ 	.string	"Build cuda_13.0.r13.0/compiler.36424714_0"
        /*0030*/ 	.string	"-v  -suppress-debug-info  -lineinfo  -arch sm_90a "



//--------------------- .note.nv.cuinfo           --------------------------
	.section	.note.nv.cuinfo,"",@"SHT_NOTE"
	.sectionflags	@"SHF_NOTE_NV_CUINFO"
        /*0018*/ 	.short	0x0002
        /*001a*/ 	.short	0x005a
        /*001c*/ 	.short	0x0082
	.zero		2


//--------------------- .nv.info                  --------------------------
	.section	.nv.info,"",@"SHT_CUDA_INFO"
	.align	4


	//----- nvinfo : EIATTR_REGCOUNT
	.align		4
        /*0000*/ 	.byte	0x04, 0x2f
        /*0002*/ 	.short	(.L_1 - .L_0)
	.align		4
.L_0:
        /*0004*/ 	.word	index@(matmul_kernel)
        /*0008*/ 	.word	0x00000020


	//----- nvinfo : EIATTR_FRAME_SIZE
	.align		4
.L_1:
        /*000c*/ 	.byte	0x04, 0x11
        /*000e*/ 	.short	(.L_3 - .L_2)
	.align		4
.L_2:
        /*0010*/ 	.word	index@(matmul_kernel)
        /*0014*/ 	.word	0x000044e8


	//----- nvinfo : EIATTR_MIN_STACK_SIZE
	.align		4
.L_3:
        /*0018*/ 	.byte	0x04, 0x12
        /*001a*/ 	.short	(.L_5 - .L_4)
	.align		4
.L_4:
        /*001c*/ 	.word	index@(matmul_kernel)
        /*0020*/ 	.word	0x000044e8
.L_5:


//--------------------- .nv.compat                --------------------------
	.section	.nv.compat,"",@"SHT_CUDA_COMPAT_INFO"
	.align	4
        /*0000*/ 	.byte	0x02, 0x09, 0x01, 0x00, 0x02, 0x02, 0x02, 0x00, 0x02, 0x05, 0x05, 0x00, 0x03, 0x07, 0x01, 0x01
        /*0010*/ 	.byte	0x02, 0x03, 0x00, 0x00, 0x02, 0x06, 0x01, 0x00, 0x04, 0x0b, 0x08, 0x00, 0x00, 0x00, 0x00, 0x00
        /*0020*/ 	.byte	0x00, 0x00, 0x00, 0x00


//--------------------- .nv.info.matmul_kernel    --------------------------
	.section	.nv.info.matmul_kernel,"",@"SHT_CUDA_INFO"
	.sectionflags	@""
	.align	4


	//----- nvinfo : EIATTR_CUDA_API_VERSION
	.align		4
        /*0000*/ 	.byte	0x04, 0x37
        /*0002*/ 	.short	(.L_7 - .L_6)
.L_6:
        /*0004*/ 	.word	0x00000082


	//----- nvinfo : EIATTR_KPARAM_INFO
	.align		4
.L_7:
        /*0008*/ 	.byte	0x04, 0x17
        /*000a*/ 	.short	(.L_9 - .L_8)
.L_8:
        /*000c*/ 	.word	0x00000000
        /*0010*/ 	.short	0x000d
        /*0012*/ 	.short	0x0048
        /*0014*/ 	.byte	0x00, 0xf4, 0x21, 0x00


	//----- nvinfo : EIATTR_KPARAM_INFO
	.align		4
.L_9:
        /*0018*/ 	.byte	0x04, 0x17
        /*001a*/ 	.short	(.L_11 - .L_10)
.L_10:
        /*001c*/ 	.word	0x00000000
        /*0020*/ 	.short	0x000c
        /*0022*/ 	.short	0x0040
        /*0024*/ 	.byte	0x00, 0xf4, 0x21, 0x00


	//----- nvinfo : EIATTR_KPARAM_INFO
	.align		4
.L_11:
        /*0028*/ 	.byte	0x04, 0x17
        /*002a*/ 	.short	(.L_13 - .L_12)
.L_12:
        /*002c*/ 	.word	0x00000000
        /*0030*/ 	.short	0x000b
        /*0032*/ 	.short	0x0038
        /*0034*/ 	.byte	0x00, 0xf0, 0x11, 0x00


	//----- nvinfo : EIATTR_KPARAM_INFO
	.align		4
.L_13:
        /*0038*/ 	.byte	0x04, 0x17
        /*003a*/ 	.short	(.L_15 - .L_14)
.L_14:
        /*003c*/ 	.word	0x00000000
        /*0040*/ 	.short	0x000a
        /*0042*/ 	.short	0x0034
        /*0044*/ 	.byte	0x00, 0xf0, 0x11, 0x00


	//----- nvinfo : EIATTR_KPARAM_INFO
	.align		4
.L_15:
        /*0048*/ 	.byte	0x04, 0x17
        /*004a*/ 	.short	(.L_17 - .L_16)
.L_16:
        /*004c*/ 	.word	0x00000000
        /*0050*/ 	.short	0x0009
        /*0052*/ 	.short	0x0030
        /*0054*/ 	.byte	0x00, 0xf0, 0x11, 0x00


	//----- nvinfo : EIATTR_KPARAM_INFO
	.align		4
.L_17:
        /*0058*/ 	.byte	0x04, 0x17
        /*005a*/ 	.short	(.L_19 - .L_18)
.L_18:
        /*005c*/ 	.word	0x00000000
        /*0060*/ 	.short	0x0008
        /*0062*/ 	.short	0x002c
        /*0064*/ 	.byte	0x00, 0xf0, 0x11, 0x00


	//----- nvinfo : EIATTR_KPARAM_INFO
	.align		4
.L_19:
        /*0068*/ 	.byte	0x04, 0x17
        /*006a*/ 	.short	(.L_21 - .L_20)
.L_20:
        /*006c*/ 	.word	0x00000000
        /*0070*/ 	.short	0x0007
        /*0072*/ 	.short	0x0028
        /*0074*/ 	.byte	0x00, 0xf0, 0x11, 0x00


	//----- nvinfo : EIATTR_KPARAM_INFO
	.align		4
.L_21:
        /*0078*/ 	.byte	0x04, 0x17
        /*007a*/ 	.short	(.L_23 - .L_22)
.L_22:
        /*007c*/ 	.word	0x00000000
        /*0080*/ 	.short	0x0006
        /*0082*/ 	.short	0x0024
        /*0084*/ 	.byte	0x00, 0xf0, 0x11, 0x00


	//----- nvinfo : EIATTR_KPARAM_INFO
	.align		4
.L_23:
        /*0088*/ 	.byte	0x04, 0x17
        /*008a*/ 	.short	(.L_25 - .L_24)
.L_24:
        /*008c*/ 	.word	0x00000000
        /*0090*/ 	.short	0x0005
        /*0092*/ 	.short	0x0020
        /*0094*/ 	.byte	0x00, 0xf0, 0x11, 0x00


	//----- nvinfo : EIATTR_KPARAM_INFO
	.align		4
.L_25:
        /*0098*/ 	.byte	0x04, 0x17
        /*009a*/ 	.short	(.L_27 - .L_26)
.L_26:
        /*009c*/ 	.word	0x00000000
        /*00a0*/ 	.short	0x0004
        /*00a2*/ 	.short	0x001c
        /*00a4*/ 	.byte	0x00, 0xf0, 0x11, 0x00


	//----- nvinfo : EIATTR_KPARAM_INFO
	.align		4
.L_27:
        /*00a8*/ 	.byte	0x04, 0x17
        /*00aa*/ 	.short	(.L_29 - .L_28)
.L_28:
        /*00ac*/ 	.word	0x00000000
        /*00b0*/ 	.short	0x0003
        /*00b2*/ 	.short	0x0018
        /*00b4*/ 	.byte	0x00, 0xf0, 0x11, 0x00


	//----- nvinfo : EIATTR_KPARAM_INFO
	.align		4
.L_29:
        /*00b8*/ 	.byte	0x04, 0x17
        /*00ba*/ 	.short	(.L_31 - .L_30)
.L_30:
        /*00bc*/ 	.word	0x00000000
        /*00c0*/ 	.short	0x0002
        /*00c2*/ 	.short	0x0010
        /*00c4*/ 	.byte	0x00, 0xf4, 0x21, 0x00


	//----- nvinfo : EIATTR_KPARAM_INFO
	.align		4
.L_31:
        /*00c8*/ 	.byte	0x04, 0x17
        /*00ca*/ 	.short	(.L_33 - .L_32)
.L_32:
        /*00cc*/ 	.word	0x00000000
        /*00d0*/ 	.short	0x0001
        /*00d2*/ 	.short	0x0008
        /*00d4*/ 	.byte	0x00, 0xf4, 0x21, 0x00


	//----- nvinfo : EIATTR_KPARAM_INFO
	.align		4
.L_33:
        /*00d8*/ 	.byte	0x04, 0x17
        /*00da*/ 	.short	(.L_35 - .L_34)
.L_34:
        /*00dc*/ 	.word	0x00000000
        /*00e0*/ 	.short	0x0000
        /*00e2*/ 	.short	0x0000
        /*00e4*/ 	.byte	0x00, 0xf4, 0x21, 0x00


	//----- nvinfo : EIATTR_SPARSE_MMA_MASK
	.align		4
.L_35:
        /*00e8*/ 	.byte	0x03, 0x50
        /*00ea*/ 	.short	0x0000


	//----- nvinfo : EIATTR_MAXREG_COUNT
	.align		4
        /*00ec*/ 	.byte	0x03, 0x1b
        /*00ee*/ 	.short	0x00ff


	//----- nvinfo : EIATTR_NUM_BARRIERS
	.align		4
        /*00f0*/ 	.byte	0x02, 0x4c
        /*00f2*/ 	.byte	0x01
	.zero		1


	//----- nvinfo : EIATTR_ANNOTATIONS
	.align		4
        /*00f4*/ 	.byte	0x04, 0x55
        /*00f6*/ 	.short	(.L_37 - .L_36)


	//   ....[0]....
.L_36:
        /*00f8*/ 	.word	0x00000001
        /*00fc*/ 	.byte	0x70, 0x00, 0x00, 0x00, 0x01, 0x00, 0x00, 0x00, 0xa0, 0x00, 0x00, 0x00, 0x01, 0x00, 0x00, 0x00
        /* <DEDUP_REMOVED lines=2744> */
        /*ac8c*/ 	.byte	0xb0, 0x72, 0x02, 0x00, 0x01, 0x00, 0x00, 0x00, 0xc0, 0x72, 0x02, 0x00


	//----- nvinfo : EIATTR_MERCURY_ISA_VERSION
	.align		4
.L_37:
        /*ac98*/ 	.byte	0x03, 0x5f
        /*ac9a*/ 	.short	0x0101


	//----- nvinfo : EIATTR_EXIT_INSTR_OFFSETS
	.align		4
        /*ac9c*/ 	.byte	0x04, 0x1c
        /*ac9e*/ 	.short	(.L_39 - .L_38)


	//   ....[0]....
.L_38:
        /*aca0*/ 	.word	0x000a8e10


	//   ....[1]....
        /*aca4*/ 	.word	0x000a8e30


	//----- nvinfo : EIATTR_REQNTID
	.align		4
.L_39:
        /*aca8*/ 	.byte	0x04, 0x10
        /*acaa*/ 	.short	(.L_41 - .L_40)
.L_40:
        /*acac*/ 	.word	0x00000040
        /*acb0*/ 	.word	0x00000001
        /*acb4*/ 	.word	0x00000001


	//----- nvinfo : EIATTR_CBANK_PARAM_SIZE
	.align		4
.L_41:
        /*acb8*/ 	.byte	0x03, 0x19
        /*acba*/ 	.short	0x0050


	//----- nvinfo : EIATTR_PARAM_CBANK
	.align		4
        /*acbc*/ 	.byte	0x04, 0x0a
        /*acbe*/ 	.short	(.L_43 - .L_42)
	.align		4
.L_42:
        /*acc0*/ 	.word	index@(.nv.constant0.matmul_kernel)
        /*acc4*/ 	.short	0x0210
        /*acc6*/ 	.short	0x0050


	//----- nvinfo : EIATTR_SW_WAR
	.align		4
.L_43:
        /*acc8*/ 	.byte	0x04, 0x36
        /*acca*/ 	.short	(.L_45 - .L_44)
.L_44:
        /*accc*/ 	.word	0x00000008
.L_45:


//--------------------- .nv.callgraph             --------------------------
	.section	.nv.callgraph,"",@"SHT_CUDA_CALLGRAPH"
	.align	4
	.sectionentsize	8
	.align		4
        /*0000*/ 	.word	0x00000000
	.align		4
        /*0004*/ 	.word	0xffffffff
	.align		4
        /*0008*/ 	.word	0x00000000
	.align		4
        /*000c*/ 	.word	0xfffffffe
	.align		4
        /*0010*/ 	.word	0x00000000
	.align		4
        /*0014*/ 	.word	0xfffffffd
	.align		4
        /*0018*/ 	.word	0x00000000
	.align		4
        /*001c*/ 	.word	0xfffffffc


//--------------------- .text.matmul_kernel       --------------------------
	.section	.text.matmul_kernel,"ax",@progbits
	.align	128
        .global         matmul_kernel
        .type           matmul_kernel,@function
        .size           matmul_kernel,(.L_x_3 - matmul_kernel)
        .other          matmul_kernel,@"STO_CUDA_ENTRY STV_DEFAULT"
matmul_kernel:
.text.matmul_kernel:
[----:B------:R-:W0:Y:S08]  /*0000*/  LDC R1, c[0x0][0x28] ;  /* 0x00000a00ff017b82 */ /* 0x000e300000000800 */
[----:B------:R-:W1:Y:S01]  /*0010*/  LDC.64 R2, c[0x0][0x228] ;  /* 0x00008a00ff027b82 */ /* 0x000e620000000a00 */
[----:B0-----:R-:W-:Y:S01]  /*0020*/  VIADD R1, R1, 0xffffbb18 ;  /* 0xffffbb1801017836 */ /* 0x001fe20000000000 */
[----:B------:R-:W0:Y:S01]  /*0030*/  S2R R12, SR_TID.X ;  /* 0x00000000000c7919 */ /* 0x000e220000002100 */
[----:B------:R-:W-:Y:S01]  /*0040*/  UMOV UR5, 0x400 ;  /* 0x0000040000057882 */ /* 0x000fe20000000000 */
[----:B------:R-:W-:-:S04]  /*0050*/  ULDC.64 UR44, c[0x0][0x208] ;  /* 0x00008200002c7ab9 */ /* 0x000fc80000000a00 */
[----:B------:R-:W2:Y:S01]  /*0060*/  S2UR UR6, SR_CgaCtaId ;  /* 0x00000000000679c3 */ /* 0x000ea20000008800 */
[----:B-1----:R1:W-:Y:S01]  /*0070*/  STL.64 [R1], R2 ;  /* 0x0000000201007387 */ /* 0x0023e20000100a00 */
[----:B------:R-:W-:Y:S02]  /*0080*/  IMAD.MOV.U32 R13, RZ, RZ, R3 ;  /* 0x000000ffff0d7224 */ /* 0x000fe400078e0003 */
[----:B------:R-:W-:Y:S01]  /*0090*/  IMAD.MOV.U32 R20, RZ, RZ, R2 ;  /* 0x000000ffff147224 */ /* 0x000fe200078e0002 */
[----:B------:R3:W-:Y:S01]  /*00a0*/  STL [R1+0x110], RZ ;  /* 0x000110ff01007387 */ /* 0x0007e20000100800 */
[----:B------:R-:W-:-:S03]  /*00b0*/  VIADD R0, R13, 0xff ;  /* 0x000000ff0d007836 */ /* 0x000fc60000000000 */
[----:B------:R3:W-:Y:S01]  /*00c0*/  STL [R1+0x114], RZ ;  /* 0x000114ff01007387 */ /* 0x0007e20000100800 */
[----:B--2---:R-:W-:-:S03]  /*00d0*/  ULEA UR5, UR6, UR5, 0x18 ;  /* 0x0000000506057291 */ /* 0x004fc6000f8ec03f */
[----:B------:R3:W-:Y:S01]  /*00e0*/  STL [R1+0x118], RZ ;  /* 0x000118ff01007387 */ /* 0x0007e20000100800 */
[----:B-1----:R-:W-:-:S03]  /*00f0*/  SHF.R.S32.HI R3, RZ, 0x1f, R0 ;  /* 0x0000001fff037819 */ /* 0x002fc60000011400 */
[----:B------:R3:W-:Y:S01]  /*0100*/  STL [R1+0x11c], RZ ;  /* 0x00011cff01007387 */ /* 0x0007e20000100800 */
[----:B------:R-:W-:-:S03]  /*0110*/  LEA.HI R3, R3, R0, RZ, 0x8 ;  /* 0x0000000003037211 */ /* 0x000fc600078f40ff */
[----:B------:R3:W-:Y:S01]  /*0120*/  STL [R1+0x100], RZ ;  /* 0x000100ff01007387 */ /* 0x0007e20000100800 */
[----:B------:R-:W-:-:S03]  /*0130*/  SHF.R.S32.HI R0, RZ, 0x8, R3 ;  /* 0x00000008ff007819 */ /* 0x000fc60000011403 */
[----:B------:R3:W-:Y:S02]  /*0140*/  STL [R1+0x104], RZ ;  /* 0x000104ff01007387 */ /* 0x0007e40000100800 */
[----:B------:R-:W-:Y:S02]  /*0150*/  IMAD.SHL.U32 R0, R0, 0x8, RZ ;  /* 0x0000000800007824 */ /* 0x000fe400078e00ff */
[----:B------:R3:W-:Y:S03]  /*0160*/  STL [R1+0x108], RZ ;  /* 0x000108ff01007387 */ /* 0x0007e60000100800 */
[-C--:B------:R-:W-:Y:S01]  /*0170*/  IABS R7, R0.reuse ;  /* 0x0000000000077213 */ /* 0x080fe20000000000 */
[----:B------:R3:W-:Y:S01]  /*0180*/  STL [R1+0x10c], RZ ;  /* 0x00010cff01007387 */ /* 0x0007e20000100800 */
[----:B------:R-:W-:Y:S02]  /*0190*/  IABS R10, R0 ;  /* 0x00000000000a7213 */ /* 0x000fe40000000000 */
[----:B------:R-:W1:Y:S01]  /*01a0*/  I2F.RP R2, R7 ;  /* 0x0000000700027306 */ /* 0x000e620000209400 */
[----:B------:R3:W-:Y:S04]  /*01b0*/  STL [R1+0xf0], RZ ;  /* 0x0000f0ff01007387 */ /* 0x0007e80000100800 */
[----:B------:R3:W-:Y:S04]  /*01c0*/  STL [R1+0xf4], RZ ;  /* 0x0000f4ff01007387 */ /* 0x0007e80000100800 */
[----:B------:R3:W-:Y:S04]  /*01d0*/  STL [R1+0xf8], RZ ;  /* 0x0000f8ff01007387 */ /* 0x0007e80000100800 */
[----:B------:R3:W-:Y:S01]  /*01e0*/  STL [R1+0xfc], RZ ;  /* 0x0000fcff01007387 */ /* 0x0007e20000100800 */
[----:B-1----:R-:W1:Y:S03]  /*01f0*/  MUFU.RCP R2, R2 ;  /* 0x0000000200027308 */ /* 0x002e660000001000 */
[----:B------:R3:W-:Y:S04]  /*0200*/  STL [R1+0x130], RZ ;  /* 0x000130ff01007387 */ /* 0x0007e80000100800 */
[----:B------:R3:W-:Y:S04]  /*0210*/  STL [R1+0x134], RZ ;  /* 0x000134ff01007387 */ /* 0x0007e80000100800 */
[----:B------:R3:W-:Y:S04]  /*0220*/  STL [R1+0x138], RZ ;  /* 0x000138ff01007387 */ /* 0x0007e80000100800 */
[----:B------:R3:W-:Y:S01]  /*0230*/  STL [R1+0x13c], RZ ;  /* 0x00013cff01007387 */ /* 0x0007e20000100800 */
[----:B-1----:R-:W-:-:S03]  /*0240*/  VIADD R4, R2, 0xffffffe ;  /* 0x0ffffffe02047836 */ /* 0x002fc60000000000 */
[----:B------:R3:W-:Y:S01]  /*0250*/  STL [R1+0x150], RZ ;  /* 0x000150ff01007387 */ /* 0x0007e20000100800 */
[----:B------:R-:W-:Y:S01]  /*0260*/  IMAD.MOV R2, RZ, RZ, -R10 ;  /* 0x000000ffff027224 */ /* 0x000fe200078e0a0a */
[----:B------:R1:W2:Y:S02]  /*0270*/  F2I.FTZ.U32.TRUNC.NTZ R5, R4 ;  /* 0x0000000400057305 */ /* 0x0002a4000021f000 */
[----:B------:R3:W-:Y:S04]  /*0280*/  STL [R1+0x154], RZ ;  /* 0x000154ff01007387 */ /* 0x0007e80000100800 */
[----:B------:R3:W-:Y:S04]  /*0290*/  STL [R1+0x158], RZ ;  /* 0x000158ff01007387 */ /* 0x0007e80000100800 */
[----:B------:R3:W-:Y:S01]  /*02a0*/  STL [R1+0x15c], RZ ;  /* 0x00015cff01007387 */ /* 0x0007e20000100800 */
[----:B-1----:R-:W-:-:S03]  /*02b0*/  IMAD.MOV.U32 R4, RZ, RZ, RZ ;  /* 0x000000ffff047224 */ /* 0x002fc600078e00ff */
[----:B------:R3:W-:Y:S01]  /*02c0*/  STL [R1+0x170], RZ ;  /* 0x000170ff01007387 */ /* 0x0007e20000100800 */
[----:B--2---:R-:W-:-:S03]  /*02d0*/  IMAD.MOV R6, RZ, RZ, -R5 ;  /* 0x000000ffff067224 */ /* 0x004fc600078e0a05 */
[----:B------:R3:W-:Y:S01]  /*02e0*/  STL [R1+0x174], RZ ;  /* 0x000174ff01007387 */ /* 0x0007e20000100800 */
[----:B------:R-:W-:-:S03]  /*02f0*/  IMAD R9, R6, R7, RZ ;  /* 0x0000000706097224 */ /* 0x000fc600078e02ff */
[----:B------:R3:W-:Y:S01]  /*0300*/  STL [R1+0x178], RZ ;  /* 0x000178ff01007387 */ /* 0x0007e20000100800 */
[----:B------:R-:W-:-:S03]  /*0310*/  IMAD.HI.U32 R5, R5, R9, R4 ;  /* 0x0000000905057227 */ /* 0x000fc600078e0004 */
[----:B------:R3:W-:Y:S04]  /*0320*/  STL [R1+0x17c], RZ ;  /* 0x00017cff01007387 */ /* 0x0007e80000100800 */
        /* <DEDUP_REMOVED lines=735> */
[----:B------:R3:W-:Y:S01]  /*3120*/  STL [R1+0x100c], RZ ;  /* 0x00100cff01007387 */ /* 0x0007e20000100800 */
[----:B------:R-:W1:Y:S03]  /*3130*/  S2R R3, SR_CTAID.X ;  /* 0x0000000000037919 */ /* 0x000e660000002500 */
        /* <DEDUP_REMOVED lines=8> */
[----:B-1----:R-:W-:-:S03]  /*31c0*/  IABS R8, R3 ;  /* 0x0000000300087213 */ /* 0x002fc60000000000 */
[----:B------:R3:W-:Y:S02]  /*31d0*/  STL [R1+0x590], RZ ;  /* 0x000590ff01007387 */ /* 0x0007e40000100800 */
[----:B------:R-:W-:Y:S02]  /*31e0*/  IMAD.MOV.U32 R6, RZ, RZ, R8 ;  /* 0x000000ffff067224 */ /* 0x000fe400078e0008 */
[----:B------:R3:W-:Y:S02]  /*31f0*/  STL [R1+0x594], RZ ;  /* 0x000594ff01007387 */ /* 0x0007e40000100800 */
[----:B------:R-:W-:Y:S02]  /*3200*/  IMAD.HI.U32 R5, R5, R6, RZ ;  /* 0x0000000605057227 */ /* 0x000fe400078e00ff */
[----:B------:R3:W-:Y:S02]  /*3210*/  STL [R1+0x598], RZ ;  /* 0x000598ff01007387 */ /* 0x0007e40000100800 */
[----:B------:R-:W-:-:S02]  /*3220*/  IMAD R2, R5, R2, R6 ;  /* 0x0000000205027224 */ /* 0x000fc400078e0206 */
[----:B------:R3:W-:Y:S03]  /*3230*/  STL [R1+0x59c], RZ ;  /* 0x00059cff01007387 */ /* 0x0007e60000100800 */
[----:B------:R-:W-:Y:S01]  /*3240*/  ISETP.GT.U32.AND P1, PT, R7, R2, PT ;  /* 0x000000020700720c */ /* 0x000fe20003f24070 */
[----:B------:R3:W-:Y:S04]  /*3250*/  STL [R1+0x580], RZ ;  /* 0x000580ff01007387 */ /* 0x0007e80000100800 */
[----:B------:R3:W-:Y:S04]  /*3260*/  STL [R1+0x584], RZ ;  /* 0x000584ff01007387 */ /* 0x0007e80000100800 */
[----:B------:R3:W-:Y:S04]  /*3270*/  STL [R1+0x588], RZ ;  /* 0x000588ff01007387 */ /* 0x0007e80000100800 */
[----:B------:R3:W-:Y:S01]  /*3280*/  STL [R1+0x58c], RZ ;  /* 0x00058cff01007387 */ /* 0x0007e20000100800 */
[----:B------:R-:W-:-:S02]  /*3290*/  @!P1 IMAD.IADD R2, R2, 0x1, -R7 ;  /* 0x0000000102029824 */ /* 0x000fc400078e0a07 */
[----:B------:R-:W-:Y:S01]  /*32a0*/  @!P1 VIADD R5, R5, 0x1 ;  /* 0x0000000105059836 */ /* 0x000fe20000000000 */
[----:B------:R3:W-:Y:S01]  /*32b0*/  STL [R1+0x570], RZ ;  /* 0x000570ff01007387 */ /* 0x0007e20000100800 */
[----:B------:R-:W-:Y:S02]  /*32c0*/  ISETP.NE.AND P1, PT, R0, RZ, PT ;  /* 0x000000ff0000720c */ /* 0x000fe40003f25270 */
[----:B------:R-:W-:Y:S01]  /*32d0*/  ISETP.GE.U32.AND P0, PT, R2, R7, PT ;  /* 0x000000070200720c */ /* 0x000fe20003f06070 */
[----:B------:R3:W-:Y:S01]  /*32e0*/  STL [R1+0x574], RZ ;  /* 0x000574ff01007387 */ /* 0x0007e20000100800 */
[----:B------:R-:W-:-:S03]  /*32f0*/  LOP3.LUT R2, R3, R0, RZ, 0x3c, !PT ;  /* 0x0000000003027212 */ /* 0x000fc600078e3cff */
[----:B------:R3:W-:Y:S01]  /*3300*/  STL [R1+0x578], RZ ;  /* 0x000578ff01007387 */ /* 0x0007e20000100800 */
[----:B------:R-:W-:Y:S01]  /*3310*/  ISETP.GE.AND P2, PT, R2, RZ, PT ;  /* 0x000000ff0200720c */ /* 0x000fe20003f46270 */
[----:B------:R-:W-:Y:S02]  /*3320*/  VIADD R2, R20, 0xff ;  /* 0x000000ff14027836 */ /* 0x000fe40000000000 */
[----:B------:R3:W-:Y:S04]  /*3330*/  STL [R1+0x57c], RZ ;  /* 0x00057cff01007387 */ /* 0x0007e80000100800 */
[----:B------:R3:W-:Y:S01]  /*3340*/  STL [R1+0x560], RZ ;  /* 0x000560ff01007387 */ /* 0x0007e20000100800 */
[----:B------:R-:W-:-:S03]  /*3350*/  @P0 VIADD R5, R5, 0x1 ;  /* 0x0000000105050836 */ /* 0x000fc60000000000 */
[----:B------:R3:W-:Y:S01]  /*3360*/  STL [R1+0x564], RZ ;  /* 0x000564ff01007387 */ /* 0x0007e20000100800 */
[----:B------:R-:W-:Y:S01]  /*3370*/  IMAD.MOV.U32 R4, RZ, RZ, R5 ;  /* 0x000000ffff047224 */ /* 0x000fe200078e0005 */
[----:B------:R-:W-:Y:S02]  /*3380*/  SHF.R.S32.HI R5, RZ, 0x1f, R2 ;  /* 0x0000001fff057819 */ /* 0x000fe40000011402 */
[----:B------:R3:W-:Y:S01]  /*3390*/  STL [R1+0x568], RZ ;  /* 0x000568ff01007387 */ /* 0x0007e20000100800 */
[----:B------:R-:W-:Y:S01]  /*33a0*/  @!P2 IMAD.MOV R4, RZ, RZ, -R4 ;  /* 0x000000ffff04a224 */ /* 0x000fe200078e0a04 */
[----:B------:R-:W-:Y:S02]  /*33b0*/  @!P1 LOP3.LUT R4, RZ, R0, RZ, 0x33, !PT ;  /* 0x00000000ff049212 */ /* 0x000fe400078e33ff */
[----:B------:R3:W-:Y:S01]  /*33c0*/  STL [R1+0x56c], RZ ;  /* 0x00056cff01007387 */ /* 0x0007e20000100800 */
[----:B------:R-:W-:Y:S02]  /*33d0*/  LEA.HI R5, R5, R2, RZ, 0x8 ;  /* 0x0000000205057211 */ /* 0x000fe400078f40ff */
[----:B------:R-:W-:Y:S01]  /*33e0*/  IMAD.SHL.U32 R2, R4, 0x8, RZ ;  /* 0x0000000804027824 */ /* 0x000fe200078e00ff */
[----:B------:R3:W-:Y:S01]  /*33f0*/  STL [R1+0x550], RZ ;  /* 0x000550ff01007387 */ /* 0x0007e20000100800 */
[----:B------:R-:W-:-:S03]  /*3400*/  IMAD.MOV R4, RZ, RZ, -R4 ;  /* 0x000000ffff047224 */ /* 0x000fc600078e0a04 */
[----:B------:R3:W-:Y:S01]  /*3410*/  STL [R1+0x554], RZ ;  /* 0x000554ff01007387 */ /* 0x0007e20000100800 */
[----:B------:R-:W-:Y:S01]  /*3420*/  LEA.HI.SX32 R5, R5, -R2, 0x18 ;  /* 0x8000000205057211 */ /* 0x000fe200078fc2ff */
[----:B------:R-:W-:Y:S02]  /*3430*/  IMAD R11, R0, R4, R3 ;  /* 0x00000004000b7224 */ /* 0x000fe400078e0203 */
[----:B------:R3:W-:Y:S01]  /*3440*/  STL [R1+0x558], RZ ;  /* 0x000558ff01007387 */ /* 0x0007e20000100800 */
[----:B------:R-:W-:Y:S01]  /*3450*/  VIMNMX R6, R5, 0x8, PT ;  /* 0x0000000805067848 */ /* 0x000fe20003fe0100 */
[----:B------:R-:W-:Y:S02]  /*3460*/  IMAD.MOV.U32 R4, RZ, RZ, RZ ;  /* 0x000000ffff047224 */ /* 0x000fe400078e00ff */
[----:B------:R3:W-:Y:S01]  /*3470*/  STL [R1+0x55c], RZ ;  /* 0x00055cff01007387 */ /* 0x0007e20000100800 */
[-C--:B------:R-:W-:Y:S02]  /*3480*/  IABS R8, R6.reuse ;  /* 0x0000000600087213 */ /* 0x080fe40000000000 */
[----:B------:R-:W-:Y:S01]  /*3490*/  IABS R0, R6 ;  /* 0x0000000600007213 */ /* 0x000fe20000000000 */
[----:B------:R3:W-:Y:S01]  /*34a0*/  STL [R1+0x540], RZ ;  /* 0x000540ff01007387 */ /* 0x0007e20000100800 */
[----:B------:R-:W1:Y:S03]  /*34b0*/  I2F.RP R7, R8 ;  /* 0x0000000800077306 */ /* 0x000e660000209400 */
        /* <DEDUP_REMOVED lines=10> */
[----:B------:R3:W-:Y:S04]  /*3560*/  STL [R1+0x524], RZ ;  /* 0x000524ff01007387 */ /* 0x0007e80000100800 */
[----:B------:R3:W-:Y:S01]  /*3570*/  STL [R1+0x528], RZ ;  /* 0x000528ff01007387 */ /* 0x0007e20000100800 */
[----:B------:R-:W1:Y:S03]  /*3580*/  F2I.FTZ.U32.TRUNC.NTZ R5, R5 ;  /* 0x0000000500057305 */ /* 0x000e66000021f000 */
[----:B------:R3:W-:Y:S04]  /*3590*/  STL [R1+0x52c], RZ ;  /* 0x00052cff01007387 */ /* 0x0007e80000100800 */
[----:B------:R3:W-:Y:S04]  /*35a0*/  STL [R1+0x510], RZ ;  /* 0x000510ff01007387 */ /* 0x0007e80000100800 */
[----:B------:R3:W-:Y:S04]  /*35b0*/  STL [R1+0x514], RZ ;  /* 0x000514ff01007387 */ /* 0x0007e80000100800 */
[----:B------:R3:W-:Y:S01]  /*35c0*/  STL [R1+0x518], RZ ;  /* 0x000518ff01007387 */ /* 0x0007e20000100800 */
[----:B-1----:R-:W-:-:S03]  /*35d0*/  IMAD.MOV R9, RZ, RZ, -R5 ;  /* 0x000000ffff097224 */ /* 0x002fc600078e0a05 */
[----:B------:R3:W-:Y:S01]  /*35e0*/  STL [R1+0x51c], RZ ;  /* 0x00051cff01007387 */ /* 0x0007e20000100800 */
[----:B------:R-:W-:Y:S01]  /*35f0*/  IMAD.MOV.U32 R3, RZ, RZ, R9 ;  /* 0x000000ffff037224 */ /* 0x000fe200078e0009 */
[----:B------:R-:W-:Y:S02]  /*3600*/  IABS R9, R11 ;  /* 0x0000000b00097213 */ /* 0x000fe40000000000 */
[----:B------:R3:W-:Y:S01]  /*3610*/  STL [R1+0x500], RZ ;  /* 0x000500ff01007387 */ /* 0x0007e20000100800 */
[----:B------:R-:W-:-:S03]  /*3620*/  IMAD R3, R3, R8, RZ ;  /* 0x0000000803037224 */ /* 0x000fc600078e02ff */
[----:B------:R3:W-:Y:S01]  /*3630*/  STL [R1+0x504], RZ ;  /* 0x000504ff01007387 */ /* 0x0007e20000100800 */
[----:B------:R-:W-:-:S03]  /*3640*/  IMAD.HI.U32 R4, R5, R3, R4 ;  /* 0x0000000305047227 */ /* 0x000fc600078e0004 */
[----:B------:R3:W-:Y:S01]  /*3650*/  STL [R1+0x508], RZ ;  /* 0x000508ff01007387 */ /* 0x0007e20000100800 */
[----:B------:R-:W-:Y:S02]  /*3660*/  IMAD.MOV R3, RZ, RZ, -R0 ;  /* 0x000000ffff037224 */ /* 0x000fe400078e0a00 */
[----:B------:R-:W-:Y:S01]  /*3670*/  IMAD.HI.U32 R0, R4, R9, RZ ;  /* 0x0000000904007227 */ /* 0x000fe200078e00ff */
[----:B------:R3:W-:Y:S01]  /*3680*/  STL [R1+0x50c], RZ ;  /* 0x00050cff01007387 */ /* 0x0007e20000100800 */
[----:B0-----:R-:W-:Y:S02]  /*3690*/  LOP3.LUT R4, R12, 0x20, RZ, 0xc0, !PT ;  /* 0x000000200c047812 */ /* 0x001fe400078ec0ff */
[----:B------:R-:W-:Y:S01]  /*36a0*/  IMAD R3, R0, R3, R9 ;  /* 0x0000000300037224 */ /* 0x000fe200078e0209 */
[----:B------:R3:W-:Y:S01]  /*36b0*/  STL [R1+0x4f0], RZ ;  /* 0x0004f0ff01007387 */ /* 0x0007e20000100800 */
[----:B------:R-:W-:Y:S02]  /*36c0*/  R2UR UR4, R4 ;  /* 0x00000000040472ca */ /* 0x000fe400000e0000 */
[----:B------:R-:W-:Y:S01]  /*36d0*/  LOP3.LUT R4, R12, 0x3f, RZ, 0xc0, !PT ;  /* 0x0000003f0c047812 */ /* 0x000fe200078ec0ff */
[----:B------:R3:W-:Y:S01]  /*36e0*/  STL [R1+0x4f4], RZ ;  /* 0x0004f4ff01007387 */ /* 0x0007e20000100800 */
[----:B------:R-:W-:-:S03]  /*36f0*/  ISETP.GT.U32.AND P1, PT, R8, R3, PT ;  /* 0x000000030800720c */ /* 0x000fc60003f24070 */
[----:B------:R3:W-:Y:S04]  /*3700*/  STL [R1+0x4f8], RZ ;  /* 0x0004f8ff01007387 */ /* 0x0007e80000100800 */
[----:B------:R3:W-:Y:S04]  /*3710*/  STL [R1+0x4fc], RZ ;  /* 0x0004fcff01007387 */ /* 0x0007e80000100800 */
[----:B------:R3:W-:Y:S02]  /*3720*/  STL [R1+0x4e0], RZ ;  /* 0x0004e0ff01007387 */ /* 0x0007e40000100800 */
[----:B------:R-:W-:-:S02]  /*3730*/  @!P1 IMAD.IADD R3, R3, 0x1, -R8 ;  /* 0x0000000103039824 */ /* 0x000fc400078e0a08 */
[----:B------:R3:W-:Y:S01]  /*3740*/  STL [R1+0x4e4], RZ ;  /* 0x0004e4ff01007387 */ /* 0x0007e20000100800 */
[----:B------:R-:W-:Y:S01]  /*3750*/  @!P1 VIADD R0, R0, 0x1 ;  /* 0x0000000100009836 */ /* 0x000fe20000000000 */
[----:B------:R-:W-:Y:S02]  /*3760*/  ISETP.NE.AND P1, PT, R6, RZ, PT ;  /* 0x000000ff0600720c */ /* 0x000fe40003f25270 */
[----:B------:R3:W-:Y:S01]  /*3770*/  STL [R1+0x4e8], RZ ;  /* 0x0004e8ff01007387 */ /* 0x0007e20000100800 */
[----:B------:R-:W-:Y:S02]  /*3780*/  ISETP.GE.U32.AND P0, PT, R3, R8, PT ;  /* 0x000000080300720c */ /* 0x000fe40003f06070 */
[----:B------:R-:W-:Y:S01]  /*3790*/  LOP3.LUT R3, R11, R6, RZ, 0x3c, !PT ;  /* 0x000000060b037212 */ /* 0x000fe200078e3cff */
[----:B------:R3:W-:Y:S03]  /*37a0*/  STL [R1+0x4ec], RZ ;  /* 0x0004ecff01007387 */ /* 0x0007e60000100800 */
[----:B------:R-:W-:Y:S01]  /*37b0*/  ISETP.GE.AND P2, PT, R3, RZ, PT ;  /* 0x000000ff0300720c */ /* 0x000fe20003f46270 */
[----:B------:R3:W-:Y:S04]  /*37c0*/  STL [R1+0x4d0], RZ ;  /* 0x0004d0ff01007387 */ /* 0x0007e80000100800 */
[----:B------:R3:W-:Y:S02]  /*37d0*/  STL [R1+0x4d4], RZ ;  /* 0x0004d4ff01007387 */ /* 0x0007e40000100800 */
[----:B------:R-:W-:-:S02]  /*37e0*/  @P0 VIADD R0, R0, 0x1 ;  /* 0x0000000100000836 */ /* 0x000fc40000000000 */
[----:B------:R3:W-:Y:S04]  /*37f0*/  STL [R1+0x4d8], RZ ;  /* 0x0004d8ff01007387 */ /* 0x0007e80000100800 */
[----:B------:R3:W-:Y:S01]  /*3800*/  STL [R1+0x4dc], RZ ;  /* 0x0004dcff01007387 */ /* 0x0007e20000100800 */
[----:B------:R-:W-:Y:S01]  /*3810*/  @!P2 IMAD.MOV R0, RZ, RZ, -R0 ;  /* 0x000000ffff00a224 */ /* 0x000fe200078e0a00 */
[----:B------:R-:W-:Y:S02]  /*3820*/  @!P1 LOP3.LUT R0, RZ, R6, RZ, 0x33, !PT ;  /* 0x00000006ff009212 */ /* 0x000fe400078e33ff */
[----:B------:R3:W-:Y:S03]  /*3830*/  STL [R1+0xfe0], RZ ;  /* 0x000fe0ff01007387 */ /* 0x0007e60000100800 */
[----:B------:R-:W-:Y:S01]  /*3840*/  IMAD.MOV R3, RZ, RZ, -R0 ;  /* 0x000000ffff037224 */ /* 0x000fe200078e0a00 */
[----:B------:R3:W-:Y:S01]  /*3850*/  STL [R1+0xfe4], RZ ;  /* 0x000fe4ff01007387 */ /* 0x0007e20000100800 */
[----:B------:R-:W-:-:S02]  /*3860*/  IMAD.SHL.U32 R10, R0, 0x100, RZ ;  /* 0x00000100000a7824 */ /* 0x000fc400078e00ff */
[----:B------:R-:W-:Y:S01]  /*3870*/  IMAD R3, R6, R3, R11 ;  /* 0x0000000306037224 */ /* 0x000fe200078e020b */
[----:B------:R3:W-:Y:S03]  /*3880*/  STL [R1+0xfe8], RZ ;  /* 0x000fe8ff01007387 */ /* 0x0007e60000100800 */
[----:B------:R-:W-:Y:S01]  /*3890*/  IMAD.IADD R2, R2, 0x1, R3 ;  /* 0x0000000102027824 */ /* 0x000fe200078e0203 */
[----:B------:R3:W-:Y:S01]  /*38a0*/  STL [R1+0xfec], RZ ;  /* 0x000fecff01007387 */ /* 0x0007e20000100800 */
[----:B------:R-:W0:Y:S02]  /*38b0*/  LDC R3, c[0x0][0x230] ;  /* 0x00008c00ff037b82 */ /* 0x000e240000000800 */
[----:B------:R-:W-:Y:S01]  /*38c0*/  IMAD R21, R2, 0x100, R4 ;  /* 0x0000010002157824 */ /* 0x000fe200078e0204 */
[----:B------:R3:W-:Y:S03]  /*38d0*/  STL [R1+0xfd0], RZ ;  /* 0x000fd0ff01007387 */ /* 0x0007e60000100800 */
[C---:B------:R-:W-:Y:S01]  /*38e0*/  VIADD R22, R21.reuse, 0x40 ;  /* 0x0000004015167836 */ /* 0x040fe20000000000 */
[----:B------:R3:W-:Y:S01]  /*38f0*/  STL [R1+0xfd4], RZ ;  /* 0x000fd4ff01007387 */ /* 0x0007e20000100800 */
[----:B------:R-:W-:-:S02]  /*3900*/  VIADD R23, R21, 0x80 ;  /* 0x0000008015177836 */ /* 0x000fc40000000000 */
[----:B------:R-:W-:Y:S01]  /*3910*/  VIADD R24, R21, 0xc0 ;  /* 0x000000c015187836 */ /* 0x000fe20000000000 */
[----:B------:R3:W-:Y:S04]  /*3920*/  STL [R1+0xfd8], RZ ;  /* 0x000fd8ff01007387 */ /* 0x0007e80000100800 */
[----:B------:R3:W-:Y:S04]  /*3930*/  STL [R1+0xfdc], RZ ;  /* 0x000fdcff01007387 */ /* 0x0007e80000100800 */
[----:B------:R3:W-:Y:S04]  /*3940*/  STL [R1+0x4c0], RZ ;  /* 0x0004c0ff01007387 */ /* 0x0007e80000100800 */
[----:B------:R3:W-:Y:S01]  /*3950*/  STL [R1+0x4c4], RZ ;  /* 0x0004c4ff01007387 */ /* 0x0007e20000100800 */
[----:B0-----:R-:W-:-:S03]  /*3960*/  VIADD R3, R3, 0x1f ;  /* 0x0000001f03037836 */ /* 0x001fc60000000000 */
[----:B------:R3:W-:Y:S02]  /*3970*/  STL [R1+0x4c8], RZ ;  /* 0x0004c8ff01007387 */ /* 0x0007e40000100800 */
[----:B------:R-:W-:Y:S02]  /*3980*/  ISETP.GE.AND P0, PT, R3, 0x20, PT ;  /* 0x000000200300780c */ /* 0x000fe40003f06270 */
        /* <DEDUP_REMOVED lines=193> */
[----:B------:R3:W-:Y:S04]  /*45a0*/  STL [R1+0x10b4], R21 ;  /* 0x0010b41501007387 */ /* 0x0007e80000100800 */
[----:B------:R3:W-:Y:S04]  /*45b0*/  STL [R1+0x10b0], R10 ;  /* 0x0010b00a01007387 */ /* 0x0007e80000100800 */
[----:B------:R3:W-:Y:S04]  /*45c0*/  STL [R1+0x10c0], R22 ;  /* 0x0010c01601007387 */ /* 0x0007e80000100800 */
[----:B------:R3:W-:Y:S04]  /*45d0*/  STL [R1+0x10bc], R23 ;  /* 0x0010bc1701007387 */ /* 0x0007e80000100800 */
[----:B------:R3:W-:Y:S01]  /*45e0*/  STL [R1+0x10b8], R24 ;  /* 0x0010b81801007387 */ /* 0x0007e20000100800 */
[----:B------:R-:W-:Y:S05]  /*45f0*/  @!P0 BRA `(.L_x_0) ;  /* 0x000003fc000c8947 */ /* 0x000fea0003800000 */
[----:B------:R-:W-:Y:S01]  /*4600*/  IABS R4, R13 ;  /* 0x0000000d00047213 */ /* 0x000fe20000000000 */
[----:B------:R-:W-:Y:S01]  /*4610*/  IMAD.U32 R5, RZ, RZ, UR4 ;  /* 0x00000004ff057e24 */ /* 0x000fe2000f8e00ff */
[----:B------:R-:W-:Y:S01]  /*4620*/  IABS R18, R20 ;  /* 0x0000001400127213 */ /* 0x000fe20000000000 */
[----:B------:R-:W-:Y:S01]  /*4630*/  ULDC UR6, c[0x0][0x23c] ;  /* 0x00008f0000067ab9 */ /* 0x000fe20000000800 */
[----:B------:R-:W0:Y:S01]  /*4640*/  I2F.RP R0, R4 ;  /* 0x0000000400007306 */ /* 0x000e220000209400 */
[----:B------:R-:W-:Y:S01]  /*4650*/  IABS R17, R24 ;  /* 0x0000001800117213 */ /* 0x000fe20000000000 */
[----:B------:R-:W-:Y:S01]  /*4660*/  ULDC.64 UR8, c[0x0][0x218] ;  /* 0x0000860000087ab9 */ /* 0x000fe20000000a00 */
[----:B------:R-:W-:Y:S01]  /*4670*/  LEA.HI R5, R5, R10, RZ, 0x1b ;  /* 0x0000000a05057211 */ /* 0x000fe200078fd8ff */
[----:B------:R-:W-:Y:S01]  /*4680*/  ULDC UR7, c[0x0][0x240] ;  /* 0x0000900000077ab9 */ /* 0x000fe20000000800 */
[----:B---3--:R-:W-:Y:S01]  /*4690*/  SHF.R.S32.HI R10, RZ, 0x1f, R3 ;  /* 0x0000001fff0a7819 */ /* 0x008fe20000011403 */
[----:B------:R-:W-:Y:S01]  /*46a0*/  ULDC.64 UR10, c[0x0][0x210] ;  /* 0x00008400000a7ab9 */ /* 0x000fe20000000a00 */
[----:B------:R-:W-:Y:S01]  /*46b0*/  IABS R19, R5 ;  /* 0x0000000500137213 */ /* 0x000fe20000000000 */
[----:B------:R-:W1:Y:S01]  /*46c0*/  I2F.RP R2, R18 ;  /* 0x0000001200027306 */ /* 0x000e620000209400 */
[----:B------:R-:W-:Y:S01]  /*46d0*/  LEA.HI R3, R10, R3, RZ, 0x5 ;  /* 0x000000030a037211 */ /* 0x000fe200078f28ff */
[----:B------:R-:W-:-:S02]  /*46e0*/  VIADD R27, R5, 0x1c ;  /* 0x0000001c051b7836 */ /* 0x000fc40000000000 */
[C---:B------:R-:W-:Y:S02]  /*46f0*/  VIADD R26, R5.reuse, 0x1a ;  /* 0x0000001a051a7836 */ /* 0x040fe40000000000 */
[C---:B------:R-:W-:Y:S02]  /*4700*/  VIADD R25, R5.reuse, 0x18 ;  /* 0x0000001805197836 */ /* 0x040fe40000000000 */
[----:B0-----:R-:W0:Y:S01]  /*4710*/  MUFU.RCP R0, R0 ;  /* 0x0000000000007308 */ /* 0x001e220000001000 */
[----:B------:R-:W-:-:S07]  /*4720*/  VIADD R28, R5, 0xa ;  /* 0x0000000a051c7836 */ /* 0x000fce0000000000 */
[----:B-1----:R-:W1:Y:S01]  /*4730*/  MUFU.RCP R2, R2 ;  /* 0x0000000200027308 */ /* 0x002e620000001000 */
[----:B0-----:R-:W-:Y:S01]  /*4740*/  VIADD R6, R0, 0xffffffe ;  /* 0x0ffffffe00067836 */ /* 0x001fe20000000000 */
[----:B------:R-:W-:-:S06]  /*4750*/  LOP3.LUT R0, R12, 0x3, RZ, 0xc0, !PT ;  /* 0x000000030c007812 */ /* 0x000fcc00078ec0ff */
[----:B------:R0:W2:Y:S01]  /*4760*/  F2I.FTZ.U32.TRUNC.NTZ R7, R6 ;  /* 0x0000000600077305 */ /* 0x0000a2000021f000 */
[----:B-1----:R-:W-:Y:S01]  /*4770*/  VIADD R8, R2, 0xffffffe ;  /* 0x0ffffffe02087836 */ /* 0x002fe20000000000 */
[----:B------:R-:W-:Y:S02]  /*4780*/  SHF.R.U32.HI R2, RZ, 0x2, R12 ;  /* 0x00000002ff027819 */ /* 0x000fe4000001160c */
[----:B------:R-:W-:-:S04]  /*4790*/  IABS R12, R21 ;  /* 0x00000015000c7213 */ /* 0x000fc80000000000 */
[----:B------:R1:W3:Y:S01]  /*47a0*/  F2I.FTZ.U32.TRUNC.NTZ R9, R8 ;  /* 0x0000000800097305 */ /* 0x0002e2000021f000 */
[----:B0-----:R-:W-:Y:S02]  /*47b0*/  IMAD.MOV.U32 R6, RZ, RZ, RZ ;  /* 0x000000ffff067224 */ /* 0x001fe400078e00ff */
[----:B--2---:R-:W-:Y:S02]  /*47c0*/  IMAD.MOV R11, RZ, RZ, -R7 ;  /* 0x000000ffff0b7224 */ /* 0x004fe400078e0a07 */
[----:B-1----:R-:W-:Y:S02]  /*47d0*/  IMAD.MOV.U32 R8, RZ, RZ, RZ ;  /* 0x000000ffff087224 */ /* 0x002fe400078e00ff */
[----:B------:R-:W-:Y:S02]  /*47e0*/  IMAD R11, R11, R4, RZ ;  /* 0x000000040b0b7224 */ /* 0x000fe400078e02ff */
[----:B---3--:R-:W-:Y:S02]  /*47f0*/  IMAD.MOV R13, RZ, RZ, -R9 ;  /* 0x000000ffff0d7224 */ /* 0x008fe400078e0a09 */
[----:B------:R-:W-:Y:S01]  /*4800*/  IMAD.HI.U32 R6, R7, R11, R6 ;  /* 0x0000000b07067227 */ /* 0x000fe200078e0006 */
[----:B------:R-:W-:-:S03]  /*4810*/  IABS R11, R22 ;  /* 0x00000016000b7213 */ /* 0x000fc60000000000 */
[----:B------:R-:W-:Y:S01]  /*4820*/  IMAD R7, R0, 0x420, RZ ;  /* 0x0000042000077824 */ /* 0x000fe200078e02ff */
[----:B------:R-:W-:Y:S01]  /*4830*/  SGXT.U32 R0, R2, 0x3 ;  /* 0x000000030200781a */ /* 0x000fe20000000000 */
[----:B------:R-:W-:Y:S02]  /*4840*/  IMAD R13, R13, R18, RZ ;  /* 0x000000120d0d7224 */ /* 0x000fe400078e02ff */
[----:B------:R-:W-:Y:S01]  /*4850*/  IMAD.HI.U32 R2, R6, R19, RZ ;  /* 0x0000001306027227 */ /* 0x000fe200078e00ff */
[----:B------:R-:W-:-:S03]  /*4860*/  LOP3.LUT R0, R7, R0, RZ, 0xfc, !PT ;  /* 0x0000000007007212 */ /* 0x000fc600078efcff */
[----:B------:R-:W-:Y:S01]  /*4870*/  IMAD.HI.U32 R8, R9, R13, R8 ;  /* 0x0000000d09087227 */ /* 0x000fe200078e0008 */
[----:B------:R-:W-:Y:S01]  /*4880*/  IABS R9, R23 ;  /* 0x0000001700097213 */ /* 0x000fe20000000000 */
[----:B------:R-:W-:Y:S02]  /*4890*/  STL [R1+0x23b0], R0 ;  /* 0x0023b00001007387 */ /* 0x000fe40000100800 */
[----:B------:R-:W-:Y:S02]  /*48a0*/  IMAD.MOV R7, RZ, RZ, -R2 ;  /* 0x000000ffff077224 */ /* 0x000fe400078e0a02 */
[----:B------:R0:W-:Y:S01]  /*48b0*/  STL [R1+0x10cc], R3 ;  /* 0x0010cc0301007387 */ /* 0x0001e20000100800 */
[----:B------:R-:W-:-:S04]  /*48c0*/  IMAD.HI.U32 R2, R8, R9, RZ ;  /* 0x0000000908027227 */ /* 0x000fc800078e00ff */
[C---:B------:R-:W-:Y:S02]  /*48d0*/  IMAD R19, R4.reuse, R7, R19 ;  /* 0x0000000704137224 */ /* 0x040fe400078e0213 */
[----:B------:R-:W-:Y:S02]  /*48e0*/  IMAD.MOV.U32 R7, RZ, RZ, R11 ;  /* 0x000000ffff077224 */ /* 0x000fe400078e000b */
[----:B------:R-:W-:Y:S01]  /*48f0*/  IMAD.MOV R16, RZ, RZ, -R2 ;  /* 0x000000ffff107224 */ /* 0x000fe200078e0a02 */
[----:B------:R-:W-:Y:S01]  /*4900*/  ISETP.GT.U32.AND P4, PT, R4, R19, PT ;  /* 0x000000130400720c */ /* 0x000fe20003f84070 */
[----:B0-----:R-:W-:-:S04]  /*4910*/  IMAD.HI.U32 R3, R8, R17, RZ ;  /* 0x0000001108037227 */ /* 0x001fc800078e00ff */
[----:B------:R-:W-:Y:S02]  /*4920*/  IMAD.MOV R10, RZ, RZ, -R3 ;  /* 0x000000ffff0a7224 */ /* 0x000fe400078e0a03 */
[----:B------:R-:W-:Y:S02]  /*4930*/  IMAD.MOV.U32 R3, RZ, RZ, R12 ;  /* 0x000000ffff037224 */ /* 0x000fe400078e000c */
[----:B------:R-:W-:Y:S02]  /*4940*/  IMAD R17, R18, R10, R17 ;  /* 0x0000000a12117224 */ /* 0x000fe400078e0211 */
[----:B------:R-:W-:-:S03]  /*4950*/  IMAD.HI.U32 R10, R8, R7, RZ ;  /* 0x00000007080a7227 */ /* 0x000fc600078e00ff */
[----:B------:R-:W-:Y:S01]  /*4960*/  ISETP.GT.U32.AND P0, PT, R18, R17, PT ;  /* 0x000000111200720c */ /* 0x000fe20003f04070 */
[----:B------:R-:W-:-:S04]  /*4970*/  IMAD.HI.U32 R8, R8, R3, RZ ;  /* 0x0000000308087227 */ /* 0x000fc800078e00ff */
[----:B------:R-:W-:Y:S02]  /*4980*/  VIADD R2, R5, 0xfe ;  /* 0x000000fe05027836 */ /* 0x000fe40000000000 */
[----:B------:R-:W-:Y:S02]  /*4990*/  IMAD.MOV R14, RZ, RZ, -R8 ;  /* 0x000000ffff0e7224 */ /* 0x000fe400078e0a08 */
[----:B------:R-:W-:Y:S01]  /*49a0*/  IMAD R16, R18, R16, R9 ;  /* 0x0000001012107224 */ /* 0x000fe200078e0209 */
[----:B------:R-:W-:Y:S01]  /*49b0*/  ISETP.GE.AND P5, PT, R2, RZ, PT ;  /* 0x000000ff0200720c */ /* 0x000fe20003fa6270 */
[C---:B------:R-:W-:Y:S01]  /*49c0*/  IMAD R14, R18.reuse, R14, R3 ;  /* 0x0000000e120e7224 */ /* 0x040fe200078e0203 */
[----:B------:R-:W-:Y:S01]  /*49d0*/  IABS R15, R2 ;  /* 0x00000002000f7213 */ /* 0x000fe20000000000 */
[----:B------:R-:W-:Y:S01]  /*49e0*/  IMAD.MOV R2, RZ, RZ, -R10 ;  /* 0x000000ffff027224 */ /* 0x000fe200078e0a0a */
[C---:B------:R-:W-:Y:S01]  /*49f0*/  ISETP.GT.U32.AND P6, PT, R18.reuse, R16, PT ;  /* 0x000000101200720c */ /* 0x040fe20003fc4070 */
[----:B------:R-:W-:Y:S01]  /*4a00*/  @!P0 IMAD.IADD R17, R17, 0x1, -R18 ;  /* 0x0000000111118824 */ /* 0x000fe200078e0a12 */
[C---:B------:R-:W-:Y:S01]  /*4a10*/  ISETP.GT.U32.AND P3, PT, R18.reuse, R14, PT ;  /* 0x0000000e1200720c */ /* 0x040fe20003f64070 */
[----:B------:R-:W-:-:S02]  /*4a20*/  IMAD R7, R18, R2, R7 ;  /* 0x0000000212077224 */ /* 0x000fc400078e0207 */
[----:B------:R-:W-:Y:S01]  /*4a30*/  @!P4 IMAD.IADD R19, R19, 0x1, -R4 ;  /* 0x000000011313c824 */ /* 0x000fe200078e0a04 */
[C---:B------:R-:W-:Y:S01]  /*4a40*/  ISETP.GT.U32.AND P0, PT, R18.reuse, R17, PT ;  /* 0x000000111200720c */ /* 0x040fe20003f04070 */
[C---:B------:R-:W-:Y:S01]  /*4a50*/  VIADD R8, R5.reuse, 0xfc ;  /* 0x000000fc05087836 */ /* 0x040fe20000000000 */
[----:B------:R-:W-:Y:S01]  /*4a60*/  ISETP.GT.U32.AND P1, PT, R18, R7, PT ;  /* 0x000000071200720c */ /* 0x000fe20003f24070 */
[----:B------:R-:W-:Y:S02]  /*4a70*/  VIADD R10, R5, 0xfa ;  /* 0x000000fa050a7836 */ /* 0x000fe40000000000 */
[----:B------:R-:W-:Y:S01]  /*4a80*/  IMAD.HI.U32 R2, R6, R15, RZ ;  /* 0x0000000f06027227 */ /* 0x000fe200078e00ff */
[----:B------:R-:W-:Y:S02]  /*4a90*/  IABS R13, R8 ;  /* 0x00000008000d7213 */ /* 0x000fe40000000000 */
[----:B------:R-:W-:Y:S01]  /*4aa0*/  IABS R11, R10 ;  /* 0x0000000a000b7213 */ /* 0x000fe20000000000 */
[--C-:B------:R-:W-:Y:S01]  /*4ab0*/  @!P3 IMAD.IADD R14, R14, 0x1, -R18.reuse ;  /* 0x000000010e0eb824 */ /* 0x100fe200078e0a12 */
[----:B------:R-:W-:Y:S01]  /*4ac0*/  ISETP.GE.AND P2, PT, R8, RZ, PT ;  /* 0x000000ff0800720c */ /* 0x000fe20003f46270 */
[----:B------:R-:W-:-:S02]  /*4ad0*/  @!P6 IMAD.IADD R16, R16, 0x1, -R18 ;  /* 0x000000011010e824 */ /* 0x000fc400078e0a12 */
[--C-:B------:R-:W-:Y:S01]  /*4ae0*/  @!P0 IMAD.IADD R17, R17, 0x1, -R18.reuse ;  /* 0x0000000111118824 */ /* 0x100fe200078e0a12 */
[----:B------:R-:W-:Y:S01]  /*4af0*/  ISETP.GT.U32.AND P6, PT, R18, R14, PT ;  /* 0x0000000e1200720c */ /* 0x000fe20003fc4070 */
[----:B------:R-:W-:Y:S01]  /*4b00*/  @!P1 IMAD.IADD R7, R7, 0x1, -R18 ;  /* 0x0000000107079824 */ /* 0x000fe200078e0a12 */
[----:B------:R-:W-:Y:S01]  /*4b10*/  ISETP.GT.U32.AND P1, PT, R4, R19, PT ;  /* 0x000000130400720c */ /* 0x000fe20003f24070 */
[----:B------:R-:W-:Y:S01]  /*4b20*/  IMAD.MOV R2, RZ, RZ, -R2 ;  /* 0x000000ffff027224 */ /* 0x000fe200078e0a02 */
[----:B------:R-:W-:Y:S01]  /*4b30*/  ISETP.GT.U32.AND P3, PT, R18, R16, PT ;  /* 0x000000101200720c */ /* 0x000fe20003f64070 */
[----:B------:R-:W-:Y:S01]  /*4b40*/  IMAD.HI.U32 R8, R6, R13, RZ ;  /* 0x0000000d06087227 */ /* 0x000fe200078e00ff */
[----:B------:R-:W-:Y:S02]  /*4b50*/  ISETP.GT.U32.AND P4, PT, R18, R7, PT ;  /* 0x000000071200720c */ /* 0x000fe40003f84070 */
[----:B------:R-:W-:Y:S01]  /*4b60*/  ISETP.GE.AND P0, PT, R5, RZ, PT ;  /* 0x000000ff0500720c */ /* 0x000fe20003f06270 */
[----:B------:R-:W-:-:S02]  /*4b70*/  IMAD R15, R4, R2, R15 ;  /* 0x00000002040f7224 */ /* 0x000fc400078e020f */
[----:B------:R-:W-:-:S04]  /*4b80*/  IMAD.HI.U32 R3, R6, R11, RZ ;  /* 0x0000000b06037227 */ /* 0x000fc800078e00ff */
[----:B------:R-:W-:Y:S01]  /*4b90*/  @!P6 IMAD.IADD R14, R14, 0x1, -R18 ;  /* 0x000000010e0ee824 */ /* 0x000fe200078e0a12 */
[----:B------:R-:W-:Y:S01]  /*4ba0*/  ISETP.GE.AND P6, PT, R23, RZ, PT ;  /* 0x000000ff1700720c */ /* 0x000fe20003fc6270 */
[----:B------:R-:W-:Y:S02]  /*4bb0*/  @!P1 IMAD.IADD R19, R19, 0x1, -R4 ;  /* 0x0000000113139824 */ /* 0x000fe400078e0a04 */
[----:B------:R-:W-:Y:S01]  /*4bc0*/  @!P3 IMAD.IADD R16, R16, 0x1, -R18 ;  /* 0x000000011010b824 */ /* 0x000fe200078e0a12 */
[----:B------:R-:W-:Y:S01]  /*4bd0*/  ISETP.GE.AND P3, PT, R24, RZ, PT ;  /* 0x000000ff1800720c */ /* 0x000fe20003f66270 */
[----:B------:R-:W-:Y:S02]  /*4be0*/  IMAD.MOV.U32 R0, RZ, RZ, R19 ;  /* 0x000000ffff007224 */ /* 0x000fe400078e0013 */
[----:B------:R-:W-:Y:S02]  /*4bf0*/  IMAD.MOV R8, RZ, RZ, -R8 ;  /* 0x000000ffff087224 */ /* 0x000fe400078e0a08 */
[----:B------:R-:W-:Y:S01]  /*4c00*/  @!P4 IMAD.IADD R7, R7, 0x1, -R18 ;  /* 0x000000010707c824 */ /* 0x000fe200078e0a12 */
[----:B------:R-:W-:Y:S01]  /*4c10*/  ISETP.GE.AND P4, PT, R22, RZ, PT ;  /* 0x000000ff1600720c */ /* 0x000fe20003f86270 */
[----:B------:R-:W-:Y:S01]  /*4c20*/  @!P0 IMAD.MOV R0, RZ, RZ, -R0 ;  /* 0x000000ffff008224 */ /* 0x000fe200078e0a00 */
[----:B------:R-:W-:Y:S01]  /*4c30*/  ISETP.GT.U32.AND P0, PT, R4, R15, PT ;  /* 0x0000000f0400720c */ /* 0x000fe20003f04070 */
[----:B------:R-:W-:-:S02]  /*4c40*/  IMAD.MOV R3, RZ, RZ, -R3 ;  /* 0x000000ffff037224 */ /* 0x000fc400078e0a03 */
[----:B------:R-:W-:Y:S01]  /*4c50*/  VIADD R2, R5, 0xf8 ;  /* 0x000000f805027836 */ /* 0x000fe20000000000 */
[----:B------:R0:W-:Y:S01]  /*4c60*/  STL [R1+0x1ac], R0 ;  /* 0x0001ac0001007387 */ /* 0x0001e20000100800 */
[C---:B------:R-:W-:Y:S02]  /*4c70*/  IMAD R13, R4.reuse, R8, R13 ;  /* 0x00000008040d7224 */ /* 0x040fe400078e020d */
[C---:B------:R-:W-:Y:S01]  /*4c80*/  IMAD R11, R4.reuse, R3, R11 ;  /* 0x00000003040b7224 */ /* 0x040fe200078e020b */
[----:B------:R-:W-:Y:S01]  /*4c90*/  IABS R12, R2 ;  /* 0x00000002000c7213 */ /* 0x000fe20000000000 */
[----:B------:R-:W-:Y:S01]  /*4ca0*/  @!P6 IMAD.MOV R16, RZ, RZ, -R16 ;  /* 0x000000ffff10e224 */ /* 0x000fe200078e0a10 */
[----:B------:R-:W-:Y:S01]  /*4cb0*/  ISETP.GE.AND P6, PT, R21, RZ, PT ;  /* 0x000000ff1500720c */ /* 0x000fe20003fc6270 */
[----:B------:R-:W-:Y:S01]  /*4cc0*/  @!P3 IMAD.MOV R17, RZ, RZ, -R17 ;  /* 0x000000ffff11b224 */ /* 0x000fe200078e0a11 */
[----:B------:R-:W-:Y:S01]  /*4cd0*/  ISETP.GT.U32.AND P1, PT, R4, R13, PT ;  /* 0x0000000d0400720c */ /* 0x000fe20003f24070 */
[----:B------:R-:W-:Y:S01]  /*4ce0*/  IMAD.HI.U32 R18, R6, R12, RZ ;  /* 0x0000000c06127227 */ /* 0x000fe200078e00ff */
[----:B------:R-:W-:-:S03]  /*4cf0*/  ISETP.GT.U32.AND P3, PT, R4, R11, PT ;  /* 0x0000000b0400720c */ /* 0x000fc60003f64070 */
[----:B------:R-:W-:Y:S01]  /*4d00*/  @!P4 IMAD.MOV R7, RZ, RZ, -R7 ;  /* 0x000000ffff07c224 */ /* 0x000fe200078e0a07 */
[----:B------:R-:W-:Y:S01]  /*4d10*/  ISETP.GE.AND P4, PT, R10, RZ, PT ;  /* 0x000000ff0a00720c */ /* 0x000fe20003f86270 */
[----:B------:R-:W-:Y:S01]  /*4d20*/  @!P0 IMAD.IADD R15, R15, 0x1, -R4 ;  /* 0x000000010f0f8824 */ /* 0x000fe200078e0a04 */
[----:B------:R-:W-:Y:S01]  /*4d30*/  ISETP.NE.AND P0, PT, R20, RZ, PT ;  /* 0x000000ff1400720c */ /* 0x000fe20003f05270 */
[----:B------:R-:W-:Y:S01]  /*4d40*/  IMAD.MOV R18, RZ, RZ, -R18 ;  /* 0x000000ffff127224 */ /* 0x000fe200078e0a12 */
[----:B------:R-:W-:Y:S01]  /*4d50*/  LOP3.LUT R10, RZ, R20, RZ, 0x33, !PT ;  /* 0x00000014ff0a7212 */ /* 0x000fe200078e33ff */
[----:B------:R-:W-:Y:S02]  /*4d60*/  @!P6 IMAD.MOV R14, RZ, RZ, -R14 ;  /* 0x000000ffff0ee224 */ /* 0x000fe400078e0a0e */
[----:B------:R-:W-:Y:S01]  /*4d70*/  VIADD R9, R5, 0xf6 ;  /* 0x000000f605097836 */ /* 0x000fe20000000000 */
[----:B0-----:R-:W-:Y:S01]  /*4d80*/  SEL R0, R10, R17, !P0 ;  /* 0x000000110a007207 */ /* 0x001fe20004000000 */
[----:B------:R-:W-:Y:S01]  /*4d90*/  IMAD R12, R4, R18, R12 ;  /* 0x00000012040c7224 */ /* 0x000fe200078e020c */
[----:B------:R-:W-:Y:S01]  /*4da0*/  SEL R16, R10, R16, !P0 ;  /* 0x000000100a107207 */ /* 0x000fe20004000000 */
[--C-:B------:R-:W-:Y:S01]  /*4db0*/  @!P1 IMAD.IADD R13, R13, 0x1, -R4.reuse ;  /* 0x000000010d0d9824 */ /* 0x100fe200078e0a04 */
[----:B------:R-:W-:Y:S01]  /*4dc0*/  ISETP.GT.U32.AND P1, PT, R4, R15, PT ;  /* 0x0000000f0400720c */ /* 0x000fe20003f24070 */
[----:B------:R-:W-:Y:S01]  /*4dd0*/  @!P3 IMAD.IADD R11, R11, 0x1, -R4 ;  /* 0x000000010b0bb824 */ /* 0x000fe200078e0a04 */
[----:B------:R0:W-:Y:S01]  /*4de0*/  STL [R1+0x200], R0 ;  /* 0x0002000001007387 */ /* 0x0001e20000100800 */
[----:B------:R-:W-:Y:S01]  /*4df0*/  SEL R7, R10, R7, !P0 ;  /* 0x000000070a077207 */ /* 0x000fe20004000000 */
[----:B------:R-:W-:Y:S01]  /*4e00*/  VIADD R18, R5, 0xe8 ;  /* 0x000000e805127836 */ /* 0x000fe20000000000 */
[----:B------:R-:W-:Y:S01]  /*4e10*/  IABS R8, R9 ;  /* 0x0000000900087213 */ /* 0x000fe20000000000 */
[----:B------:R-:W-:Y:S01]  /*4e20*/  STL [R1+0x204], R16 ;  /* 0x0002041001007387 */ /* 0x000fe20000100800 */
[----:B------:R-:W-:-:S02]  /*4e30*/  ISETP.GT.U32.AND P3, PT, R4, R11, PT ;  /* 0x0000000b0400720c */ /* 0x000fc40003f64070 */
[----:B------:R-:W-:Y:S01]  /*4e40*/  ISETP.GT.U32.AND P6, PT, R4, R13, PT ;  /* 0x0000000d0400720c */ /* 0x000fe20003fc4070 */
[----:B------:R-:W-:Y:S01]  /*4e50*/  IMAD.HI.U32 R3, R6, R8, RZ ;  /* 0x0000000806037227 */ /* 0x000fe200078e00ff */
[----:B0-----:R-:W-:Y:S02]  /*4e60*/  SEL R0, R10, R14, !P0 ;  /* 0x0000000e0a007207 */ /* 0x001fe40004000000 */
[C---:B------:R-:W-:Y:S01]  /*4e70*/  ISETP.GT.U32.AND P0, PT, R4.reuse, R12, PT ;  /* 0x0000000c0400720c */ /* 0x040fe20003f04070 */
[----:B------:R-:W-:Y:S02]  /*4e80*/  IMAD.MOV R3, RZ, RZ, -R3 ;  /* 0x000000ffff037224 */ /* 0x000fe400078e0a03 */
[----:B------:R-:W-:Y:S01]  /*4e90*/  @!P1 IMAD.IADD R15, R15, 0x1, -R4 ;  /* 0x000000010f0f9824 */ /* 0x000fe200078e0a04 */
[----:B------:R-:W-:Y:S01]  /*4ea0*/  STL [R1+0x23b4], R0 ;  /* 0x0023b40001007387 */ /* 0x000fe20000100800 */
[----:B------:R-:W-:Y:S01]  /*4eb0*/  IMAD R8, R4, R3, R8 ;  /* 0x0000000304087224 */ /* 0x000fe200078e0208 */
[----:B------:R-:W-:Y:S01]  /*4ec0*/  ISETP.GE.AND P1, PT, R2, RZ, PT ;  /* 0x000000ff0200720c */ /* 0x000fe20003f26270 */
[----:B------:R-:W-:Y:S01]  /*4ed0*/  IMAD.MOV.U32 R17, RZ, RZ, R15 ;  /* 0x000000ffff117224 */ /* 0x000fe200078e000f */
[----:B------:R0:W-:Y:S01]  /*4ee0*/  STL [R1+0x208], R7 ;  /* 0x0002080701007387 */ /* 0x0001e20000100800 */
[----:B------:R-:W-:Y:S01]  /*4ef0*/  @!P3 IMAD.IADD R11, R11, 0x1, -R4 ;  /* 0x000000010b0bb824 */ /* 0x000fe200078e0a04 */
[----:B------:R-:W-:Y:S01]  /*4f00*/  ISETP.GE.AND P3, PT, R9, RZ, PT ;  /* 0x000000ff0900720c */ /* 0x000fe20003f66270 */
[----:B------:R-:W-:-:S02]  /*4f10*/  VIADD R3, R5, 0xf4 ;  /* 0x000000f405037836 */ /* 0x000fc40000000000 */
[--C-:B------:R-:W-:Y:S02]  /*4f20*/  @!P0 IMAD.IADD R12, R12, 0x1, -R4.reuse ;  /* 0x000000010c0c8824 */ /* 0x100fe400078e0a04 */
[----:B------:R-:W-:Y:S01]  /*4f30*/  VIADD R10, R5, 0xf2 ;  /* 0x000000f2050a7836 */ /* 0x000fe20000000000 */
[----:B------:R-:W-:Y:S01]  /*4f40*/  ISETP.GE.AND P0, PT, R3, RZ, PT ;  /* 0x000000ff0300720c */ /* 0x000fe20003f06270 */
[----:B------:R-:W-:Y:S01]  /*4f50*/  @!P6 IMAD.IADD R13, R13, 0x1, -R4 ;  /* 0x000000010d0de824 */ /* 0x000fe200078e0a04 */
[C---:B------:R-:W-:Y:S01]  /*4f60*/  ISETP.GT.U32.AND P6, PT, R4.reuse, R8, PT ;  /* 0x000000080400720c */ /* 0x040fe20003fc4070 */
[----:B------:R-:W-:Y:S01]  /*4f70*/  VIADD R9, R5, 0xf0 ;  /* 0x000000f005097836 */ /* 0x000fe20000000000 */
[----:B0-----:R-:W-:Y:S01]  /*4f80*/  IABS R7, R3 ;  /* 0x0000000300077213 */ /* 0x001fe20000000000 */
[----:B------:R-:W-:Y:S01]  /*4f90*/  @!P5 IMAD.MOV R17, RZ, RZ, -R17 ;  /* 0x000000ffff11d224 */ /* 0x000fe200078e0a11 */
[----:B------:R-:W-:Y:S01]  /*4fa0*/  ISETP.GT.U32.AND P5, PT, R4, R12, PT ;  /* 0x0000000c0400720c */ /* 0x000fe20003fa4070 */
[----:B------:R-:W-:Y:S01]  /*4fb0*/  IMAD.MOV.U32 R0, RZ, RZ, R11 ;  /* 0x000000ffff007224 */ /* 0x000fe200078e000b */
[----:B------:R-:W-:Y:S01]  /*4fc0*/  IABS R2, R10 ;  /* 0x0000000a00027213 */ /* 0x000fe20000000000 */
[C---:B------:R-:W-:Y:S01]  /*4fd0*/  IMAD.HI.U32 R16, R6.reuse, R7, RZ ;  /* 0x0000000706107227 */ /* 0x040fe200078e00ff */
[----:B------:R-:W-:Y:S01]  /*4fe0*/  IABS R3, R9 ;  /* 0x0000000900037213 */ /* 0x000fe20000000000 */
[----:B------:R-:W-:Y:S02]  /*4ff0*/  STL [R1+0x1b0], R17 ;  /* 0x0001b01101007387 */ /* 0x000fe40000100800 */
[----:B------:R-:W-:-:S04]  /*5000*/  IMAD.HI.U32 R14, R6, R2, RZ ;  /* 0x00000002060e7227 */ /* 0x000fc800078e00ff */
[----:B------:R-:W-:-:S04]  /*5010*/  IMAD.HI.U32 R11, R6, R3, RZ ;  /* 0x00000003060b7227 */ /* 0x000fc800078e00ff */
[----:B------:R-:W-:Y:S02]  /*5020*/  @!P2 IMAD.MOV R13, RZ, RZ, -R13 ;  /* 0x000000ffff0da224 */ /* 0x000fe400078e0a0d */
[----:B------:R-:W-:Y:S01]  /*5030*/  @!P4 IMAD.MOV R0, RZ, RZ, -R0 ;  /* 0x000000ffff00c224 */ /* 0x000fe200078e0a00 */
[----:B------:R-:W-:Y:S01]  /*5040*/  ISETP.GE.AND P4, PT, R10, RZ, PT ;  /* 0x000000ff0a00720c */ /* 0x000fe20003f86270 */
[----:B------:R-:W-:Y:S01]  /*5050*/  IMAD.MOV R15, RZ, RZ, -R16 ;  /* 0x000000ffff0f7224 */ /* 0x000fe200078e0a10 */
[----:B------:R0:W-:Y:S01]  /*5060*/  STL [R1+0x1b4], R13 ;  /* 0x0001b40d01007387 */ /* 0x0001e20000100800 */
[----:B------:R-:W-:Y:S02]  /*5070*/  IMAD.MOV R14, RZ, RZ, -R14 ;  /* 0x000000ffff0e7224 */ /* 0x000fe400078e0a0e */
[----:B------:R-:W-:Y:S01]  /*5080*/  @!P6 IMAD.IADD R8, R8, 0x1, -R4 ;  /* 0x000000010808e824 */ /* 0x000fe200078e0a04 */
[----:B------:R1:W-:Y:S01]  /*5090*/  STL [R1+0x1c0], R0 ;  /* 0x0001c00001007387 */ /* 0x0003e20000100800 */
[----:B------:R-:W-:-:S02]  /*50a0*/  IMAD.MOV R10, RZ, RZ, -R11 ;  /* 0x000000ffff0a7224 */ /* 0x000fc400078e0a0b */
[----:B------:R-:W-:Y:S01]  /*50b0*/  @!P5 IMAD.IADD R12, R12, 0x1, -R4 ;  /* 0x000000010c0cd824 */ /* 0x000fe200078e0a04 */
[C---:B------:R-:W-:Y:S01]  /*50c0*/  ISETP.GT.U32.AND P6, PT, R4.reuse, R8, PT ;  /* 0x000000080400720c */ /* 0x040fe20003fc4070 */
[C---:B------:R-:W-:Y:S02]  /*50d0*/  IMAD R7, R4.reuse, R15, R7 ;  /* 0x0000000f04077224 */ /* 0x040fe400078e0207 */
[C---:B------:R-:W-:Y:S02]  /*50e0*/  IMAD R2, R4.reuse, R14, R2 ;  /* 0x0000000e04027224 */ /* 0x040fe400078e0202 */
[C---:B------:R-:W-:Y:S01]  /*50f0*/  IMAD R3, R4.reuse, R10, R3 ;  /* 0x0000000a04037224 */ /* 0x040fe200078e0203 */
[C---:B------:R-:W-:Y:S01]  /*5100*/  ISETP.GT.U32.AND P2, PT, R4.reuse, R7, PT ;  /* 0x000000070400720c */ /* 0x040fe20003f44070 */
[----:B0-----:R-:W-:Y:S01]  /*5110*/  IMAD.MOV.U32 R13, RZ, RZ, R12 ;  /* 0x000000ffff0d7224 */ /* 0x001fe200078e000c */
[----:B------:R-:W-:Y:S01]  /*5120*/  ISETP.GT.U32.AND P5, PT, R4, R2, PT ;  /* 0x000000020400720c */ /* 0x000fe20003fa4070 */
[----:B------:R-:W-:-:S02]  /*5130*/  VIADD R11, R5, 0xec ;  /* 0x000000ec050b7836 */ /* 0x000fc40000000000 */
[----:B------:R-:W-:Y:S01]  /*5140*/  @!P1 IMAD.MOV R13, RZ, RZ, -R13 ;  /* 0x000000ffff0d9224 */ /* 0x000fe200078e0a0d */
[----:B------:R-:W-:Y:S01]  /*5150*/  ISETP.GT.U32.AND P1, PT, R4, R3, PT ;  /* 0x000000030400720c */ /* 0x000fe20003f24070 */
[----:B------:R-:W-:Y:S01]  /*5160*/  @!P6 IMAD.IADD R8, R8, 0x1, -R4 ;  /* 0x000000010808e824 */ /* 0x000fe200078e0a04 */
[----:B------:R-:W-:Y:S01]  /*5170*/  ISETP.GE.AND P6, PT, R9, RZ, PT ;  /* 0x000000ff0900720c */ /* 0x000fe20003fc6270 */
[----:B------:R-:W-:Y:S01]  /*5180*/  VIADD R9, R5, 0xee ;  /* 0x000000ee05097836 */ /* 0x000fe20000000000 */
[----:B------:R-:W-:Y:S01]  /*5190*/  IABS R20, R11 ;  /* 0x0000000b00147213 */ /* 0x000fe20000000000 */
[----:B-1----:R-:W-:Y:S01]  /*51a0*/  IMAD.MOV.U32 R0, RZ, RZ, R8 ;  /* 0x000000ffff007224 */ /* 0x002fe200078e0008 */
[----:B------:R0:W-:Y:S01]  /*51b0*/  STL [R1+0x1c4], R13 ;  /* 0x0001c40d01007387 */ /* 0x0001e20000100800 */
[--C-:B------:R-:W-:Y:S01]  /*51c0*/  @!P2 IMAD.IADD R7, R7, 0x1, -R4.reuse ;  /* 0x000000010707a824 */ /* 0x100fe200078e0a04 */
[----:B------:R-:W-:Y:S01]  /*51d0*/  IABS R21, R9 ;  /* 0x0000000900157213 */ /* 0x000fe20000000000 */
[----:B------:R-:W-:-:S02]  /*51e0*/  @!P5 IMAD.IADD R2, R2, 0x1, -R4 ;  /* 0x000000010202d824 */ /* 0x000fc400078e0a04 */
[----:B------:R-:W-:Y:S01]  /*51f0*/  @!P3 IMAD.MOV R0, RZ, RZ, -R0 ;  /* 0x000000ffff00b224 */ /* 0x000fe200078e0a00 */
[C---:B------:R-:W-:Y:S01]  /*5200*/  ISETP.GT.U32.AND P2, PT, R4.reuse, R7, PT ;  /* 0x000000070400720c */ /* 0x040fe20003f44070 */
[----:B------:R-:W-:Y:S01]  /*5210*/  @!P1 IMAD.IADD R3, R3, 0x1, -R4 ;  /* 0x0000000103039824 */ /* 0x000fe200078e0a04 */
[----:B------:R-:W-:Y:S01]  /*5220*/  ISETP.GT.U32.AND P5, PT, R4, R2, PT ;  /* 0x000000020400720c */ /* 0x000fe20003fa4070 */
[----:B------:R-:W-:Y:S01]  /*5230*/  VIADD R10, R5, 0xea ;  /* 0x000000ea050a7836 */ /* 0x000fe20000000000 */
[----:B------:R-:W-:Y:S01]  /*5240*/  ISETP.GE.AND P3, PT, R9, RZ, PT ;  /* 0x000000ff0900720c */ /* 0x000fe20003f66270 */
[----:B------:R-:W-:Y:S01]  /*5250*/  IMAD.HI.U32 R9, R6, R20, RZ ;  /* 0x0000001406097227 */ /* 0x000fe200078e00ff */
[----:B------:R-:W-:Y:S01]  /*5260*/  ISETP.GT.U32.AND P1, PT, R4, R3, PT ;  /* 0x000000030400720c */ /* 0x000fe20003f24070 */
[----:B------:R1:W-:Y:S01]  /*5270*/  STL [R1+0x1cc], R0 ;  /* 0x0001cc0001007387 */ /* 0x0003e20000100800 */
[----:B------:R-:W-:Y:S01]  /*5280*/  IABS R19, R10 ;  /* 0x0000000a00137213 */ /* 0x000fe20000000000 */
[----:B------:R-:W-:-:S02]  /*5290*/  IMAD.MOV R9, RZ, RZ, -R9 ;  /* 0x000000ffff097224 */ /* 0x000fc400078e0a09 */
[----:B------:R-:W-:-:S04]  /*52a0*/  IMAD.HI.U32 R12, R6, R21, RZ ;  /* 0x00000015060c7227 */ /* 0x000fc800078e00ff */
[----:B------:R-:W-:Y:S02]  /*52b0*/  IMAD R20, R4, R9, R20 ;  /* 0x0000000904147224 */ /* 0x000fe400078e0214 */
[--C-:B------:R-:W-:Y:S01]  /*52c0*/  @!P2 IMAD.IADD R7, R7, 0x1, -R4.reuse ;  /* 0x000000010707a824 */ /* 0x100fe200078e0a04 */
[----:B------:R-:W-:Y:S01]  /*52d0*/  ISETP.GE.AND P2, PT, R11, RZ, PT ;  /* 0x000000ff0b00720c */ /* 0x000fe20003f46270 */
[--C-:B------:R-:W-:Y:S01]  /*52e0*/  @!P5 IMAD.IADD R2, R2, 0x1, -R4.reuse ;  /* 0x000000010202d824 */ /* 0x100fe200078e0a04 */
[----:B------:R-:W-:Y:S01]  /*52f0*/  ISETP.GE.AND P5, PT, R10, RZ, PT ;  /* 0x000000ff0a00720c */ /* 0x000fe20003fa6270 */
[----:B------:R-:W-:Y:S01]  /*5300*/  @!P1 IMAD.IADD R3, R3, 0x1, -R4 ;  /* 0x0000000103039824 */ /* 0x000fe200078e0a04 */
[----:B------:R-:W-:Y:S01]  /*5310*/  ISETP.GT.U32.AND P1, PT, R4, R20, PT ;  /* 0x000000140400720c */ /* 0x000fe20003f24070 */
[----:B0-----:R-:W-:Y:S02]  /*5320*/  IMAD.MOV.U32 R13, RZ, RZ, R7 ;  /* 0x000000ffff0d7224 */ /* 0x001fe400078e0007 */
[----:B------:R-:W-:-:S02]  /*5330*/  IMAD.MOV R11, RZ, RZ, -R12 ;  /* 0x000000ffff0b7224 */ /* 0x000fc400078e0a0c */
[----:B-1----:R-:W-:Y:S02]  /*5340*/  IMAD.MOV.U32 R0, RZ, RZ, R2 ;  /* 0x000000ffff007224 */ /* 0x002fe400078e0002 */
[----:B------:R-:W-:-:S04]  /*5350*/  IMAD.HI.U32 R8, R6, R19, RZ ;  /* 0x0000001306087227 */ /* 0x000fc800078e00ff */
[----:B------:R-:W-:Y:S02]  /*5360*/  @!P0 IMAD.MOV R13, RZ, RZ, -R13 ;  /* 0x000000ffff0d8224 */ /* 0x000fe400078e0a0d */
[C---:B------:R-:W-:Y:S02]  /*5370*/  IMAD R21, R4.reuse, R11, R21 ;  /* 0x0000000b04157224 */ /* 0x040fe400078e0215 */
[----:B------:R-:W-:Y:S01]  /*5380*/  @!P4 IMAD.MOV R0, RZ, RZ, -R0 ;  /* 0x000000ffff00c224 */ /* 0x000fe200078e0a00 */
[----:B------:R0:W-:Y:S01]  /*5390*/  STL [R1+0x1d0], R13 ;  /* 0x0001d00d01007387 */ /* 0x0001e20000100800 */
[----:B------:R-:W-:Y:S01]  /*53a0*/  IMAD.MOV R8, RZ, RZ, -R8 ;  /* 0x000000ffff087224 */ /* 0x000fe200078e0a08 */
[C---:B------:R-:W-:Y:S01]  /*53b0*/  ISETP.GT.U32.AND P0, PT, R4.reuse, R21, PT ;  /* 0x000000150400720c */ /* 0x040fe20003f04070 */
[C---:B------:R-:W-:Y:S01]  /*53c0*/  VIADD R9, R5.reuse, 0xe6 ;  /* 0x000000e605097836 */ /* 0x040fe20000000000 */
[----:B------:R1:W-:Y:S01]  /*53d0*/  STL [R1+0x1d4], R0 ;  /* 0x0001d40001007387 */ /* 0x0003e20000100800 */
[----:B------:R-:W-:Y:S01]  /*53e0*/  IMAD R19, R4, R8, R19 ;  /* 0x0000000804137224 */ /* 0x000fe200078e0213 */
[----:B------:R-:W-:Y:S01]  /*53f0*/  ISETP.GE.AND P4, PT, R18, RZ, PT ;  /* 0x000000ff1200720c */ /* 0x000fe20003f86270 */
[----:B------:R-:W-:Y:S01]  /*5400*/  @!P1 IMAD.IADD R20, R20, 0x1, -R4 ;  /* 0x0000000114149824 */ /* 0x000fe200078e0a04 */
[----:B------:R-:W-:Y:S01]  /*5410*/  IABS R18, R18 ;  /* 0x0000001200127213 */ /* 0x000fe20000000000 */
[C---:B------:R-:W-:Y:S01]  /*5420*/  VIADD R11, R5.reuse, 0xe4 ;  /* 0x000000e4050b7836 */ /* 0x040fe20000000000 */
[----:B------:R-:W-:Y:S01]  /*5430*/  IABS R17, R9 ;  /* 0x0000000900117213 */ /* 0x000fe20000000000 */
[----:B------:R-:W-:Y:S01]  /*5440*/  VIADD R8, R5, 0xe2 ;  /* 0x000000e205087836 */ /* 0x000fe20000000000 */
[----:B------:R-:W-:Y:S01]  /*5450*/  ISETP.GT.U32.AND P1, PT, R4, R20, PT ;  /* 0x000000140400720c */ /* 0x000fe20003f24070 */
[----:B------:R-:W-:Y:S01]  /*5460*/  IMAD.HI.U32 R10, R6, R18, RZ ;  /* 0x00000012060a7227 */ /* 0x000fe200078e00ff */
[----:B0-----:R-:W-:-:S02]  /*5470*/  IABS R13, R11 ;  /* 0x0000000b000d7213 */ /* 0x001fc40000000000 */
[----:B------:R-:W-:Y:S01]  /*5480*/  IABS R12, R8 ;  /* 0x00000008000c7213 */ /* 0x000fe20000000000 */
[----:B-1----:R-:W-:Y:S02]  /*5490*/  IMAD.MOV.U32 R0, RZ, RZ, R3 ;  /* 0x000000ffff007224 */ /* 0x002fe400078e0003 */
[----:B------:R-:W-:-:S04]  /*54a0*/  IMAD.HI.U32 R7, R6, R17, RZ ;  /* 0x0000001106077227 */ /* 0x000fc800078e00ff */
[----:B------:R-:W-:Y:S01]  /*54b0*/  @!P6 IMAD.MOV R0, RZ, RZ, -R0 ;  /* 0x000000ffff00e224 */ /* 0x000fe200078e0a00 */
[C---:B------:R-:W-:Y:S01]  /*54c0*/  ISETP.GT.U32.AND P6, PT, R4.reuse, R19, PT ;  /* 0x000000130400720c */ /* 0x040fe20003fc4070 */
[----:B------:R-:W-:Y:S02]  /*54d0*/  IMAD.MOV R10, RZ, RZ, -R10 ;  /* 0x000000ffff0a7224 */ /* 0x000fe400078e0a0a */
[----:B------:R-:W-:Y:S01]  /*54e0*/  IMAD.MOV R7, RZ, RZ, -R7 ;  /* 0x000000ffff077224 */ /* 0x000fe200078e0a07 */
[----:B------:R0:W-:Y:S01]  /*54f0*/  STL [R1+0x1c8], R0 ;  /* 0x0001c80001007387 */ /* 0x0001e20000100800 */
[----:B------:R-:W-:Y:S02]  /*5500*/  @!P0 IMAD.IADD R21, R21, 0x1, -R4 ;  /* 0x0000000115158824 */ /* 0x000fe400078e0a04 */
[C---:B------:R-:W-:Y:S02]  /*5510*/  IMAD R18, R4.reuse, R10, R18 ;  /* 0x0000000a04127224 */ /* 0x040fe400078e0212 */
[C---:B------:R-:W-:Y:S01]  /*5520*/  IMAD R17, R4.reuse, R7, R17 ;  /* 0x0000000704117224 */ /* 0x040fe200078e0211 */
[----:B------:R-:W-:Y:S01]  /*5530*/  ISETP.GT.U32.AND P0, PT, R4, R21, PT ;  /* 0x000000150400720c */ /* 0x000fe20003f04070 */
[--C-:B------:R-:W-:Y:S01]  /*5540*/  @!P1 IMAD.IADD R20, R20, 0x1, -R4.reuse ;  /* 0x0000000114149824 */ /* 0x100fe200078e0a04 */
[C---:B------:R-:W-:Y:S01]  /*5550*/  ISETP.GT.U32.AND P1, PT, R4.reuse, R18, PT ;  /* 0x000000120400720c */ /* 0x040fe20003f24070 */
[----:B------:R-:W-:Y:S01]  /*5560*/  @!P6 IMAD.IADD R19, R19, 0x1, -R4 ;  /* 0x000000011313e824 */ /* 0x000fe200078e0a04 */
[----:B------:R-:W-:Y:S01]  /*5570*/  ISETP.GT.U32.AND P6, PT, R4, R17, PT ;  /* 0x000000110400720c */ /* 0x000fe20003fc4070 */
[----:B------:R-:W-:-:S04]  /*5580*/  IMAD.HI.U32 R14, R6, R13, RZ ;  /* 0x0000000d060e7227 */ /* 0x000fc800078e00ff */
[----:B------:R-:W-:Y:S02]  /*5590*/  IMAD.MOV R3, RZ, RZ, -R14 ;  /* 0x000000ffff037224 */ /* 0x000fe400078e0a0e */
[----:B------:R-:W-:Y:S02]  /*55a0*/  VIADD R14, R5, 0xde ;  /* 0x000000de050e7836 */ /* 0x000fe40000000000 */
[----:B------:R-:W-:Y:S02]  /*55b0*/  IMAD R13, R4, R3, R13 ;  /* 0x00000003040d7224 */ /* 0x000fe400078e020d */
[--C-:B------:R-:W-:Y:S01]  /*55c0*/  @!P0 IMAD.IADD R21, R21, 0x1, -R4.reuse ;  /* 0x0000000115158824 */ /* 0x100fe200078e0a04 */
[----:B------:R-:W-:Y:S01]  /*55d0*/  ISETP.GE.AND P0, PT, R9, RZ, PT ;  /* 0x000000ff0900720c */ /* 0x000fe20003f06270 */
[----:B------:R-:W-:Y:S01]  /*55e0*/  VIADD R3, R5, 0xe0 ;  /* 0x000000e005037836 */ /* 0x000fe20000000000 */
[----:B------:R-:W-:Y:S01]  /*55f0*/  IABS R9, R14 ;  /* 0x0000000e00097213 */ /* 0x000fe20000000000 */
[--C-:B------:R-:W-:Y:S01]  /*5600*/  @!P1 IMAD.IADD R18, R18, 0x1, -R4.reuse ;  /* 0x0000000112129824 */ /* 0x100fe200078e0a04 */
[----:B------:R-:W-:Y:S01]  /*5610*/  ISETP.GT.U32.AND P1, PT, R4, R19, PT ;  /* 0x000000130400720c */ /* 0x000fe20003f24070 */
[----:B------:R-:W-:Y:S01]  /*5620*/  @!P6 IMAD.IADD R17, R17, 0x1, -R4 ;  /* 0x000000011111e824 */ /* 0x000fe200078e0a04 */
[----:B------:R-:W-:Y:S01]  /*5630*/  IABS R10, R3 ;  /* 0x00000003000a7213 */ /* 0x000fe20000000000 */
[----:B------:R-:W-:-:S03]  /*5640*/  IMAD.HI.U32 R2, R6, R12, RZ ;  /* 0x0000000c06027227 */ /* 0x000fc600078e00ff */
[----:B------:R-:W-:Y:S01]  /*5650*/  ISETP.GT.U32.AND P6, PT, R4, R17, PT ;  /* 0x000000110400720c */ /* 0x000fe20003fc4070 */
[----:B0-----:R-:W-:Y:S02]  /*5660*/  IMAD.MOV.U32 R0, RZ, RZ, R21 ;  /* 0x000000ffff007224 */ /* 0x001fe400078e0015 */
[----:B------:R-:W-:Y:S02]  /*5670*/  IMAD.MOV R2, RZ, RZ, -R2 ;  /* 0x000000ffff027224 */ /* 0x000fe400078e0a02 */
[----:B------:R-:W-:-:S04]  /*5680*/  IMAD.HI.U32 R22, R6, R9, RZ ;  /* 0x0000000906167227 */ /* 0x000fc800078e00ff */
[----:B------:R-:W-:Y:S01]  /*5690*/  @!P3 IMAD.MOV R0, RZ, RZ, -R0 ;  /* 0x000000ffff00b224 */ /* 0x000fe200078e0a00 */
[----:B------:R-:W-:Y:S01]  /*56a0*/  ISETP.GT.U32.AND P3, PT, R4, R18, PT ;  /* 0x000000120400720c */ /* 0x000fe20003f64070 */
[----:B------:R-:W-:-:S03]  /*56b0*/  IMAD.HI.U32 R21, R6, R10, RZ ;  /* 0x0000000a06157227 */ /* 0x000fc600078e00ff */
[----:B------:R0:W-:Y:S01]  /*56c0*/  STL [R1+0x1bc], R0 ;  /* 0x0001bc0001007387 */ /* 0x0001e20000100800 */
[C---:B------:R-:W-:Y:S02]  /*56d0*/  IMAD R12, R4.reuse, R2, R12 ;  /* 0x00000002040c7224 */ /* 0x040fe400078e020c */
[----:B------:R-:W-:Y:S02]  /*56e0*/  IMAD.MOV R22, RZ, RZ, -R22 ;  /* 0x000000ffff167224 */ /* 0x000fe400078e0a16 */
[----:B------:R-:W-:Y:S02]  /*56f0*/  IMAD.MOV R21, RZ, RZ, -R21 ;  /* 0x000000ffff157224 */ /* 0x000fe400078e0a15 */
[----:B------:R-:W-:Y:S01]  /*5700*/  @!P1 IMAD.IADD R19, R19, 0x1, -R4 ;  /* 0x0000000113139824 */ /* 0x000fe200078e0a04 */
[C---:B------:R-:W-:Y:S01]  /*5710*/  ISETP.GT.U32.AND P1, PT, R4.reuse, R12, PT ;  /* 0x0000000c0400720c */ /* 0x040fe20003f24070 */
[----:B------:R-:W-:Y:S02]  /*5720*/  IMAD R9, R4, R22, R9 ;  /* 0x0000001604097224 */ /* 0x000fe400078e0209 */
[----:B0-----:R-:W-:-:S02]  /*5730*/  IMAD.MOV.U32 R0, RZ, RZ, R20 ;  /* 0x000000ffff007224 */ /* 0x001fc400078e0014 */
[C---:B------:R-:W-:Y:S02]  /*5740*/  IMAD R10, R4.reuse, R21, R10 ;  /* 0x00000015040a7224 */ /* 0x040fe400078e020a */
[----:B------:R-:W-:Y:S01]  /*5750*/  @!P6 IMAD.IADD R17, R17, 0x1, -R4 ;  /* 0x000000011111e824 */ /* 0x000fe200078e0a04 */
[C---:B------:R-:W-:Y:S01]  /*5760*/  ISETP.GT.U32.AND P6, PT, R4.reuse, R9, PT ;  /* 0x000000090400720c */ /* 0x040fe20003fc4070 */
[----:B------:R-:W-:Y:S01]  /*5770*/  @!P2 IMAD.MOV R0, RZ, RZ, -R0 ;  /* 0x000000ffff00a224 */ /* 0x000fe200078e0a00 */
[----:B------:R-:W-:Y:S01]  /*5780*/  ISETP.GT.U32.AND P2, PT, R4, R13, PT ;  /* 0x0000000d0400720c */ /* 0x000fe20003f44070 */
[----:B------:R-:W-:Y:S01]  /*5790*/  @!P3 IMAD.IADD R18, R18, 0x1, -R4 ;  /* 0x000000011212b824 */ /* 0x000fe200078e0a04 */
[----:B------:R-:W-:Y:S01]  /*57a0*/  ISETP.GT.U32.AND P3, PT, R4, R10, PT ;  /* 0x0000000a0400720c */ /* 0x000fe20003f64070 */
[C---:B------:R-:W-:Y:S01]  /*57b0*/  VIADD R15, R5.reuse, 0xdc ;  /* 0x000000dc050f7836 */ /* 0x040fe20000000000 */
[----:B------:R0:W-:Y:S01]  /*57c0*/  STL [R1+0x1b8], R0 ;  /* 0x0001b80001007387 */ /* 0x0001e20000100800 */
[----:B------:R-:W-:-:S02]  /*57d0*/  VIADD R16, R5, 0xda ;  /* 0x000000da05107836 */ /* 0x000fc40000000000 */
[--C-:B------:R-:W-:Y:S01]  /*57e0*/  @!P1 IMAD.IADD R12, R12, 0x1, -R4.reuse ;  /* 0x000000010c0c9824 */ /* 0x100fe200078e0a04 */
[----:B------:R-:W-:Y:S01]  /*57f0*/  IABS R7, R15 ;  /* 0x0000000f00077213 */ /* 0x000fe20000000000 */
[----:B------:R-:W-:Y:S01]  /*5800*/  IMAD.MOV.U32 R23, RZ, RZ, R19 ;  /* 0x000000ffff177224 */ /* 0x000fe200078e0013 */
[----:B------:R-:W-:Y:S01]  /*5810*/  IABS R2, R16 ;  /* 0x0000001000027213 */ /* 0x000fe20000000000 */
[----:B------:R-:W-:Y:S01]  /*5820*/  @!P6 IMAD.IADD R9, R9, 0x1, -R4 ;  /* 0x000000010909e824 */ /* 0x000fe200078e0a04 */
[----:B------:R-:W-:Y:S01]  /*5830*/  ISETP.GT.U32.AND P6, PT, R4, R12, PT ;  /* 0x0000000c0400720c */ /* 0x000fe20003fc4070 */
[----:B------:R-:W-:Y:S01]  /*5840*/  IMAD.HI.U32 R20, R6, R7, RZ ;  /* 0x0000000706147227 */ /* 0x000fe200078e00ff */
[----:B------:R-:W-:-:S03]  /*5850*/  ISETP.GE.AND P1, PT, R8, RZ, PT ;  /* 0x000000ff0800720c */ /* 0x000fc60003f26270 */
[----:B0-----:R-:W-:Y:S02]  /*5860*/  IMAD.MOV.U32 R0, RZ, RZ, R18 ;  /* 0x000000ffff007224 */ /* 0x001fe400078e0012 */
[----:B------:R-:W-:Y:S02]  /*5870*/  @!P5 IMAD.MOV R23, RZ, RZ, -R23 ;  /* 0x000000ffff17d224 */ /* 0x000fe400078e0a17 */
[----:B------:R-:W-:Y:S01]  /*5880*/  @!P2 IMAD.IADD R13, R13, 0x1, -R4 ;  /* 0x000000010d0da824 */ /* 0x000fe200078e0a04 */
[----:B------:R-:W-:Y:S01]  /*5890*/  ISETP.GE.AND P2, PT, R11, RZ, PT ;  /* 0x000000ff0b00720c */ /* 0x000fe20003f46270 */
[----:B------:R-:W-:Y:S01]  /*58a0*/  @!P4 IMAD.MOV R0, RZ, RZ, -R0 ;  /* 0x000000ffff00c224 */ /* 0x000fe200078e0a00 */
[----:B------:R-:W-:Y:S01]  /*58b0*/  STL [R1+0x80], R23 ;  /* 0x0000801701007387 */ /* 0x000fe20000100800 */
[----:B------:R-:W-:Y:S01]  /*58c0*/  IMAD.HI.U32 R21, R6, R2, RZ ;  /* 0x0000000206157227 */ /* 0x000fe200078e00ff */
[----:B------:R-:W-:Y:S02]  /*58d0*/  ISETP.GT.U32.AND P4, PT, R4, R9, PT ;  /* 0x000000090400720c */ /* 0x000fe40003f84070 */
[----:B------:R0:W-:Y:S01]  /*58e0*/  STL [R1+0x88], R0 ;  /* 0x0000880001007387 */ /* 0x0001e20000100800 */
[----:B------:R-:W-:Y:S01]  /*58f0*/  @!P3 IMAD.IADD R10, R10, 0x1, -R4 ;  /* 0x000000010a0ab824 */ /* 0x000fe200078e0a04 */
[----:B------:R-:W-:Y:S01]  /*5900*/  ISETP.GT.U32.AND P3, PT, R4, R13, PT ;  /* 0x0000000d0400720c */ /* 0x000fe20003f64070 */
[----:B------:R-:W-:-:S02]  /*5910*/  IMAD.MOV R20, RZ, RZ, -R20 ;  /* 0x000000ffff147224 */ /* 0x000fc400078e0a14 */
[----:B------:R-:W-:Y:S01]  /*5920*/  IMAD.MOV R21, RZ, RZ, -R21 ;  /* 0x000000ffff157224 */ /* 0x000fe200078e0a15 */
[C---:B------:R-:W-:Y:S01]  /*5930*/  ISETP.GT.U32.AND P5, PT, R4.reuse, R10, PT ;  /* 0x0000000a0400720c */ /* 0x040fe20003fa4070 */
[C---:B------:R-:W-:Y:S02]  /*5940*/  IMAD R7, R4.reuse, R20, R7 ;  /* 0x0000001404077224 */ /* 0x040fe400078e0207 */
[C---:B------:R-:W-:Y:S02]  /*5950*/  IMAD R2, R4.reuse, R21, R2 ;  /* 0x0000001504027224 */ /* 0x040fe400078e0202 */
[----:B0-----:R-:W-:Y:S02]  /*5960*/  IMAD.MOV.U32 R0, RZ, RZ, R17 ;  /* 0x000000ffff007224 */ /* 0x001fe400078e0011 */
[C---:B------:R-:W-:Y:S02]  /*5970*/  VIADD R11, R5.reuse, 0xd8 ;  /* 0x000000d8050b7836 */ /* 0x040fe40000000000 */
[----:B------:R-:W-:Y:S01]  /*5980*/  @!P0 IMAD.MOV R0, RZ, RZ, -R0 ;  /* 0x000000ffff008224 */ /* 0x000fe200078e0a00 */
[----:B------:R-:W-:Y:S01]  /*5990*/  ISETP.GT.U32.AND P0, PT, R4, R7, PT ;  /* 0x000000070400720c */ /* 0x000fe20003f04070 */
[----:B------:R-:W-:Y:S01]  /*59a0*/  VIADD R8, R5, 0xd6 ;  /* 0x000000d605087836 */ /* 0x000fe20000000000 */
[----:B------:R-:W-:Y:S01]  /*59b0*/  IABS R17, R11 ;  /* 0x0000000b00117213 */ /* 0x000fe20000000000 */
[--C-:B------:R-:W-:Y:S01]  /*59c0*/  @!P6 IMAD.IADD R12, R12, 0x1, -R4.reuse ;  /* 0x000000010c0ce824 */ /* 0x100fe200078e0a04 */
[----:B------:R-:W-:Y:S01]  /*59d0*/  ISETP.GT.U32.AND P6, PT, R4, R2, PT ;  /* 0x000000020400720c */ /* 0x000fe20003fc4070 */
[--C-:B------:R-:W-:Y:S01]  /*59e0*/  @!P3 IMAD.IADD R13, R13, 0x1, -R4.reuse ;  /* 0x000000010d0db824 */ /* 0x100fe200078e0a04 */
[----:B------:R-:W-:Y:S01]  /*59f0*/  IABS R18, R8 ;  /* 0x0000000800127213 */ /* 0x000fe20000000000 */
[----:B------:R-:W-:Y:S01]  /*5a00*/  @!P5 IMAD.IADD R10, R10, 0x1, -R4 ;  /* 0x000000010a0ad824 */ /* 0x000fe200078e0a04 */
[----:B------:R-:W-:Y:S01]  /*5a10*/  ISETP.GE.AND P3, PT, R3, RZ, PT ;  /* 0x000000ff0300720c */ /* 0x000fe20003f66270 */
[----:B------:R0:W-:Y:S01]  /*5a20*/  STL [R1+0x90], R0 ;  /* 0x0000900001007387 */ /* 0x0001e20000100800 */
[----:B------:R-:W-:Y:S01]  /*5a30*/  ISETP.GE.AND P5, PT, R14, RZ, PT ;  /* 0x000000ff0e00720c */ /* 0x000fe20003fa6270 */
[----:B------:R-:W-:-:S02]  /*5a40*/  IMAD.MOV.U32 R3, RZ, RZ, R18 ;  /* 0x000000ffff037224 */ /* 0x000fc400078e0012 */
[----:B------:R-:W-:-:S04]  /*5a50*/  IMAD.HI.U32 R14, R6, R17, RZ ;  /* 0x00000011060e7227 */ /* 0x000fc800078e00ff */
[----:B------:R-:W-:Y:S02]  /*5a60*/  IMAD.MOV.U32 R19, RZ, RZ, R13 ;  /* 0x000000ffff137224 */ /* 0x000fe400078e000d */
[----:B------:R-:W-:Y:S01]  /*5a70*/  @!P4 IMAD.IADD R9, R9, 0x1, -R4 ;  /* 0x000000010909c824 */ /* 0x000fe200078e0a04 */
[----:B------:R-:W-:Y:S01]  /*5a80*/  ISETP.GE.AND P4, PT, R15, RZ, PT ;  /* 0x000000ff0f00720c */ /* 0x000fe20003f86270 */
[----:B0-----:R-:W-:Y:S02]  /*5a90*/  IMAD.MOV.U32 R0, RZ, RZ, R12 ;  /* 0x000000ffff007224 */ /* 0x001fe400078e000c */
[----:B------:R-:W-:Y:S01]  /*5aa0*/  @!P0 IMAD.IADD R7, R7, 0x1, -R4 ;  /* 0x0000000107078824 */ /* 0x000fe200078e0a04 */
[----:B------:R-:W-:Y:S01]  /*5ab0*/  ISETP.GE.AND P0, PT, R16, RZ, PT ;  /* 0x000000ff1000720c */ /* 0x000fe20003f06270 */
[----:B------:R-:W-:-:S04]  /*5ac0*/  IMAD.HI.U32 R15, R6, R3, RZ ;  /* 0x00000003060f7227 */ /* 0x000fc800078e00ff */
[----:B------:R-:W-:Y:S02]  /*5ad0*/  IMAD.MOV R14, RZ, RZ, -R14 ;  /* 0x000000ffff0e7224 */ /* 0x000fe400078e0a0e */
[----:B------:R-:W-:Y:S01]  /*5ae0*/  @!P2 IMAD.MOV R19, RZ, RZ, -R19 ;  /* 0x000000ffff13a224 */ /* 0x000fe200078e0a13 */
[----:B------:R-:W-:Y:S01]  /*5af0*/  ISETP.GT.U32.AND P2, PT, R4, R7, PT ;  /* 0x000000070400720c */ /* 0x000fe20003f44070 */
[----:B------:R-:W-:Y:S01]  /*5b00*/  @!P6 IMAD.IADD R2, R2, 0x1, -R4 ;  /* 0x000000010202e824 */ /* 0x000fe200078e0a04 */
[----:B------:R-:W-:Y:S01]  /*5b10*/  ISETP.GE.AND P6, PT, R11, RZ, PT ;  /* 0x000000ff0b00720c */ /* 0x000fe20003fc6270 */
[----:B------:R-:W-:Y:S01]  /*5b20*/  @!P1 IMAD.MOV R0, RZ, RZ, -R0 ;  /* 0x000000ffff009224 */ /* 0x000fe200078e0a00 */
[----:B------:R0:W-:Y:S01]  /*5b30*/  STL [R1+0x98], R19 ;  /* 0x0000981301007387 */ /* 0x0001e20000100800 */
[----:B------:R-:W-:Y:S01]  /*5b40*/  IMAD.MOV R13, RZ, RZ, -R15 ;  /* 0x000000ffff0d7224 */ /* 0x000fe200078e0a0f */
[C---:B------:R-:W-:Y:S01]  /*5b50*/  ISETP.GT.U32.AND P1, PT, R4.reuse, R2, PT ;  /* 0x000000020400720c */ /* 0x040fe20003f24070 */
[C---:B------:R-:W-:Y:S01]  /*5b60*/  IMAD R11, R4.reuse, R14, R17 ;  /* 0x0000000e040b7224 */ /* 0x040fe200078e0211 */
[----:B------:R1:W-:Y:S01]  /*5b70*/  STL [R1+0xa0], R0 ;  /* 0x0000a00001007387 */ /* 0x0003e20000100800 */
[----:B------:R-:W-:-:S02]  /*5b80*/  IMAD R3, R4, R13, R3 ;  /* 0x0000000d04037224 */ /* 0x000fc400078e0203 */
[----:B------:R-:W-:Y:S01]  /*5b90*/  @!P3 IMAD.MOV R10, RZ, RZ, -R10 ;  /* 0x000000ffff0ab224 */ /* 0x000fe200078e0a0a */
[----:B------:R-:W-:Y:S01]  /*5ba0*/  ISETP.GT.U32.AND P3, PT, R4, R11, PT ;  /* 0x0000000b0400720c */ /* 0x000fe20003f64070 */
[----:B------:R-:W-:Y:S01]  /*5bb0*/  @!P2 IMAD.IADD R7, R7, 0x1, -R4 ;  /* 0x000000010707a824 */ /* 0x000fe200078e0a04 */
[----:B------:R-:W-:Y:S01]  /*5bc0*/  ISETP.GE.AND P2, PT, R8, RZ, PT ;  /* 0x000000ff0800720c */ /* 0x000fe20003f46270 */
[C---:B------:R-:W-:Y:S01]  /*5bd0*/  VIADD R13, R5.reuse, 0xd0 ;  /* 0x000000d0050d7836 */ /* 0x040fe20000000000 */
[----:B------:R2:W-:Y:S01]  /*5be0*/  STL [R1+0xa8], R10 ;  /* 0x0000a80a01007387 */ /* 0x0005e20000100800 */
[C---:B0-----:R-:W-:Y:S02]  /*5bf0*/  VIADD R19, R5.reuse, 0xc8 ;  /* 0x000000c805137836 */ /* 0x041fe40000000000 */
[----:B-1----:R-:W-:Y:S02]  /*5c00*/  IMAD.MOV.U32 R0, RZ, RZ, R9 ;  /* 0x000000ffff007224 */ /* 0x002fe400078e0009 */
[----:B------:R-:W-:-:S02]  /*5c10*/  VIADD R9, R5, 0xd4 ;  /* 0x000000d405097836 */ /* 0x000fc40000000000 */
[----:B------:R-:W-:Y:S01]  /*5c20*/  @!P5 IMAD.MOV R0, RZ, RZ, -R0 ;  /* 0x000000ffff00d224 */ /* 0x000fe200078e0a00 */
[----:B------:R-:W-:Y:S01]  /*5c30*/  ISETP.GT.U32.AND P5, PT, R4, R3, PT ;  /* 0x000000030400720c */ /* 0x000fe20003fa4070 */
[--C-:B------:R-:W-:Y:S01]  /*5c40*/  @!P3 IMAD.IADD R11, R11, 0x1, -R4.reuse ;  /* 0x000000010b0bb824 */ /* 0x100fe200078e0a04 */
[----:B------:R-:W-:Y:S01]  /*5c50*/  IABS R8, R9 ;  /* 0x0000000900087213 */ /* 0x000fe20000000000 */
[----:B--2---:R-:W-:Y:S01]  /*5c60*/  VIADD R10, R5, 0xd2 ;  /* 0x000000d2050a7836 */ /* 0x004fe20000000000 */
[----:B------:R0:W-:Y:S01]  /*5c70*/  STL [R1+0xe8], R0 ;  /* 0x0000e80001007387 */ /* 0x0001e20000100800 */
[----:B------:R-:W-:Y:S01]  /*5c80*/  @!P1 IMAD.IADD R2, R2, 0x1, -R4 ;  /* 0x0000000102029824 */ /* 0x000fe200078e0a04 */
[----:B------:R-:W-:Y:S01]  /*5c90*/  ISETP.GE.AND P1, PT, R9, RZ, PT ;  /* 0x000000ff0900720c */ /* 0x000fe20003f26270 */
[----:B------:R-:W-:Y:S01]  /*5ca0*/  VIADD R16, R5, 0xc6 ;  /* 0x000000c605107836 */ /* 0x000fe20000000000 */
[----:B------:R-:W-:Y:S02]  /*5cb0*/  IABS R12, R10 ;  /* 0x0000000a000c7213 */ /* 0x000fe40000000000 */
[----:B------:R-:W-:Y:S01]  /*5cc0*/  ISETP.GE.AND P3, PT, R10, RZ, PT ;  /* 0x000000ff0a00720c */ /* 0x000fe20003f66270 */
[----:B------:R-:W-:Y:S01]  /*5cd0*/  IMAD.HI.U32 R10, R6, R8, RZ ;  /* 0x00000008060a7227 */ /* 0x000fe200078e00ff */
[----:B------:R-:W-:-:S03]  /*5ce0*/  IABS R15, R16 ;  /* 0x00000010000f7213 */ /* 0x000fc60000000000 */
[----:B0-----:R-:W-:Y:S02]  /*5cf0*/  IMAD.MOV.U32 R0, RZ, RZ, R7 ;  /* 0x000000ffff007224 */ /* 0x001fe400078e0007 */
[----:B------:R-:W-:Y:S01]  /*5d00*/  @!P5 IMAD.IADD R3, R3, 0x1, -R4 ;  /* 0x000000010303d824 */ /* 0x000fe200078e0a04 */
[C---:B------:R-:W-:Y:S01]  /*5d10*/  ISETP.GT.U32.AND P5, PT, R4.reuse, R11, PT ;  /* 0x0000000b0400720c */ /* 0x040fe20003fa4070 */
[----:B------:R-:W-:Y:S02]  /*5d20*/  @!P4 IMAD.MOV R0, RZ, RZ, -R0 ;  /* 0x000000ffff00c224 */ /* 0x000fe400078e0a00 */
[----:B------:R-:W-:Y:S01]  /*5d30*/  IMAD.MOV.U32 R9, RZ, RZ, R12 ;  /* 0x000000ffff097224 */ /* 0x000fe200078e000c */
[----:B------:R-:W-:Y:S01]  /*5d40*/  ISETP.GT.U32.AND P4, PT, R4, R3, PT ;  /* 0x000000030400720c */ /* 0x000fe20003f84070 */
[----:B------:R-:W-:Y:S01]  /*5d50*/  VIADD R12, R5, 0xcc ;  /* 0x000000cc050c7836 */ /* 0x000fe20000000000 */
[----:B------:R0:W-:Y:S01]  /*5d60*/  STL [R1+0xf0], R0 ;  /* 0x0000f00001007387 */ /* 0x0001e20000100800 */
[----:B------:R-:W-:-:S04]  /*5d70*/  IMAD.HI.U32 R7, R6, R9, RZ ;  /* 0x0000000906077227 */ /* 0x000fc800078e00ff */
[----:B------:R-:W-:Y:S02]  /*5d80*/  IMAD.MOV R7, RZ, RZ, -R7 ;  /* 0x000000ffff077224 */ /* 0x000fe400078e0a07 */
[----:B------:R-:W-:Y:S02]  /*5d90*/  @!P5 IMAD.IADD R11, R11, 0x1, -R4 ;  /* 0x000000010b0bd824 */ /* 0x000fe400078e0a04 */
[----:B------:R-:W-:Y:S02]  /*5da0*/  IMAD R7, R4, R7, R9 ;  /* 0x0000000704077224 */ /* 0x000fe400078e0209 */
[----:B0-----:R-:W-:Y:S02]  /*5db0*/  IMAD.MOV.U32 R0, RZ, RZ, R2 ;  /* 0x000000ffff007224 */ /* 0x001fe400078e0002 */
[----:B------:R-:W-:Y:S02]  /*5dc0*/  IMAD.MOV R2, RZ, RZ, -R10 ;  /* 0x000000ffff027224 */ /* 0x000fe400078e0a0a */
[----:B------:R-:W-:-:S02]  /*5dd0*/  IMAD.MOV.U32 R14, RZ, RZ, R11 ;  /* 0x000000ffff0e7224 */ /* 0x000fc400078e000b */
[C---:B------:R-:W-:Y:S02]  /*5de0*/  IMAD R8, R4.reuse, R2, R8 ;  /* 0x0000000204087224 */ /* 0x040fe400078e0208 */
[----:B------:R-:W-:Y:S01]  /*5df0*/  @!P6 IMAD.MOV R14, RZ, RZ, -R14 ;  /* 0x000000ffff0ee224 */ /* 0x000fe200078e0a0e */
[C---:B------:R-:W-:Y:S01]  /*5e00*/  ISETP.GT.U32.AND P6, PT, R4.reuse, R7, PT ;  /* 0x000000070400720c */ /* 0x040fe20003fc4070 */
[----:B------:R-:W-:Y:S01]  /*5e10*/  @!P0 IMAD.MOV R0, RZ, RZ, -R0 ;  /* 0x000000ffff008224 */ /* 0x000fe200078e0a00 */
[----:B------:R-:W-:Y:S01]  /*5e20*/  ISETP.GT.U32.AND P5, PT, R4, R8, PT ;  /* 0x000000080400720c */ /* 0x000fe20003fa4070 */
[----:B------:R-:W-:Y:S01]  /*5e30*/  @!P4 IMAD.IADD R3, R3, 0x1, -R4 ;  /* 0x000000010303c824 */ /* 0x000fe200078e0a04 */
[----:B------:R-:W-:Y:S01]  /*5e40*/  ISETP.GE.AND P0, PT, R13, RZ, PT ;  /* 0x000000ff0d00720c */ /* 0x000fe20003f06270 */
[C---:B------:R-:W-:Y:S01]  /*5e50*/  VIADD R10, R5.reuse, 0xce ;  /* 0x000000ce050a7836 */ /* 0x040fe20000000000 */
[----:B------:R-:W-:Y:S01]  /*5e60*/  IABS R13, R13 ;  /* 0x0000000d000d7213 */ /* 0x000fe20000000000 */
[----:B------:R0:W-:Y:S01]  /*5e70*/  STL [R1+0x148], R0 ;  /* 0x0001480001007387 */ /* 0x0001e20000100800 */
[----:B------:R-:W-:-:S02]  /*5e80*/  VIADD R2, R5, 0xca ;  /* 0x000000ca05027836 */ /* 0x000fc40000000000 */
[----:B------:R-:W-:Y:S01]  /*5e90*/  ISETP.GE.AND P4, PT, R10, RZ, PT ;  /* 0x000000ff0a00720c */ /* 0x000fe20003f86270 */
[----:B------:R-:W-:Y:S01]  /*5ea0*/  IMAD.HI.U32 R9, R6, R13, RZ ;  /* 0x0000000d06097227 */ /* 0x000fe200078e00ff */
[----:B------:R-:W-:Y:S01]  /*5eb0*/  IABS R10, R10 ;  /* 0x0000000a000a7213 */ /* 0x000fe20000000000 */
[----:B------:R1:W-:Y:S01]  /*5ec0*/  STL [R1+0x14c], R14 ;  /* 0x00014c0e01007387 */ /* 0x0003e20000100800 */
[----:B------:R-:W-:Y:S01]  /*5ed0*/  IABS R11, R2 ;  /* 0x00000002000b7213 */ /* 0x000fe20000000000 */
[----:B------:R-:W-:Y:S02]  /*5ee0*/  @!P5 IMAD.IADD R8, R8, 0x1, -R4 ;  /* 0x000000010808d824 */ /* 0x000fe400078e0a04 */
[----:B0-----:R-:W-:Y:S02]  /*5ef0*/  IMAD.MOV.U32 R0, RZ, RZ, R3 ;  /* 0x000000ffff007224 */ /* 0x001fe400078e0003 */
[----:B------:R-:W-:Y:S01]  /*5f00*/  IMAD.MOV R9, RZ, RZ, -R9 ;  /* 0x000000ffff097224 */ /* 0x000fe200078e0a09 */
[----:B------:R-:W-:Y:S01]  /*5f10*/  ISETP.GT.U32.AND P5, PT, R4, R8, PT ;  /* 0x000000080400720c */ /* 0x000fe20003fa4070 */
[----:B------:R-:W-:Y:S01]  /*5f20*/  @!P2 IMAD.MOV R0, RZ, RZ, -R0 ;  /* 0x000000ffff00a224 */ /* 0x000fe200078e0a00 */
[----:B------:R-:W-:Y:S01]  /*5f30*/  ISETP.GE.AND P2, PT, R12, RZ, PT ;  /* 0x000000ff0c00720c */ /* 0x000fe20003f46270 */
[----:B------:R-:W-:Y:S01]  /*5f40*/  @!P6 IMAD.IADD R7, R7, 0x1, -R4 ;  /* 0x000000010707e824 */ /* 0x000fe200078e0a04 */
[----:B------:R-:W-:Y:S01]  /*5f50*/  IABS R12, R12 ;  /* 0x0000000c000c7213 */ /* 0x000fe20000000000 */
[----:B------:R-:W-:Y:S01]  /*5f60*/  IMAD R13, R4, R9, R13 ;  /* 0x00000009040d7224 */ /* 0x000fe200078e020d */
[----:B------:R0:W-:Y:S01]  /*5f70*/  STL [R1+0x174], R0 ;  /* 0x0001740001007387 */ /* 0x0001e20000100800 */
[----:B------:R-:W-:Y:S01]  /*5f80*/  IMAD.HI.U32 R3, R6, R10, RZ ;  /* 0x0000000a06037227 */ /* 0x000fe200078e00ff */
[----:B------:R-:W-:-:S03]  /*5f90*/  ISETP.GT.U32.AND P6, PT, R4, R7, PT ;  /* 0x000000070400720c */ /* 0x000fc60003fc4070 */
[----:B-1----:R-:W-:-:S04]  /*5fa0*/  IMAD.HI.U32 R14, R6, R12, RZ ;  /* 0x0000000c060e7227 */ /* 0x002fc800078e00ff */
[----:B------:R-:W-:Y:S01]  /*5fb0*/  @!P5 IMAD.IADD R8, R8, 0x1, -R4 ;  /* 0x000000010808d824 */ /* 0x000fe200078e0a04 */
[----:B------:R-:W-:Y:S01]  /*5fc0*/  ISETP.GT.U32.AND P5, PT, R4, R13, PT ;  /* 0x0000000d0400720c */ /* 0x000fe20003fa4070 */
[----:B------:R-:W-:-:S04]  /*5fd0*/  IMAD.HI.U32 R9, R6, R11, RZ ;  /* 0x0000000b06097227 */ /* 0x000fc800078e00ff */
[----:B------:R-:W-:Y:S02]  /*5fe0*/  IMAD.MOV R14, RZ, RZ, -R14 ;  /* 0x000000ffff0e7224 */ /* 0x000fe400078e0a0e */
[----:B------:R-:W-:Y:S02]  /*5ff0*/  IMAD.MOV R3, RZ, RZ, -R3 ;  /* 0x000000ffff037224 */ /* 0x000fe400078e0a03 */
[----:B------:R-:W-:Y:S02]  /*6000*/  IMAD.MOV R9, RZ, RZ, -R9 ;  /* 0x000000ffff097224 */ /* 0x000fe400078e0a09 */
[C---:B------:R-:W-:Y:S02]  /*6010*/  IMAD R12, R4.reuse, R14, R12 ;  /* 0x0000000e040c7224 */ /* 0x040fe400078e020c */
[----:B------:R-:W-:Y:S01]  /*6020*/  IMAD R10, R4, R3, R10 ;  /* 0x00000003040a7224 */ /* 0x000fe200078e020a */
[----:B------:R-:W-:Y:S01]  /*6030*/  IABS R3, R19 ;  /* 0x0000001300037213 */ /* 0x000fe20000000000 */
[----:B0-----:R-:W-:-:S02]  /*6040*/  IMAD.MOV.U32 R0, RZ, RZ, R8 ;  /* 0x000000ffff007224 */ /* 0x001fc400078e0008 */
[C---:B------:R-:W-:Y:S02]  /*6050*/  IMAD R11, R4.reuse, R9, R11 ;  /* 0x00000009040b7224 */ /* 0x040fe400078e020b */
[----:B------:R-:W-:Y:S01]  /*6060*/  @!P6 IMAD.IADD R7, R7, 0x1, -R4 ;  /* 0x000000010707e824 */ /* 0x000fe200078e0a04 */
[C---:B------:R-:W-:Y:S01]  /*6070*/  ISETP.GT.U32.AND P6, PT, R4.reuse, R12, PT ;  /* 0x0000000c0400720c */ /* 0x040fe20003fc4070 */
[----:B------:R-:W-:Y:S01]  /*6080*/  @!P1 IMAD.MOV R0, RZ, RZ, -R0 ;  /* 0x000000ffff009224 */ /* 0x000fe200078e0a00 */
[C---:B------:R-:W-:Y:S01]  /*6090*/  ISETP.GT.U32.AND P1, PT, R4.reuse, R10, PT ;  /* 0x0000000a0400720c */ /* 0x040fe20003f24070 */
[----:B------:R-:W-:Y:S01]  /*60a0*/  @!P5 IMAD.IADD R13, R13, 0x1, -R4 ;  /* 0x000000010d0dd824 */ /* 0x000fe200078e0a04 */
[----:B------:R-:W-:Y:S01]  /*60b0*/  ISETP.GT.U32.AND P5, PT, R4, R11, PT ;  /* 0x0000000b0400720c */ /* 0x000fe20003fa4070 */
[----:B------:R-:W-:Y:S01]  /*60c0*/  IMAD.HI.U32 R8, R6, R3, RZ ;  /* 0x0000000306087227 */ /* 0x000fe200078e00ff */
[----:B------:R0:W-:Y:S03]  /*60d0*/  STL [R1+0xf8], R0 ;  /* 0x0000f80001007387 */ /* 0x0001e60000100800 */
[----:B------:R-:W-:-:S02]  /*60e0*/  IMAD.MOV R8, RZ, RZ, -R8 ;  /* 0x000000ffff087224 */ /* 0x000fc400078e0a08 */
[----:B------:R-:W-:Y:S02]  /*60f0*/  VIADD R9, R5, 0xc4 ;  /* 0x000000c405097836 */ /* 0x000fe40000000000 */
[--C-:B------:R-:W-:Y:S02]  /*6100*/  @!P6 IMAD.IADD R12, R12, 0x1, -R4.reuse ;  /* 0x000000010c0ce824 */ /* 0x100fe400078e0a04 */
[--C-:B------:R-:W-:Y:S01]  /*6110*/  @!P1 IMAD.IADD R10, R10, 0x1, -R4.reuse ;  /* 0x000000010a0a9824 */ /* 0x100fe200078e0a04 */
[C---:B------:R-:W-:Y:S01]  /*6120*/  ISETP.GT.U32.AND P1, PT, R4.reuse, R13, PT ;  /* 0x0000000d0400720c */ /* 0x040fe20003f24070 */
[----:B------:R-:W-:Y:S01]  /*6130*/  @!P5 IMAD.IADD R11, R11, 0x1, -R4 ;  /* 0x000000010b0bd824 */ /* 0x000fe200078e0a04 */
[C---:B------:R-:W-:Y:S01]  /*6140*/  ISETP.GT.U32.AND P5, PT, R4.reuse, R12, PT ;  /* 0x0000000c0400720c */ /* 0x040fe20003fa4070 */
[----:B0-----:R-:W-:Y:S01]  /*6150*/  IMAD.MOV.U32 R0, RZ, RZ, R7 ;  /* 0x000000ffff007224 */ /* 0x001fe200078e0007 */
[----:B------:R-:W-:Y:S01]  /*6160*/  ISETP.GT.U32.AND P6, PT, R4, R10, PT ;  /* 0x0000000a0400720c */ /* 0x000fe20003fc4070 */
[----:B------:R-:W-:Y:S01]  /*6170*/  IMAD.HI.U32 R7, R6, R15, RZ ;  /* 0x0000000f06077227 */ /* 0x000fe200078e00ff */
[----:B------:R-:W-:-:S03]  /*6180*/  IABS R18, R9 ;  /* 0x0000000900127213 */ /* 0x000fc60000000000 */
[----:B------:R-:W-:Y:S02]  /*6190*/  IMAD.MOV R7, RZ, RZ, -R7 ;  /* 0x000000ffff077224 */ /* 0x000fe400078e0a07 */
[----:B------:R-:W-:Y:S01]  /*61a0*/  @!P3 IMAD.MOV R0, RZ, RZ, -R0 ;  /* 0x000000ffff00b224 */ /* 0x000fe200078e0a00 */
[C---:B------:R-:W-:Y:S01]  /*61b0*/  ISETP.GT.U32.AND P3, PT, R4.reuse, R11, PT ;  /* 0x0000000b0400720c */ /* 0x040fe20003f64070 */
[C---:B------:R-:W-:Y:S02]  /*61c0*/  IMAD R3, R4.reuse, R8, R3 ;  /* 0x0000000804037224 */ /* 0x040fe400078e0203 */
[C---:B------:R-:W-:Y:S01]  /*61d0*/  IMAD R15, R4.reuse, R7, R15 ;  /* 0x00000007040f7224 */ /* 0x040fe200078e020f */
[----:B------:R0:W-:Y:S01]  /*61e0*/  STL [R1+0x104], R0 ;  /* 0x0001040001007387 */ /* 0x0001e20000100800 */
[--C-:B------:R-:W-:Y:S01]  /*61f0*/  @!P1 IMAD.IADD R13, R13, 0x1, -R4.reuse ;  /* 0x000000010d0d9824 */ /* 0x100fe200078e0a04 */
[----:B------:R-:W-:Y:S01]  /*6200*/  ISETP.GT.U32.AND P1, PT, R4, R3, PT ;  /* 0x000000030400720c */ /* 0x000fe20003f24070 */
[----:B------:R-:W-:Y:S01]  /*6210*/  @!P5 IMAD.IADD R12, R12, 0x1, -R4 ;  /* 0x000000010c0cd824 */ /* 0x000fe200078e0a04 */
[----:B------:R-:W-:Y:S01]  /*6220*/  ISETP.GT.U32.AND P5, PT, R4, R15, PT ;  /* 0x0000000f0400720c */ /* 0x000fe20003fa4070 */
[----:B------:R-:W-:-:S02]  /*6230*/  VIADD R7, R5, 0xc0 ;  /* 0x000000c005077836 */ /* 0x000fc40000000000 */
[----:B------:R-:W-:Y:S02]  /*6240*/  VIADD R8, R5, 0xc2 ;  /* 0x000000c205087836 */ /* 0x000fe40000000000 */
[--C-:B------:R-:W-:Y:S01]  /*6250*/  @!P3 IMAD.IADD R11, R11, 0x1, -R4.reuse ;  /* 0x000000010b0bb824 */ /* 0x100fe200078e0a04 */
[----:B------:R-:W-:Y:S01]  /*6260*/  ISETP.GE.AND P3, PT, R19, RZ, PT ;  /* 0x000000ff1300720c */ /* 0x000fe20003f66270 */
[--C-:B------:R-:W-:Y:S01]  /*6270*/  @!P6 IMAD.IADD R10, R10, 0x1, -R4.reuse ;  /* 0x000000010a0ae824 */ /* 0x100fe200078e0a04 */
[----:B------:R-:W-:Y:S01]  /*6280*/  IABS R19, R7 ;  /* 0x0000000700137213 */ /* 0x000fe20000000000 */
[----:B------:R-:W-:Y:S01]  /*6290*/  IMAD.HI.U32 R14, R6, R18, RZ ;  /* 0x00000012060e7227 */ /* 0x000fe200078e00ff */
[----:B------:R-:W-:Y:S02]  /*62a0*/  IABS R17, R8 ;  /* 0x0000000800117213 */ /* 0x000fe40000000000 */
[----:B------:R-:W-:Y:S01]  /*62b0*/  ISETP.GE.AND P6, PT, R2, RZ, PT ;  /* 0x000000ff0200720c */ /* 0x000fe20003fc6270 */
[--C-:B------:R-:W-:Y:S01]  /*62c0*/  @!P1 IMAD.IADD R3, R3, 0x1, -R4.reuse ;  /* 0x0000000103039824 */ /* 0x100fe200078e0a04 */
[----:B------:R-:W-:Y:S01]  /*62d0*/  ISETP.GE.AND P1, PT, R16, RZ, PT ;  /* 0x000000ff1000720c */ /* 0x000fe20003f26270 */
[----:B------:R-:W-:-:S02]  /*62e0*/  @!P5 IMAD.IADD R15, R15, 0x1, -R4 ;  /* 0x000000010f0fd824 */ /* 0x000fc400078e0a04 */
[----:B------:R-:W-:Y:S02]  /*62f0*/  IMAD.MOV.U32 R16, RZ, RZ, R19 ;  /* 0x000000ffff107224 */ /* 0x000fe400078e0013 */
[----:B------:R-:W-:Y:S01]  /*6300*/  IMAD.MOV.U32 R20, RZ, RZ, R13 ;  /* 0x000000ffff147224 */ /* 0x000fe200078e000d */
[----:B------:R-:W-:Y:S01]  /*6310*/  ISETP.GT.U32.AND P5, PT, R4, R15, PT ;  /* 0x0000000f0400720c */ /* 0x000fe20003fa4070 */
[----:B------:R-:W-:-:S04]  /*6320*/  IMAD.HI.U32 R13, R6, R16, RZ ;  /* 0x00000010060d7227 */ /* 0x000fc800078e00ff */
[----:B------:R-:W-:Y:S02]  /*6330*/  IMAD.MOV R14, RZ, RZ, -R14 ;  /* 0x000000ffff0e7224 */ /* 0x000fe400078e0a0e */
[----:B0-----:R-:W-:Y:S02]  /*6340*/  IMAD.MOV.U32 R0, RZ, RZ, R10 ;  /* 0x000000ffff007224 */ /* 0x001fe400078e000a */
[----:B------:R-:W-:Y:S02]  /*6350*/  IMAD.MOV R10, RZ, RZ, -R13 ;  /* 0x000000ffff0a7224 */ /* 0x000fe400078e0a0d */
[----:B------:R-:W-:Y:S01]  /*6360*/  @!P0 IMAD.MOV R20, RZ, RZ, -R20 ;  /* 0x000000ffff148224 */ /* 0x000fe200078e0a14 */
[C---:B------:R-:W-:Y:S01]  /*6370*/  ISETP.GT.U32.AND P0, PT, R4.reuse, R3, PT ;  /* 0x000000030400720c */ /* 0x040fe20003f04070 */
[C---:B------:R-:W-:Y:S02]  /*6380*/  IMAD R18, R4.reuse, R14, R18 ;  /* 0x0000000e04127224 */ /* 0x040fe400078e0212 */
[----:B------:R-:W-:Y:S01]  /*6390*/  IMAD R16, R4, R10, R16 ;  /* 0x0000000a04107224 */ /* 0x000fe200078e0210 */
[----:B------:R-:W-:Y:S01]  /*63a0*/  STL [R1+0x10c], R20 ;  /* 0x00010c1401007387 */ /* 0x000fe20000100800 */
[----:B------:R-:W-:-:S04]  /*63b0*/  IMAD.HI.U32 R2, R6, R17, RZ ;  /* 0x0000001106027227 */ /* 0x000fc800078e00ff */
[----:B------:R-:W-:Y:S01]  /*63c0*/  @!P4 IMAD.MOV R0, RZ, RZ, -R0 ;  /* 0x000000ffff00c224 */ /* 0x000fe200078e0a00 */
[C---:B------:R-:W-:Y:S01]  /*63d0*/  ISETP.GT.U32.AND P4, PT, R4.reuse, R18, PT ;  /* 0x000000120400720c */ /* 0x040fe20003f84070 */
[----:B------:R-:W-:Y:S01]  /*63e0*/  @!P5 IMAD.IADD R15, R15, 0x1, -R4 ;  /* 0x000000010f0fd824 */ /* 0x000fe200078e0a04 */
[----:B------:R-:W-:Y:S01]  /*63f0*/  ISETP.GT.U32.AND P5, PT, R4, R16, PT ;  /* 0x000000100400720c */ /* 0x000fe20003fa4070 */
[----:B------:R-:W-:Y:S01]  /*6400*/  IMAD.MOV R2, RZ, RZ, -R2 ;  /* 0x000000ffff027224 */ /* 0x000fe200078e0a02 */
[----:B------:R0:W-:Y:S01]  /*6410*/  STL [R1+0x114], R0 ;  /* 0x0001140001007387 */ /* 0x0001e20000100800 */
[----:B------:R-:W-:Y:S01]  /*6420*/  @!P0 IMAD.IADD R3, R3, 0x1, -R4 ;  /* 0x0000000103038824 */ /* 0x000fe200078e0a04 */
[----:B------:R-:W-:Y:S01]  /*6430*/  ISETP.GE.AND P0, PT, R8, RZ, PT ;  /* 0x000000ff0800720c */ /* 0x000fe20003f06270 */
[----:B------:R-:W-:Y:S02]  /*6440*/  IMAD R17, R4, R2, R17 ;  /* 0x0000000204117224 */ /* 0x000fe400078e0211 */
[----:B------:R-:W-:-:S02]  /*6450*/  VIADD R8, R5, 0xbc ;  /* 0x000000bc05087836 */ /* 0x000fc40000000000 */
[----:B------:R-:W-:Y:S02]  /*6460*/  VIADD R2, R5, 0xbe ;  /* 0x000000be05027836 */ /* 0x000fe40000000000 */
[--C-:B------:R-:W-:Y:S01]  /*6470*/  @!P4 IMAD.IADD R18, R18, 0x1, -R4.reuse ;  /* 0x000000011212c824 */ /* 0x100fe200078e0a04 */
[----:B------:R-:W-:Y:S01]  /*6480*/  ISETP.GE.AND P4, PT, R7, RZ, PT ;  /* 0x000000ff0700720c */ /* 0x000fe20003f86270 */
[----:B0-----:R-:W-:Y:S01]  /*6490*/  IMAD.MOV.U32 R0, RZ, RZ, R11 ;  /* 0x000000ffff007224 */ /* 0x001fe200078e000b */
[----:B------:R-:W-:Y:S01]  /*64a0*/  IABS R7, R8 ;  /* 0x0000000800077213 */ /* 0x000fe20000000000 */
[----:B------:R-:W-:Y:S01]  /*64b0*/  @!P5 IMAD.IADD R16, R16, 0x1, -R4 ;  /* 0x000000011010d824 */ /* 0x000fe200078e0a04 */
[----:B------:R-:W-:Y:S01]  /*64c0*/  IABS R13, R2 ;  /* 0x00000002000d7213 */ /* 0x000fe20000000000 */
[----:B------:R-:W-:Y:S01]  /*64d0*/  @!P6 IMAD.MOV R0, RZ, RZ, -R0 ;  /* 0x000000ffff00e224 */ /* 0x000fe200078e0a00 */
[----:B------:R-:W-:Y:S01]  /*64e0*/  ISETP.GT.U32.AND P6, PT, R4, R17, PT ;  /* 0x000000110400720c */ /* 0x000fe20003fc4070 */
[----:B------:R-:W-:Y:S01]  /*64f0*/  @!P2 IMAD.MOV R12, RZ, RZ, -R12 ;  /* 0x000000ffff0ca224 */ /* 0x000fe200078e0a0c */
[----:B------:R-:W-:Y:S01]  /*6500*/  ISETP.GE.AND P2, PT, R9, RZ, PT ;  /* 0x000000ff0900720c */ /* 0x000fe20003f46270 */
[----:B------:R-:W-:Y:S01]  /*6510*/  IMAD.HI.U32 R9, R6, R7, RZ ;  /* 0x0000000706097227 */ /* 0x000fe200078e00ff */
[----:B------:R-:W-:-:S02]  /*6520*/  ISETP.GT.U32.AND P5, PT, R4, R16, PT ;  /* 0x000000100400720c */ /* 0x000fc40003fa4070 */
[----:B------:R-:W-:Y:S01]  /*6530*/  STL [R1+0x118], R12 ;  /* 0x0001180c01007387 */ /* 0x000fe20000100800 */
[----:B------:R-:W-:Y:S02]  /*6540*/  IMAD.MOV R9, RZ, RZ, -R9 ;  /* 0x000000ffff097224 */ /* 0x000fe400078e0a09 */
[----:B------:R-:W-:Y:S01]  /*6550*/  IMAD.HI.U32 R10, R6, R13, RZ ;  /* 0x0000000d060a7227 */ /* 0x000fe200078e00ff */
[----:B------:R0:W-:Y:S03]  /*6560*/  STL [R1+0x11c], R0 ;  /* 0x00011c0001007387 */ /* 0x0001e60000100800 */
[----:B------:R-:W-:Y:S01]  /*6570*/  @!P6 IMAD.IADD R17, R17, 0x1, -R4 ;  /* 0x000000011111e824 */ /* 0x000fe200078e0a04 */
[C---:B------:R-:W-:Y:S01]  /*6580*/  ISETP.GT.U32.AND P6, PT, R4.reuse, R18, PT ;  /* 0x000000120400720c */ /* 0x040fe20003fc4070 */
[----:B------:R-:W-:Y:S02]  /*6590*/  IMAD R7, R4, R9, R7 ;  /* 0x0000000904077224 */ /* 0x000fe400078e0207 */
[----:B------:R-:W-:-:S02]  /*65a0*/  IMAD.MOV R10, RZ, RZ, -R10 ;  /* 0x000000ffff0a7224 */ /* 0x000fc400078e0a0a */
[--C-:B------:R-:W-:Y:S01]  /*65b0*/  @!P5 IMAD.IADD R16, R16, 0x1, -R4.reuse ;  /* 0x000000011010d824 */ /* 0x100fe200078e0a04 */
[C---:B------:R-:W-:Y:S01]  /*65c0*/  ISETP.GT.U32.AND P5, PT, R4.reuse, R7, PT ;  /* 0x000000070400720c */ /* 0x040fe20003fa4070 */
[----:B------:R-:W-:Y:S02]  /*65d0*/  IMAD R13, R4, R10, R13 ;  /* 0x0000000a040d7224 */ /* 0x000fe400078e020d */
[----:B0-----:R-:W-:Y:S02]  /*65e0*/  IMAD.MOV.U32 R0, RZ, RZ, R3 ;  /* 0x000000ffff007224 */ /* 0x001fe400078e0003 */
[C---:B------:R-:W-:Y:S02]  /*65f0*/  VIADD R9, R5.reuse, 0xb6 ;  /* 0x000000b605097836 */ /* 0x040fe40000000000 */
[----:B------:R-:W-:Y:S01]  /*6600*/  @!P6 IMAD.IADD R18, R18, 0x1, -R4 ;  /* 0x000000011212e824 */ /* 0x000fe200078e0a04 */
[C---:B------:R-:W-:Y:S01]  /*6610*/  ISETP.GT.U32.AND P6, PT, R4.reuse, R13, PT ;  /* 0x0000000d0400720c */ /* 0x040fe20003fc4070 */
[----:B------:R-:W-:Y:S01]  /*6620*/  @!P3 IMAD.MOV R0, RZ, RZ, -R0 ;  /* 0x000000ffff00b224 */ /* 0x000fe200078e0a00 */
[C---:B------:R-:W-:Y:S01]  /*6630*/  ISETP.GT.U32.AND P3, PT, R4.reuse, R17, PT ;  /* 0x000000110400720c */ /* 0x040fe20003f64070 */
[----:B------:R-:W-:Y:S01]  /*6640*/  VIADD R11, R5, 0xba ;  /* 0x000000ba050b7836 */ /* 0x000fe20000000000 */
[----:B------:R-:W-:Y:S01]  /*6650*/  IABS R12, R9 ;  /* 0x00000009000c7213 */ /* 0x000fe20000000000 */
[----:B------:R-:W-:Y:S01]  /*6660*/  @!P5 IMAD.IADD R7, R7, 0x1, -R4 ;  /* 0x000000010707d824 */ /* 0x000fe200078e0a04 */
[----:B------:R0:W-:Y:S01]  /*6670*/  STL [R1+0x144], R0 ;  /* 0x0001440001007387 */ /* 0x0001e20000100800 */
[----:B------:R-:W-:Y:S01]  /*6680*/  VIADD R3, R5, 0xb8 ;  /* 0x000000b805037836 */ /* 0x000fe20000000000 */
[----:B------:R-:W-:Y:S01]  /*6690*/  IABS R14, R11 ;  /* 0x0000000b000e7213 */ /* 0x000fe20000000000 */
[----:B------:R-:W-:Y:S01]  /*66a0*/  IMAD.MOV.U32 R20, RZ, RZ, R15 ;  /* 0x000000ffff147224 */ /* 0x000fe200078e000f */
[----:B------:R-:W-:Y:S01]  /*66b0*/  ISETP.GT.U32.AND P5, PT, R4, R7, PT ;  /* 0x000000070400720c */ /* 0x000fe20003fa4070 */
[----:B------:R-:W-:Y:S01]  /*66c0*/  IMAD.HI.U32 R15, R6, R12, RZ ;  /* 0x0000000c060f7227 */ /* 0x000fe200078e00ff */
[----:B------:R-:W-:-:S03]  /*66d0*/  IABS R10, R3 ;  /* 0x00000003000a7213 */ /* 0x000fc60000000000 */
[----:B------:R-:W-:Y:S01]  /*66e0*/  @!P6 IMAD.IADD R13, R13, 0x1, -R4 ;  /* 0x000000010d0de824 */ /* 0x000fe200078e0a04 */
[----:B------:R-:W-:Y:S01]  /*66f0*/  ISETP.GE.AND P6, PT, R8, RZ, PT ;  /* 0x000000ff0800720c */ /* 0x000fe20003fc6270 */
[----:B0-----:R-:W-:Y:S02]  /*6700*/  IMAD.MOV.U32 R0, RZ, RZ, R18 ;  /* 0x000000ffff007224 */ /* 0x001fe400078e0012 */
[----:B------:R-:W-:Y:S01]  /*6710*/  @!P3 IMAD.IADD R17, R17, 0x1, -R4 ;  /* 0x000000011111b824 */ /* 0x000fe200078e0a04 */
[----:B------:R-:W-:Y:S01]  /*6720*/  ISETP.GE.AND P3, PT, R2, RZ, PT ;  /* 0x000000ff0200720c */ /* 0x000fe20003f66270 */
[----:B------:R-:W-:-:S04]  /*6730*/  IMAD.HI.U32 R19, R6, R14, RZ ;  /* 0x0000000e06137227 */ /* 0x000fc800078e00ff */
[----:B------:R-:W-:Y:S01]  /*6740*/  @!P1 IMAD.MOV R20, RZ, RZ, -R20 ;  /* 0x000000ffff149224 */ /* 0x000fe200078e0a14 */
[----:B------:R-:W-:Y:S01]  /*6750*/  ISETP.GT.U32.AND P1, PT, R4, R13, PT ;  /* 0x0000000d0400720c */ /* 0x000fe20003f24070 */
[----:B------:R-:W-:Y:S02]  /*6760*/  IMAD.MOV R15, RZ, RZ, -R15 ;  /* 0x000000ffff0f7224 */ /* 0x000fe400078e0a0f */
[----:B------:R-:W-:Y:S01]  /*6770*/  @!P2 IMAD.MOV R0, RZ, RZ, -R0 ;  /* 0x000000ffff00a224 */ /* 0x000fe200078e0a00 */
[----:B------:R-:W-:Y:S01]  /*6780*/  STL [R1+0x134], R20 ;  /* 0x0001341401007387 */ /* 0x000fe20000100800 */
[----:B------:R-:W-:Y:S02]  /*6790*/  IMAD.MOV R19, RZ, RZ, -R19 ;  /* 0x000000ffff137224 */ /* 0x000fe400078e0a13 */
[----:B------:R-:W-:Y:S01]  /*67a0*/  @!P0 IMAD.MOV R17, RZ, RZ, -R17 ;  /* 0x000000ffff118224 */ /* 0x000fe200078e0a11 */
[----:B------:R-:W-:Y:S01]  /*67b0*/  ISETP.GE.AND P0, PT, R11, RZ, PT ;  /* 0x000000ff0b00720c */ /* 0x000fe20003f06270 */
[----:B------:R-:W-:Y:S01]  /*67c0*/  IMAD.HI.U32 R2, R6, R10, RZ ;  /* 0x0000000a06027227 */ /* 0x000fe200078e00ff */
[----:B------:R0:W-:Y:S03]  /*67d0*/  STL [R1+0x138], R0 ;  /* 0x0001380001007387 */ /* 0x0001e60000100800 */
[C---:B------:R-:W-:Y:S01]  /*67e0*/  IMAD R11, R4.reuse, R15, R12 ;  /* 0x0000000f040b7224 */ /* 0x040fe200078e020c */
[----:B------:R-:W-:Y:S01]  /*67f0*/  STL [R1+0x154], R17 ;  /* 0x0001541101007387 */ /* 0x000fe20000100800 */
[----:B------:R-:W-:-:S02]  /*6800*/  IMAD R14, R4, R19, R14 ;  /* 0x00000013040e7224 */ /* 0x000fc400078e020e */
[----:B------:R-:W-:Y:S02]  /*6810*/  IMAD.MOV R2, RZ, RZ, -R2 ;  /* 0x000000ffff027224 */ /* 0x000fe400078e0a02 */
[----:B------:R-:W-:Y:S01]  /*6820*/  @!P5 IMAD.IADD R7, R7, 0x1, -R4 ;  /* 0x000000010707d824 */ /* 0x000fe200078e0a04 */
[C---:B------:R-:W-:Y:S01]  /*6830*/  ISETP.GT.U32.AND P5, PT, R4.reuse, R11, PT ;  /* 0x0000000b0400720c */ /* 0x040fe20003fa4070 */
[----:B0-----:R-:W-:Y:S01]  /*6840*/  IMAD.MOV.U32 R0, RZ, RZ, R16 ;  /* 0x000000ffff007224 */ /* 0x001fe200078e0010 */
[C---:B------:R-:W-:Y:S01]  /*6850*/  ISETP.GT.U32.AND P2, PT, R4.reuse, R14, PT ;  /* 0x0000000e0400720c */ /* 0x040fe20003f44070 */
[C---:B------:R-:W-:Y:S02]  /*6860*/  IMAD R10, R4.reuse, R2, R10 ;  /* 0x00000002040a7224 */ /* 0x040fe400078e020a */
[----:B------:R-:W-:Y:S02]  /*6870*/  @!P4 IMAD.MOV R0, RZ, RZ, -R0 ;  /* 0x000000ffff00c224 */ /* 0x000fe400078e0a00 */
[----:B------:R-:W-:Y:S01]  /*6880*/  @!P1 IMAD.IADD R13, R13, 0x1, -R4 ;  /* 0x000000010d0d9824 */ /* 0x000fe200078e0a04 */
[----:B------:R-:W-:Y:S01]  /*6890*/  ISETP.GT.U32.AND P4, PT, R4, R10, PT ;  /* 0x0000000a0400720c */ /* 0x000fe20003f84070 */
[----:B------:R-:W-:Y:S01]  /*68a0*/  VIADD R8, R5, 0xb4 ;  /* 0x000000b405087836 */ /* 0x000fe20000000000 */
[----:B------:R0:W-:Y:S01]  /*68b0*/  STL [R1+0x178], R0 ;  /* 0x0001780001007387 */ /* 0x0001e20000100800 */
[----:B------:R-:W-:Y:S01]  /*68c0*/  ISETP.GE.AND P1, PT, R3, RZ, PT ;  /* 0x000000ff0300720c */ /* 0x000fe20003f26270 */
[----:B------:R-:W-:-:S02]  /*68d0*/  VIADD R3, R5, 0xb2 ;  /* 0x000000b205037836 */ /* 0x000fc40000000000 */
[--C-:B------:R-:W-:Y:S01]  /*68e0*/  @!P5 IMAD.IADD R11, R11, 0x1, -R4.reuse ;  /* 0x000000010b0bd824 */ /* 0x100fe200078e0a04 */
[----:B------:R-:W-:Y:S01]  /*68f0*/  IABS R2, R8 ;  /* 0x0000000800027213 */ /* 0x000fe20000000000 */
[----:B------:R-:W-:Y:S01]  /*6900*/  @!P2 IMAD.IADD R14, R14, 0x1, -R4 ;  /* 0x000000010e0ea824 */ /* 0x000fe200078e0a04 */
[----:B------:R-:W-:Y:S01]  /*6910*/  ISETP.GE.AND P2, PT, R9, RZ, PT ;  /* 0x000000ff0900720c */ /* 0x000fe20003f46270 */
[----:B------:R-:W-:Y:S01]  /*6920*/  VIADD R9, R5, 0xb0 ;  /* 0x000000b005097836 */ /* 0x000fe20000000000 */
[----:B------:R-:W-:Y:S01]  /*6930*/  ISETP.GT.U32.AND P5, PT, R4, R11, PT ;  /* 0x0000000b0400720c */ /* 0x000fe20003fa4070 */
[----:B0-----:R-:W-:Y:S01]  /*6940*/  IMAD.MOV.U32 R0, RZ, RZ, R13 ;  /* 0x000000ffff007224 */ /* 0x001fe200078e000d */
[----:B------:R-:W-:Y:S01]  /*6950*/  IABS R13, R3 ;  /* 0x00000003000d7213 */ /* 0x000fe20000000000 */
[----:B------:R-:W-:-:S04]  /*6960*/  IMAD.HI.U32 R12, R6, R2, RZ ;  /* 0x00000002060c7227 */ /* 0x000fc800078e00ff */
[----:B------:R-:W-:Y:S01]  /*6970*/  @!P3 IMAD.MOV R0, RZ, RZ, -R0 ;  /* 0x000000ffff00b224 */ /* 0x000fe200078e0a00 */
[----:B------:R-:W-:Y:S01]  /*6980*/  ISETP.GT.U32.AND P3, PT, R4, R14, PT ;  /* 0x0000000e0400720c */ /* 0x000fe20003f64070 */
[----:B------:R-:W-:Y:S02]  /*6990*/  @!P4 IMAD.IADD R10, R10, 0x1, -R4 ;  /* 0x000000010a0ac824 */ /* 0x000fe400078e0a04 */
[----:B------:R-:W-:Y:S01]  /*69a0*/  IMAD.MOV R12, RZ, RZ, -R12 ;  /* 0x000000ffff0c7224 */ /* 0x000fe200078e0a0c */
[----:B------:R0:W-:Y:S01]  /*69b0*/  STL [R1+0x17c], R0 ;  /* 0x00017c0001007387 */ /* 0x0001e20000100800 */
[----:B------:R-:W-:Y:S01]  /*69c0*/  @!P5 IMAD.IADD R11, R11, 0x1, -R4 ;  /* 0x000000010b0bd824 */ /* 0x000fe200078e0a04 */
[C---:B------:R-:W-:Y:S01]  /*69d0*/  ISETP.GT.U32.AND P4, PT, R4.reuse, R10, PT ;  /* 0x0000000a0400720c */ /* 0x040fe20003f84070 */
[----:B------:R-:W-:Y:S01]  /*69e0*/  IMAD R2, R4, R12, R2 ;  /* 0x0000000c04027224 */ /* 0x000fe200078e0202 */
[----:B------:R-:W-:-:S05]  /*69f0*/  IABS R12, R9 ;  /* 0x00000009000c7213 */ /* 0x000fca0000000000 */
[----:B------:R-:W-:Y:S01]  /*6a00*/  @!P3 IMAD.IADD R14, R14, 0x1, -R4 ;  /* 0x000000010e0eb824 */ /* 0x000fe200078e0a04 */
[----:B------:R-:W-:Y:S01]  /*6a10*/  ISETP.GT.U32.AND P3, PT, R4, R2, PT ;  /* 0x000000020400720c */ /* 0x000fe20003f64070 */
[----:B0-----:R-:W-:Y:S02]  /*6a20*/  IMAD.MOV.U32 R0, RZ, RZ, R7 ;  /* 0x000000ffff007224 */ /* 0x001fe400078e0007 */
[----:B------:R-:W-:-:S04]  /*6a30*/  IMAD.HI.U32 R7, R6, R13, RZ ;  /* 0x0000000d06077227 */ /* 0x000fc800078e00ff */
[----:B------:R-:W-:Y:S02]  /*6a40*/  IMAD.MOV R7, RZ, RZ, -R7 ;  /* 0x000000ffff077224 */ /* 0x000fe400078e0a07 */
[----:B------:R-:W-:Y:S01]  /*6a50*/  @!P4 IMAD.IADD R10, R10, 0x1, -R4 ;  /* 0x000000010a0ac824 */ /* 0x000fe200078e0a04 */
[----:B------:R-:W-:Y:S01]  /*6a60*/  ISETP.GE.AND P4, PT, R3, RZ, PT ;  /* 0x000000ff0300720c */ /* 0x000fe20003f86270 */
[----:B------:R-:W-:Y:S02]  /*6a70*/  IMAD R13, R4, R7, R13 ;  /* 0x00000007040d7224 */ /* 0x000fe400078e020d */
[----:B------:R-:W-:Y:S01]  /*6a80*/  @!P6 IMAD.MOV R0, RZ, RZ, -R0 ;  /* 0x000000ffff00e224 */ /* 0x000fe200078e0a00 */
[----:B------:R-:W-:Y:S01]  /*6a90*/  ISETP.GE.AND P6, PT, R8, RZ, PT ;  /* 0x000000ff0800720c */ /* 0x000fe20003fc6270 */
[----:B------:R-:W-:Y:S01]  /*6aa0*/  VIADD R3, R5, 0xae ;  /* 0x000000ae05037836 */ /* 0x000fe20000000000 */
[----:B------:R-:W-:Y:S01]  /*6ab0*/  ISETP.GT.U32.AND P5, PT, R4, R13, PT ;  /* 0x0000000d0400720c */ /* 0x000fe20003fa4070 */
[----:B------:R-:W-:Y:S01]  /*6ac0*/  IMAD.HI.U32 R16, R6, R12, RZ ;  /* 0x0000000c06107227 */ /* 0x000fe200078e00ff */
[----:B------:R0:W-:Y:S02]  /*6ad0*/  STL [R1+0x180], R0 ;  /* 0x0001800001007387 */ /* 0x0001e40000100800 */
[----:B------:R-:W-:Y:S01]  /*6ae0*/  IABS R8, R3 ;  /* 0x0000000300087213 */ /* 0x000fe20000000000 */
[----:B------:R-:W-:-:S02]  /*6af0*/  IMAD.MOV R16, RZ, RZ, -R16 ;  /* 0x000000ffff107224 */ /* 0x000fc400078e0a10 */
[----:B------:R-:W-:Y:S01]  /*6b00*/  @!P3 IMAD.IADD R2, R2, 0x1, -R4 ;  /* 0x000000010202b824 */ /* 0x000fe200078e0a04 */
[----:B------:R-:W-:Y:S01]  /*6b10*/  ISETP.GE.AND P3, PT, R9, RZ, PT ;  /* 0x000000ff0900720c */ /* 0x000fe20003f66270 */
[C---:B------:R-:W-:Y:S02]  /*6b20*/  IMAD R12, R4.reuse, R16, R12 ;  /* 0x00000010040c7224 */ /* 0x040fe400078e020c */
[----:B------:R-:W-:Y:S02]  /*6b30*/  VIADD R7, R5, 0xac ;  /* 0x000000ac05077836 */ /* 0x000fe40000000000 */
[----:B------:R-:W-:Y:S02]  /*6b40*/  @!P5 IMAD.IADD R13, R13, 0x1, -R4 ;  /* 0x000000010d0dd824 */ /* 0x000fe400078e0a04 */
[----:B0-----:R-:W-:Y:S01]  /*6b50*/  IMAD.MOV.U32 R0, RZ, RZ, R14 ;  /* 0x000000ffff007224 */ /* 0x001fe200078e000e */
[----:B------:R-:W-:Y:S01]  /*6b60*/  IABS R15, R7 ;  /* 0x00000007000f7213 */ /* 0x000fe20000000000 */
[----:B------:R-:W-:Y:S01]  /*6b70*/  IMAD.MOV.U32 R14, RZ, RZ, R10 ;  /* 0x000000ffff0e7224 */ /* 0x000fe200078e000a */
[C---:B------:R-:W-:Y:S01]  /*6b80*/  ISETP.GT.U32.AND P5, PT, R4.reuse, R13, PT ;  /* 0x0000000d0400720c */ /* 0x040fe20003fa4070 */
[----:B------:R-:W-:Y:S01]  /*6b90*/  @!P0 IMAD.MOV R0, RZ, RZ, -R0 ;  /* 0x000000ffff008224 */ /* 0x000fe200078e0a00 */
[----:B------:R-:W-:Y:S01]  /*6ba0*/  ISETP.GT.U32.AND P0, PT, R4, R2, PT ;  /* 0x000000020400720c */ /* 0x000fe20003f04070 */
[----:B------:R-:W-:-:S03]  /*6bb0*/  IMAD.HI.U32 R9, R6, R8, RZ ;  /* 0x0000000806097227 */ /* 0x000fc600078e00ff */
[----:B------:R0:W-:Y:S01]  /*6bc0*/  STL [R1+0x184], R0 ;  /* 0x0001840001007387 */ /* 0x0001e20000100800 */
[----:B------:R-:W-:Y:S01]  /*6bd0*/  @!P1 IMAD.MOV R14, RZ, RZ, -R14 ;  /* 0x000000ffff0e9224 */ /* 0x000fe200078e0a0e */
[----:B------:R-:W-:Y:S01]  /*6be0*/  ISETP.GT.U32.AND P1, PT, R4, R12, PT ;  /* 0x0000000c0400720c */ /* 0x000fe20003f24070 */
[----:B------:R-:W-:Y:S02]  /*6bf0*/  IMAD.MOV R9, RZ, RZ, -R9 ;  /* 0x000000ffff097224 */ /* 0x000fe400078e0a09 */
[----:B------:R-:W-:Y:S01]  /*6c00*/  IMAD.HI.U32 R10, R6, R15, RZ ;  /* 0x0000000f060a7227 */ /* 0x000fe200078e00ff */
[----:B------:R1:W-:Y:S03]  /*6c10*/  STL [R1+0x188], R14 ;  /* 0x0001880e01007387 */ /* 0x0003e60000100800 */
[----:B------:R-:W-:Y:S02]  /*6c20*/  IMAD R8, R4, R9, R8 ;  /* 0x0000000904087224 */ /* 0x000fe400078e0208 */
[----:B------:R-:W-:-:S02]  /*6c30*/  @!P5 IMAD.IADD R13, R13, 0x1, -R4 ;  /* 0x000000010d0dd824 */ /* 0x000fc400078e0a04 */
[----:B------:R-:W-:Y:S01]  /*6c40*/  IMAD.MOV R10, RZ, RZ, -R10 ;  /* 0x000000ffff0a7224 */ /* 0x000fe200078e0a0a */
[----:B------:R-:W-:Y:S01]  /*6c50*/  ISETP.GT.U32.AND P5, PT, R4, R8, PT ;  /* 0x000000080400720c */ /* 0x000fe20003fa4070 */
[--C-:B------:R-:W-:Y:S01]  /*6c60*/  @!P0 IMAD.IADD R2, R2, 0x1, -R4.reuse ;  /* 0x0000000102028824 */ /* 0x100fe200078e0a04 */
[----:B------:R-:W-:Y:S01]  /*6c70*/  ISETP.GE.AND P0, PT, R7, RZ, PT ;  /* 0x000000ff0700720c */ /* 0x000fe20003f06270 */
[----:B------:R-:W-:Y:S02]  /*6c80*/  @!P1 IMAD.IADD R12, R12, 0x1, -R4 ;  /* 0x000000010c0c9824 */ /* 0x000fe400078e0a04 */
[----:B0-----:R-:W-:Y:S02]  /*6c90*/  IMAD.MOV.U32 R0, RZ, RZ, R11 ;  /* 0x000000ffff007224 */ /* 0x001fe400078e000b */
[C---:B------:R-:W-:Y:S01]  /*6ca0*/  IMAD R15, R4.reuse, R10, R15 ;  /* 0x0000000a040f7224 */ /* 0x040fe200078e020f */
[----:B------:R-:W-:Y:S01]  /*6cb0*/  ISETP.GT.U32.AND P1, PT, R4, R12, PT ;  /* 0x0000000c0400720c */ /* 0x000fe20003f24070 */
[----:B-1----:R-:W-:-:S02]  /*6cc0*/  IMAD.MOV.U32 R14, RZ, RZ, R2 ;  /* 0x000000ffff0e7224 */ /* 0x002fc400078e0002 */
[----:B------:R-:W-:Y:S01]  /*6cd0*/  @!P2 IMAD.MOV R0, RZ, RZ, -R0 ;  /* 0x000000ffff00a224 */ /* 0x000fe200078e0a00 */
[----:B------:R-:W-:Y:S01]  /*6ce0*/  ISETP.GE.AND P2, PT, R3, RZ, PT ;  /* 0x000000ff0300720c */ /* 0x000fe20003f46270 */
[----:B------:R-:W-:Y:S01]  /*6cf0*/  @!P6 IMAD.MOV R14, RZ, RZ, -R14 ;  /* 0x000000ffff0ee224 */ /* 0x000fe200078e0a0e */
[----:B------:R-:W-:Y:S01]  /*6d00*/  ISETP.GT.U32.AND P6, PT, R4, R15, PT ;  /* 0x0000000f0400720c */ /* 0x000fe20003fc4070 */
[--C-:B------:R-:W-:Y:S01]  /*6d10*/  @!P5 IMAD.IADD R8, R8, 0x1, -R4.reuse ;  /* 0x000000010808d824 */ /* 0x100fe200078e0a04 */
[----:B------:R0:W-:Y:S01]  /*6d20*/  STL [R1+0x18c], R0 ;  /* 0x00018c0001007387 */ /* 0x0001e20000100800 */
[C---:B------:R-:W-:Y:S02]  /*6d30*/  VIADD R11, R5.reuse, 0xaa ;  /* 0x000000aa050b7836 */ /* 0x040fe40000000000 */
[C---:B------:R-:W-:Y:S01]  /*6d40*/  VIADD R10, R5.reuse, 0xa8 ;  /* 0x000000a8050a7836 */ /* 0x040fe20000000000 */
[----:B------:R-:W-:Y:S01]  /*6d50*/  ISETP.GT.U32.AND P5, PT, R4, R8, PT ;  /* 0x000000080400720c */ /* 0x000fe20003fa4070 */
[----:B------:R-:W-:Y:S01]  /*6d60*/  @!P1 IMAD.IADD R12, R12, 0x1, -R4 ;  /* 0x000000010c0c9824 */ /* 0x000fe200078e0a04 */
[----:B------:R-:W-:Y:S01]  /*6d70*/  IABS R7, R11 ;  /* 0x0000000b00077213 */ /* 0x000fe20000000000 */
[----:B------:R-:W-:Y:S01]  /*6d80*/  STL [R1+0x190], R14 ;  /* 0x0001900e01007387 */ /* 0x000fe20000100800 */
[----:B------:R-:W-:Y:S01]  /*6d90*/  IABS R9, R10 ;  /* 0x0000000a00097213 */ /* 0x000fe20000000000 */
[----:B------:R-:W-:Y:S01]  /*6da0*/  VIADD R3, R5, 0xa6 ;  /* 0x000000a605037836 */ /* 0x000fe20000000000 */
[----:B------:R-:W-:Y:S01]  /*6db0*/  ISETP.GE.AND P1, PT, R10, RZ, PT ;  /* 0x000000ff0a00720c */ /* 0x000fe20003f26270 */
[----:B0-----:R-:W-:-:S02]  /*6dc0*/  IMAD.MOV.U32 R0, RZ, RZ, R13 ;  /* 0x000000ffff007224 */ /* 0x001fc400078e000d */
[----:B------:R-:W-:Y:S01]  /*6dd0*/  @!P6 IMAD.IADD R15, R15, 0x1, -R4 ;  /* 0x000000010f0fe824 */ /* 0x000fe200078e0a04 */
[----:B------:R-:W-:Y:S01]  /*6de0*/  IABS R2, R3 ;  /* 0x0000000300027213 */ /* 0x000fe20000000000 */
[----:B------:R-:W-:Y:S01]  /*6df0*/  @!P4 IMAD.MOV R0, RZ, RZ, -R0 ;  /* 0x000000ffff00c224 */ /* 0x000fe200078e0a00 */
[----:B------:R-:W-:Y:S01]  /*6e00*/  ISETP.GE.AND P4, PT, R11, RZ, PT ;  /* 0x000000ff0b00720c */ /* 0x000fe20003f86270 */
[----:B------:R-:W-:Y:S01]  /*6e10*/  IMAD.HI.U32 R13, R6, R7, RZ ;  /* 0x00000007060d7227 */ /* 0x000fe200078e00ff */
[----:B------:R-:W-:Y:S02]  /*6e20*/  ISETP.GT.U32.AND P6, PT, R4, R15, PT ;  /* 0x0000000f0400720c */ /* 0x000fe40003fc4070 */
[----:B------:R0:W-:Y:S01]  /*6e30*/  STL [R1+0x194], R0 ;  /* 0x0001940001007387 */ /* 0x0001e20000100800 */
[----:B------:R-:W-:-:S04]  /*6e40*/  IMAD.HI.U32 R10, R6, R9, RZ ;  /* 0x00000009060a7227 */ /* 0x000fc800078e00ff */
[----:B------:R-:W-:Y:S02]  /*6e50*/  IMAD.MOV R13, RZ, RZ, -R13 ;  /* 0x000000ffff0d7224 */ /* 0x000fe400078e0a0d */
[----:B------:R-:W-:Y:S02]  /*6e60*/  IMAD.MOV R10, RZ, RZ, -R10 ;  /* 0x000000ffff0a7224 */ /* 0x000fe400078e0a0a */
[----:B------:R-:W-:Y:S02]  /*6e70*/  @!P5 IMAD.IADD R8, R8, 0x1, -R4 ;  /* 0x000000010808d824 */ /* 0x000fe400078e0a04 */
[----:B0-----:R-:W-:Y:S02]  /*6e80*/  IMAD.MOV.U32 R0, RZ, RZ, R12 ;  /* 0x000000ffff007224 */ /* 0x001fe400078e000c */
[C---:B------:R-:W-:Y:S02]  /*6e90*/  IMAD R7, R4.reuse, R13, R7 ;  /* 0x0000000d04077224 */ /* 0x040fe400078e0207 */
[----:B------:R-:W-:Y:S01]  /*6ea0*/  @!P3 IMAD.MOV R0, RZ, RZ, -R0 ;  /* 0x000000ffff00b224 */ /* 0x000fe200078e0a00 */
[----:B------:R-:W-:Y:S01]  /*6eb0*/  ISETP.GE.AND P3, PT, R3, RZ, PT ;  /* 0x000000ff0300720c */ /* 0x000fe20003f66270 */
[C---:B------:R-:W-:Y:S01]  /*6ec0*/  IMAD R3, R4.reuse, R10, R9 ;  /* 0x0000000a04037224 */ /* 0x040fe200078e0209 */
[----:B------:R-:W-:Y:S01]  /*6ed0*/  ISETP.GT.U32.AND P5, PT, R4, R7, PT ;  /* 0x000000070400720c */ /* 0x000fe20003fa4070 */
[----:B------:R-:W-:Y:S01]  /*6ee0*/  IMAD.HI.U32 R11, R6, R2, RZ ;  /* 0x00000002060b7227 */ /* 0x000fe200078e00ff */
[----:B------:R0:W-:Y:S03]  /*6ef0*/  STL [R1+0x198], R0 ;  /* 0x0001980001007387 */ /* 0x0001e60000100800 */
[----:B------:R-:W-:-:S02]  /*6f00*/  IMAD.MOV R11, RZ, RZ, -R11 ;  /* 0x000000ffff0b7224 */ /* 0x000fc400078e0a0b */
[----:B------:R-:W-:Y:S02]  /*6f10*/  @!P6 IMAD.IADD R15, R15, 0x1, -R4 ;  /* 0x000000010f0fe824 */ /* 0x000fe400078e0a04 */
[C---:B------:R-:W-:Y:S02]  /*6f20*/  IMAD R2, R4.reuse, R11, R2 ;  /* 0x0000000b04027224 */ /* 0x040fe400078e0202 */
[----:B------:R-:W-:Y:S02]  /*6f30*/  VIADD R11, R5, 0xa4 ;  /* 0x000000a4050b7836 */ /* 0x000fe40000000000 */
[----:B0-----:R-:W-:Y:S02]  /*6f40*/  IMAD.MOV.U32 R0, RZ, RZ, R8 ;  /* 0x000000ffff007224 */ /* 0x001fe400078e0008 */
[----:B------:R-:W-:Y:S01]  /*6f50*/  @!P5 IMAD.IADD R7, R7, 0x1, -R4 ;  /* 0x000000010707d824 */ /* 0x000fe200078e0a04 */
[----:B------:R-:W-:Y:S01]  /*6f60*/  ISETP.GE.AND P6, PT, R11, RZ, PT ;  /* 0x000000ff0b00720c */ /* 0x000fe20003fc6270 */
[----:B------:R-:W-:Y:S01]  /*6f70*/  @!P2 IMAD.MOV R0, RZ, RZ, -R0 ;  /* 0x000000ffff00a224 */ /* 0x000fe200078e0a00 */
[C---:B------:R-:W-:Y:S01]  /*6f80*/  ISETP.GT.U32.AND P2, PT, R4.reuse, R3, PT ;  /* 0x000000030400720c */ /* 0x040fe20003f44070 */
[C---:B------:R-:W-:Y:S01]  /*6f90*/  VIADD R8, R5.reuse, 0xa2 ;  /* 0x000000a205087836 */ /* 0x040fe20000000000 */
[----:B------:R-:W-:Y:S01]  /*6fa0*/  IABS R11, R11 ;  /* 0x0000000b000b7213 */ /* 0x000fe20000000000 */
[C---:B------:R-:W-:Y:S01]  /*6fb0*/  VIADD R10, R5.reuse, 0x9e ;  /* 0x0000009e050a7836 */ /* 0x040fe20000000000 */
[----:B------:R0:W-:Y:S01]  /*6fc0*/  STL [R1+0x1a0], R0 ;  /* 0x0001a00001007387 */ /* 0x0001e20000100800 */
[----:B------:R-:W-:Y:S01]  /*6fd0*/  ISETP.GT.U32.AND P5, PT, R4, R7, PT ;  /* 0x000000070400720c */ /* 0x000fe20003fa4070 */
[----:B------:R-:W-:Y:S01]  /*6fe0*/  VIADD R9, R5, 0xa0 ;  /* 0x000000a005097836 */ /* 0x000fe20000000000 */
[----:B------:R-:W-:-:S02]  /*6ff0*/  IABS R12, R8 ;  /* 0x00000008000c7213 */ /* 0x000fc40000000000 */
[----:B------:R-:W-:Y:S02]  /*7000*/  IABS R14, R10 ;  /* 0x0000000a000e7213 */ /* 0x000fe40000000000 */
[----:B------:R-:W-:Y:S01]  /*7010*/  IABS R13, R9 ;  /* 0x00000009000d7213 */ /* 0x000fe20000000000 */
[----:B------:R-:W-:-:S04]  /*7020*/  IMAD.HI.U32 R16, R6, R12, RZ ;  /* 0x0000000c06107227 */ /* 0x000fc800078e00ff */
[----:B0-----:R-:W-:Y:S02]  /*7030*/  IMAD.MOV.U32 R0, RZ, RZ, R15 ;  /* 0x000000ffff007224 */ /* 0x001fe400078e000f */
[----:B------:R-:W-:Y:S02]  /*7040*/  @!P2 IMAD.IADD R3, R3, 0x1, -R4 ;  /* 0x000000010303a824 */ /* 0x000fe400078e0a04 */
[----:B------:R-:W-:Y:S01]  /*7050*/  @!P0 IMAD.MOV R0, RZ, RZ, -R0 ;  /* 0x000000ffff008224 */ /* 0x000fe200078e0a00 */
[----:B------:R-:W-:Y:S01]  /*7060*/  ISETP.GT.U32.AND P0, PT, R4, R2, PT ;  /* 0x000000020400720c */ /* 0x000fe20003f04070 */
[----:B------:R-:W-:Y:S01]  /*7070*/  IMAD.HI.U32 R15, R6, R11, RZ ;  /* 0x0000000b060f7227 */ /* 0x000fe200078e00ff */
[----:B------:R-:W-:Y:S02]  /*7080*/  ISETP.GT.U32.AND P2, PT, R4, R3, PT ;  /* 0x000000030400720c */ /* 0x000fe40003f44070 */
[----:B------:R0:W-:Y:S01]  /*7090*/  STL [R1+0x1a4], R0 ;  /* 0x0001a40001007387 */ /* 0x0001e20000100800 */
[----:B------:R-:W-:-:S02]  /*70a0*/  IMAD.MOV R15, RZ, RZ, -R15 ;  /* 0x000000ffff0f7224 */ /* 0x000fc400078e0a0f */
[--C-:B------:R-:W-:Y:S01]  /*70b0*/  @!P5 IMAD.IADD R7, R7, 0x1, -R4.reuse ;  /* 0x000000010707d824 */ /* 0x100fe200078e0a04 */
[----:B------:R-:W-:Y:S01]  /*70c0*/  ISETP.GE.AND P5, PT, R8, RZ, PT ;  /* 0x000000ff0800720c */ /* 0x000fe20003fa6270 */
[----:B------:R-:W-:Y:S02]  /*70d0*/  IMAD R11, R4, R15, R11 ;  /* 0x0000000f040b7224 */ /* 0x000fe400078e020b */
[----:B------:R-:W-:Y:S02]  /*70e0*/  IMAD.MOV.U32 R18, RZ, RZ, R7 ;  /* 0x000000ffff127224 */ /* 0x000fe400078e0007 */
[--C-:B------:R-:W-:Y:S02]  /*70f0*/  @!P0 IMAD.IADD R2, R2, 0x1, -R4.reuse ;  /* 0x0000000102028824 */ /* 0x100fe400078e0a04 */
[----:B------:R-:W-:Y:S01]  /*7100*/  @!P2 IMAD.IADD R3, R3, 0x1, -R4 ;  /* 0x000000010303a824 */ /* 0x000fe200078e0a04 */
[C---:B------:R-:W-:Y:S01]  /*7110*/  ISETP.GT.U32.AND P2, PT, R4.reuse, R11, PT ;  /* 0x0000000b0400720c */ /* 0x040fe20003f44070 */
[----:B------:R-:W-:Y:S01]  /*7120*/  IMAD.MOV R16, RZ, RZ, -R16 ;  /* 0x000000ffff107224 */ /* 0x000fe200078e0a10 */
[----:B------:R-:W-:Y:S01]  /*7130*/  ISETP.GT.U32.AND P0, PT, R4, R2, PT ;  /* 0x000000020400720c */ /* 0x000fe20003f04070 */
[----:B0-----:R-:W-:-:S02]  /*7140*/  IMAD.MOV.U32 R0, RZ, RZ, R3 ;  /* 0x000000ffff007224 */ /* 0x001fc400078e0003 */
[----:B------:R-:W-:-:S04]  /*7150*/  IMAD.HI.U32 R8, R6, R14, RZ ;  /* 0x0000000e06087227 */ /* 0x000fc800078e00ff */
[----:B------:R-:W-:Y:S02]  /*7160*/  @!P4 IMAD.MOV R18, RZ, RZ, -R18 ;  /* 0x000000ffff12c224 */ /* 0x000fe400078e0a12 */
[----:B------:R-:W-:Y:S01]  /*7170*/  @!P1 IMAD.MOV R0, RZ, RZ, -R0 ;  /* 0x000000ffff009224 */ /* 0x000fe200078e0a00 */
[----:B------:R-:W-:Y:S01]  /*7180*/  ISETP.GE.AND P1, PT, R9, RZ, PT ;  /* 0x000000ff0900720c */ /* 0x000fe20003f26270 */
[----:B------:R-:W-:Y:S01]  /*7190*/  IMAD R12, R4, R16, R12 ;  /* 0x00000010040c7224 */ /* 0x000fe200078e020c */
[----:B------:R-:W-:Y:S01]  /*71a0*/  STL [R1+0x1a8], R18 ;  /* 0x0001a81201007387 */ /* 0x000fe20000100800 */
[----:B------:R-:W-:Y:S02]  /*71b0*/  IMAD.MOV R7, RZ, RZ, -R8 ;  /* 0x000000ffff077224 */ /* 0x000fe400078e0a08 */
[----:B------:R-:W-:Y:S01]  /*71c0*/  @!P0 IMAD.IADD R2, R2, 0x1, -R4 ;  /* 0x0000000102028824 */ /* 0x000fe200078e0a04 */
[----:B------:R0:W-:Y:S01]  /*71d0*/  STL [R1+0x19c], R0 ;  /* 0x00019c0001007387 */ /* 0x0001e20000100800 */
[C---:B------:R-:W-:Y:S01]  /*71e0*/  IMAD R14, R4.reuse, R7, R14 ;  /* 0x00000007040e7224 */ /* 0x040fe200078e020e */
[----:B------:R-:W-:Y:S01]  /*71f0*/  ISETP.GT.U32.AND P4, PT, R4, R12, PT ;  /* 0x0000000c0400720c */ /* 0x000fe20003f84070 */
[----:B------:R-:W-:-:S02]  /*7200*/  @!P2 IMAD.IADD R11, R11, 0x1, -R4 ;  /* 0x000000010b0ba824 */ /* 0x000fc400078e0a04 */
[----:B------:R-:W-:Y:S02]  /*7210*/  VIADD R3, R5, 0x9c ;  /* 0x0000009c05037836 */ /* 0x000fe40000000000 */
[----:B------:R-:W-:Y:S01]  /*7220*/  IMAD.HI.U32 R17, R6, R13, RZ ;  /* 0x0000000d06117227 */ /* 0x000fe200078e00ff */
[C---:B------:R-:W-:Y:S02]  /*7230*/  ISETP.GT.U32.AND P2, PT, R4.reuse, R11, PT ;  /* 0x0000000b0400720c */ /* 0x040fe40003f44070 */
[----:B------:R-:W-:Y:S01]  /*7240*/  IABS R15, R3 ;  /* 0x00000003000f7213 */ /* 0x000fe20000000000 */
[----:B0-----:R-:W-:Y:S02]  /*7250*/  IMAD.MOV.U32 R0, RZ, RZ, R2 ;  /* 0x000000ffff007224 */ /* 0x001fe400078e0002 */
[----:B------:R-:W-:Y:S02]  /*7260*/  IMAD.MOV R17, RZ, RZ, -R17 ;  /* 0x000000ffff117224 */ /* 0x000fe400078e0a11 */
[----:B------:R-:W-:Y:S01]  /*7270*/  @!P3 IMAD.MOV R0, RZ, RZ, -R0 ;  /* 0x000000ffff00b224 */ /* 0x000fe200078e0a00 */
[C---:B------:R-:W-:Y:S01]  /*7280*/  ISETP.GT.U32.AND P3, PT, R4.reuse, R14, PT ;  /* 0x0000000e0400720c */ /* 0x040fe20003f64070 */
[----:B------:R-:W-:-:S02]  /*7290*/  IMAD R13, R4, R17, R13 ;  /* 0x00000011040d7224 */ /* 0x000fc400078e020d */
[----:B------:R-:W-:Y:S01]  /*72a0*/  VIADD R8, R5, 0x9a ;  /* 0x0000009a05087836 */ /* 0x000fe20000000000 */
[----:B------:R0:W-:Y:S01]  /*72b0*/  STL [R1+0x170], R0 ;  /* 0x0001700001007387 */ /* 0x0001e20000100800 */
[----:B------:R-:W-:Y:S01]  /*72c0*/  @!P4 IMAD.IADD R12, R12, 0x1, -R4 ;  /* 0x000000010c0cc824 */ /* 0x000fe200078e0a04 */
[----:B------:R-:W-:Y:S01]  /*72d0*/  ISETP.GT.U32.AND P0, PT, R4, R13, PT ;  /* 0x0000000d0400720c */ /* 0x000fe20003f04070 */
[----:B------:R-:W-:Y:S01]  /*72e0*/  IMAD.HI.U32 R2, R6, R15, RZ ;  /* 0x0000000f06027227 */ /* 0x000fe200078e00ff */
[----:B------:R-:W-:Y:S02]  /*72f0*/  IABS R9, R8 ;  /* 0x0000000800097213 */ /* 0x000fe40000000000 */
[----:B------:R-:W-:Y:S01]  /*7300*/  ISETP.GT.U32.AND P4, PT, R4, R12, PT ;  /* 0x0000000c0400720c */ /* 0x000fe20003f84070 */
[----:B------:R-:W-:Y:S02]  /*7310*/  IMAD.MOV R2, RZ, RZ, -R2 ;  /* 0x000000ffff027224 */ /* 0x000fe400078e0a02 */
[----:B------:R-:W-:-:S02]  /*7320*/  @!P3 IMAD.IADD R14, R14, 0x1, -R4 ;  /* 0x000000010e0eb824 */ /* 0x000fc400078e0a04 */
[----:B------:R-:W-:Y:S01]  /*7330*/  @!P2 IMAD.IADD R11, R11, 0x1, -R4 ;  /* 0x000000010b0ba824 */ /* 0x000fe200078e0a04 */
[----:B------:R-:W-:Y:S01]  /*7340*/  ISETP.GE.AND P2, PT, R10, RZ, PT ;  /* 0x000000ff0a00720c */ /* 0x000fe20003f46270 */
[C---:B------:R-:W-:Y:S01]  /*7350*/  IMAD R10, R4.reuse, R2, R15 ;  /* 0x00000002040a7224 */ /* 0x040fe200078e020f */
[----:B------:R-:W-:Y:S01]  /*7360*/  ISETP.GT.U32.AND P3, PT, R4, R14, PT ;  /* 0x0000000e0400720c */ /* 0x000fe20003f64070 */
[----:B------:R-:W-:-:S04]  /*7370*/  IMAD.HI.U32 R2, R6, R9, RZ ;  /* 0x0000000906027227 */ /* 0x000fc800078e00ff */
[----:B------:R-:W-:Y:S02]  /*7380*/  IMAD.MOV R2, RZ, RZ, -R2 ;  /* 0x000000ffff027224 */ /* 0x000fe400078e0a02 */
[--C-:B------:R-:W-:Y:S02]  /*7390*/  @!P0 IMAD.IADD R13, R13, 0x1, -R4.reuse ;  /* 0x000000010d0d8824 */ /* 0x100fe400078e0a04 */
[--C-:B------:R-:W-:Y:S01]  /*73a0*/  @!P4 IMAD.IADD R12, R12, 0x1, -R4.reuse ;  /* 0x000000010c0cc824 */ /* 0x100fe200078e0a04 */
[C---:B------:R-:W-:Y:S01]  /*73b0*/  ISETP.GT.U32.AND P4, PT, R4.reuse, R10, PT ;  /* 0x0000000a0400720c */ /* 0x040fe20003f84070 */
[C---:B------:R-:W-:Y:S01]  /*73c0*/  IMAD R9, R4.reuse, R2, R9 ;  /* 0x0000000204097224 */ /* 0x040fe200078e0209 */
[----:B------:R-:W-:Y:S01]  /*73d0*/  ISETP.GT.U32.AND P0, PT, R4, R13, PT ;  /* 0x0000000d0400720c */ /* 0x000fe20003f04070 */
[----:B------:R-:W-:Y:S02]  /*73e0*/  @!P3 IMAD.IADD R14, R14, 0x1, -R4 ;  /* 0x000000010e0eb824 */ /* 0x000fe400078e0a04 */
[----:B------:R-:W-:Y:S01]  /*73f0*/  IMAD.MOV.U32 R16, RZ, RZ, R11 ;  /* 0x000000ffff107224 */ /* 0x000fe200078e000b */
[----:B------:R-:W-:Y:S01]  /*7400*/  ISETP.GT.U32.AND P3, PT, R4, R9, PT ;  /* 0x000000090400720c */ /* 0x000fe20003f64070 */
[----:B------:R-:W-:-:S02]  /*7410*/  VIADD R2, R5, 0x96 ;  /* 0x0000009605027836 */ /* 0x000fc40000000000 */
[----:B------:R-:W-:Y:S01]  /*7420*/  @!P6 IMAD.MOV R16, RZ, RZ, -R16 ;  /* 0x000000ffff10e224 */ /* 0x000fe200078e0a10 */
[----:B------:R-:W-:Y:S01]  /*7430*/  ISETP.GE.AND P6, PT, R3, RZ, PT ;  /* 0x000000ff0300720c */ /* 0x000fe20003fc6270 */
[----:B------:R-:W-:Y:S01]  /*7440*/  VIADD R7, R5, 0x98 ;  /* 0x0000009805077836 */ /* 0x000fe20000000000 */
[----:B------:R-:W-:Y:S01]  /*7450*/  IABS R21, R2 ;  /* 0x0000000200157213 */ /* 0x000fe20000000000 */
[----:B------:R-:W-:Y:S01]  /*7460*/  @!P4 IMAD.IADD R10, R10, 0x1, -R4 ;  /* 0x000000010a0ac824 */ /* 0x000fe200078e0a04 */
[----:B------:R-:W-:Y:S01]  /*7470*/  STL [R1+0x16c], R16 ;  /* 0x00016c1001007387 */ /* 0x000fe20000100800 */
[----:B0-----:R-:W-:Y:S01]  /*7480*/  IMAD.MOV.U32 R0, RZ, RZ, R12 ;  /* 0x000000ffff007224 */ /* 0x001fe200078e000c */
[----:B------:R-:W-:Y:S01]  /*7490*/  IABS R22, R7 ;  /* 0x0000000700167213 */ /* 0x000fe20000000000 */
[--C-:B------:R-:W-:Y:S01]  /*74a0*/  @!P0 IMAD.IADD R13, R13, 0x1, -R4.reuse ;  /* 0x000000010d0d8824 */ /* 0x100fe200078e0a04 */
[----:B------:R-:W-:Y:S01]  /*74b0*/  ISETP.GT.U32.AND P4, PT, R4, R10, PT ;  /* 0x0000000a0400720c */ /* 0x000fe20003f84070 */
[----:B------:R-:W-:Y:S01]  /*74c0*/  VIADD R3, R5, 0x94 ;  /* 0x0000009405037836 */ /* 0x000fe20000000000 */
[----:B------:R-:W-:Y:S01]  /*74d0*/  ISETP.GE.AND P0, PT, R7, RZ, PT ;  /* 0x000000ff0700720c */ /* 0x000fe20003f06270 */
[----:B------:R-:W-:-:S02]  /*74e0*/  @!P3 IMAD.IADD R9, R9, 0x1, -R4 ;  /* 0x000000010909b824 */ /* 0x000fc400078e0a04 */
[----:B------:R-:W-:Y:S01]  /*74f0*/  @!P5 IMAD.MOV R0, RZ, RZ, -R0 ;  /* 0x000000ffff00d224 */ /* 0x000fe200078e0a00 */
[----:B------:R-:W-:Y:S01]  /*7500*/  ISETP.GE.AND P5, PT, R8, RZ, PT ;  /* 0x000000ff0800720c */ /* 0x000fe20003fa6270 */
[----:B------:R-:W-:Y:S01]  /*7510*/  IMAD.MOV.U32 R12, RZ, RZ, R13 ;  /* 0x000000ffff0c7224 */ /* 0x000fe200078e000d */
[----:B------:R-:W-:Y:S01]  /*7520*/  IABS R20, R3 ;  /* 0x0000000300147213 */ /* 0x000fe20000000000 */
[----:B------:R-:W-:Y:S01]  /*7530*/  IMAD.HI.U32 R8, R6, R21, RZ ;  /* 0x0000001506087227 */ /* 0x000fe200078e00ff */
[----:B------:R-:W-:Y:S01]  /*7540*/  ISETP.GT.U32.AND P3, PT, R4, R9, PT ;  /* 0x000000090400720c */ /* 0x000fe20003f64070 */
[----:B------:R0:W-:Y:S02]  /*7550*/  STL [R1+0x158], R0 ;  /* 0x0001580001007387 */ /* 0x0001e40000100800 */
[----:B------:R-:W-:Y:S01]  /*7560*/  @!P1 IMAD.MOV R12, RZ, RZ, -R12 ;  /* 0x000000ffff0c9224 */ /* 0x000fe200078e0a0c */
[----:B------:R-:W-:Y:S01]  /*7570*/  ISETP.GE.AND P1, PT, R2, RZ, PT ;  /* 0x000000ff0200720c */ /* 0x000fe20003f26270 */
[----:B------:R-:W-:-:S03]  /*7580*/  IMAD.HI.U32 R11, R6, R22, RZ ;  /* 0x00000016060b7227 */ /* 0x000fc600078e00ff */
[----:B------:R-:W-:Y:S01]  /*7590*/  STL [R1+0x164], R12 ;  /* 0x0001640c01007387 */ /* 0x000fe20000100800 */
[----:B------:R-:W-:-:S04]  /*75a0*/  IMAD.HI.U32 R2, R6, R20, RZ ;  /* 0x0000001406027227 */ /* 0x000fc800078e00ff */
[----:B------:R-:W-:Y:S02]  /*75b0*/  IMAD.MOV R8, RZ, RZ, -R8 ;  /* 0x000000ffff087224 */ /* 0x000fe400078e0a08 */
[----:B------:R-:W-:Y:S02]  /*75c0*/  IMAD.MOV R11, RZ, RZ, -R11 ;  /* 0x000000ffff0b7224 */ /* 0x000fe400078e0a0b */
[----:B------:R-:W-:Y:S02]  /*75d0*/  @!P4 IMAD.IADD R10, R10, 0x1, -R4 ;  /* 0x000000010a0ac824 */ /* 0x000fe400078e0a04 */
[----:B------:R-:W-:Y:S02]  /*75e0*/  IMAD.MOV R2, RZ, RZ, -R2 ;  /* 0x000000ffff027224 */ /* 0x000fe400078e0a02 */
[C---:B------:R-:W-:Y:S02]  /*75f0*/  IMAD R21, R4.reuse, R8, R21 ;  /* 0x0000000804157224 */ /* 0x040fe400078e0215 */
[----:B------:R-:W-:-:S02]  /*7600*/  IMAD R22, R4, R11, R22 ;  /* 0x0000000b04167224 */ /* 0x000fc400078e0216 */
[C---:B------:R-:W-:Y:S02]  /*7610*/  IMAD R20, R4.reuse, R2, R20 ;  /* 0x0000000204147224 */ /* 0x040fe400078e0214 */
[----:B------:R-:W-:Y:S01]  /*7620*/  @!P3 IMAD.IADD R9, R9, 0x1, -R4 ;  /* 0x000000010909b824 */ /* 0x000fe200078e0a04 */
[C---:B------:R-:W-:Y:S01]  /*7630*/  ISETP.GT.U32.AND P3, PT, R4.reuse, R21, PT ;  /* 0x000000150400720c */ /* 0x040fe20003f64070 */
[----:B------:R-:W-:Y:S01]  /*7640*/  IMAD.MOV.U32 R11, RZ, RZ, R10 ;  /* 0x000000ffff0b7224 */ /* 0x000fe200078e000a */
[C---:B------:R-:W-:Y:S01]  /*7650*/  ISETP.GT.U32.AND P4, PT, R4.reuse, R22, PT ;  /* 0x000000160400720c */ /* 0x040fe20003f84070 */
[----:B0-----:R-:W-:Y:S02]  /*7660*/  IMAD.MOV.U32 R0, RZ, RZ, R14 ;  /* 0x000000ffff007224 */ /* 0x001fe400078e000e */
[----:B------:R-:W-:Y:S01]  /*7670*/  @!P6 IMAD.MOV R11, RZ, RZ, -R11 ;  /* 0x000000ffff0be224 */ /* 0x000fe200078e0a0b */
[----:B------:R-:W-:Y:S01]  /*7680*/  ISETP.GT.U32.AND P6, PT, R4, R20, PT ;  /* 0x000000140400720c */ /* 0x000fe20003fc4070 */
[----:B------:R-:W-:-:S02]  /*7690*/  VIADD R7, R5, 0x92 ;  /* 0x0000009205077836 */ /* 0x000fc40000000000 */
[----:B------:R-:W-:Y:S01]  /*76a0*/  @!P2 IMAD.MOV R0, RZ, RZ, -R0 ;  /* 0x000000ffff00a224 */ /* 0x000fe200078e0a00 */
[----:B------:R-:W-:Y:S01]  /*76b0*/  ISETP.GE.AND P2, PT, R3, RZ, PT ;  /* 0x000000ff0300720c */ /* 0x000fe20003f46270 */
[----:B------:R-:W-:Y:S01]  /*76c0*/  VIADD R3, R5, 0x90 ;  /* 0x0000009005037836 */ /* 0x000fe20000000000 */
[----:B------:R-:W-:Y:S01]  /*76d0*/  IABS R19, R7 ;  /* 0x0000000700137213 */ /* 0x000fe20000000000 */
[--C-:B------:R-:W-:Y:S01]  /*76e0*/  @!P3 IMAD.IADD R21, R21, 0x1, -R4.reuse ;  /* 0x000000011515b824 */ /* 0x100fe200078e0a04 */
[----:B------:R-:W-:Y:S01]  /*76f0*/  STL [R1+0x168], R0 ;  /* 0x0001680001007387 */ /* 0x000fe20000100800 */
[--C-:B------:R-:W-:Y:S01]  /*7700*/  @!P4 IMAD.IADD R22, R22, 0x1, -R4.reuse ;  /* 0x000000011616c824 */ /* 0x100fe200078e0a04 */
[----:B------:R-:W-:Y:S01]  /*7710*/  IABS R18, R3 ;  /* 0x0000000300127213 */ /* 0x000fe20000000000 */
[----:B------:R-:W-:Y:S01]  /*7720*/  IMAD.HI.U32 R8, R6, R19, RZ ;  /* 0x0000001306087227 */ /* 0x000fe200078e00ff */
[C---:B------:R-:W-:Y:S01]  /*7730*/  ISETP.GT.U32.AND P3, PT, R4.reuse, R21, PT ;  /* 0x000000150400720c */ /* 0x040fe20003f64070 */
[----:B------:R0:W-:Y:S01]  /*7740*/  STL [R1+0x15c], R11 ;  /* 0x00015c0b01007387 */ /* 0x0001e20000100800 */
[----:B------:R-:W-:Y:S01]  /*7750*/  ISETP.GT.U32.AND P4, PT, R4, R22, PT ;  /* 0x000000160400720c */ /* 0x000fe20003f84070 */
[----:B------:R-:W-:-:S02]  /*7760*/  @!P6 IMAD.IADD R20, R20, 0x1, -R4 ;  /* 0x000000011414e824 */ /* 0x000fc400078e0a04 */
[----:B------:R-:W-:-:S03]  /*7770*/  IMAD.HI.U32 R2, R6, R18, RZ ;  /* 0x0000001206027227 */ /* 0x000fc600078e00ff */
[C---:B------:R-:W-:Y:S01]  /*7780*/  ISETP.GT.U32.AND P6, PT, R4.reuse, R20, PT ;  /* 0x000000140400720c */ /* 0x040fe20003fc4070 */
[----:B------:R-:W-:Y:S02]  /*7790*/  IMAD.MOV R8, RZ, RZ, -R8 ;  /* 0x000000ffff087224 */ /* 0x000fe400078e0a08 */
[C---:B------:R-:W-:Y:S02]  /*77a0*/  VIADD R16, R5.reuse, 0x8e ;  /* 0x0000008e05107836 */ /* 0x040fe40000000000 */
[----:B------:R-:W-:Y:S02]  /*77b0*/  IMAD.MOV R2, RZ, RZ, -R2 ;  /* 0x000000ffff027224 */ /* 0x000fe400078e0a02 */
[C---:B------:R-:W-:Y:S01]  /*77c0*/  IMAD R19, R4.reuse, R8, R19 ;  /* 0x0000000804137224 */ /* 0x040fe200078e0213 */
[----:B------:R-:W-:Y:S01]  /*77d0*/  IABS R17, R16 ;  /* 0x0000001000117213 */ /* 0x000fe20000000000 */
[----:B------:R-:W-:Y:S02]  /*77e0*/  VIADD R15, R5, 0x8c ;  /* 0x0000008c050f7836 */ /* 0x000fe40000000000 */
[----:B------:R-:W-:-:S02]  /*77f0*/  IMAD R18, R4, R2, R18 ;  /* 0x0000000204127224 */ /* 0x000fc400078e0212 */
[----:B------:R-:W-:Y:S01]  /*7800*/  @!P3 IMAD.IADD R21, R21, 0x1, -R4 ;  /* 0x000000011515b824 */ /* 0x000fe200078e0a04 */
[----:B0-----:R-:W-:Y:S01]  /*7810*/  IABS R11, R15 ;  /* 0x0000000f000b7213 */ /* 0x001fe20000000000 */
[----:B------:R-:W-:Y:S01]  /*7820*/  IMAD.HI.U32 R2, R6, R17, RZ ;  /* 0x0000001106027227 */ /* 0x000fe200078e00ff */
[----:B------:R-:W-:-:S03]  /*7830*/  ISETP.GT.U32.AND P3, PT, R4, R19, PT ;  /* 0x000000130400720c */ /* 0x000fc60003f64070 */
[--C-:B------:R-:W-:Y:S01]  /*7840*/  @!P4 IMAD.IADD R22, R22, 0x1, -R4.reuse ;  /* 0x000000011616c824 */ /* 0x100fe200078e0a04 */
[----:B------:R-:W-:Y:S01]  /*7850*/  ISETP.GE.AND P4, PT, R3, RZ, PT ;  /* 0x000000ff0300720c */ /* 0x000fe20003f86270 */
[----:B------:R-:W-:Y:S01]  /*7860*/  @!P6 IMAD.IADD R20, R20, 0x1, -R4 ;  /* 0x000000011414e824 */ /* 0x000fe200078e0a04 */
[----:B------:R-:W-:Y:S01]  /*7870*/  ISETP.GT.U32.AND P6, PT, R4, R18, PT ;  /* 0x000000120400720c */ /* 0x000fe20003fc4070 */
[----:B------:R-:W-:Y:S02]  /*7880*/  IMAD.MOV R2, RZ, RZ, -R2 ;  /* 0x000000ffff027224 */ /* 0x000fe400078e0a02 */
[----:B------:R-:W-:-:S04]  /*7890*/  IMAD.HI.U32 R3, R6, R11, RZ ;  /* 0x0000000b06037227 */ /* 0x000fc800078e00ff */
[----:B------:R-:W-:Y:S02]  /*78a0*/  IMAD.MOV.U32 R0, RZ, RZ, R9 ;  /* 0x000000ffff007224 */ /* 0x000fe400078e0009 */
[C---:B------:R-:W-:Y:S02]  /*78b0*/  IMAD R17, R4.reuse, R2, R17 ;  /* 0x0000000204117224 */ /* 0x040fe400078e0211 */
[----:B------:R-:W-:Y:S02]  /*78c0*/  IMAD.MOV R3, RZ, RZ, -R3 ;  /* 0x000000ffff037224 */ /* 0x000fe400078e0a03 */
[----:B------:R-:W-:Y:S01]  /*78d0*/  @!P5 IMAD.MOV R0, RZ, RZ, -R0 ;  /* 0x000000ffff00d224 */ /* 0x000fe200078e0a00 */
[----:B------:R-:W-:Y:S01]  /*78e0*/  ISETP.GE.AND P5, PT, R7, RZ, PT ;  /* 0x000000ff0700720c */ /* 0x000fe20003fa6270 */
[--C-:B------:R-:W-:Y:S01]  /*78f0*/  @!P3 IMAD.IADD R19, R19, 0x1, -R4.reuse ;  /* 0x000000011313b824 */ /* 0x100fe200078e0a04 */
[C---:B------:R-:W-:Y:S01]  /*7900*/  ISETP.GT.U32.AND P3, PT, R4.reuse, R17, PT ;  /* 0x000000110400720c */ /* 0x040fe20003f64070 */
[----:B------:R-:W-:Y:S01]  /*7910*/  IMAD R3, R4, R3, R11 ;  /* 0x0000000304037224 */ /* 0x000fe200078e020b */
[----:B------:R0:W-:Y:S01]  /*7920*/  STL [R1+0x160], R0 ;  /* 0x0001600001007387 */ /* 0x0001e20000100800 */
[----:B------:R-:W-:-:S02]  /*7930*/  @!P6 IMAD.IADD R18, R18, 0x1, -R4 ;  /* 0x000000011212e824 */ /* 0x000fc400078e0a04 */
[C---:B------:R-:W-:Y:S01]  /*7940*/  VIADD R14, R5.reuse, 0x8a ;  /* 0x0000008a050e7836 */ /* 0x040fe20000000000 */
[C---:B------:R-:W-:Y:S01]  /*7950*/  ISETP.GT.U32.AND P6, PT, R4.reuse, R3, PT ;  /* 0x000000030400720c */ /* 0x040fe20003fc4070 */
[C---:B------:R-:W-:Y:S02]  /*7960*/  VIADD R13, R5.reuse, 0x88 ;  /* 0x00000088050d7836 */ /* 0x040fe40000000000 */
[C---:B------:R-:W-:Y:S01]  /*7970*/  VIADD R12, R5.reuse, 0x86 ;  /* 0x00000086050c7836 */ /* 0x040fe20000000000 */
[----:B------:R-:W-:Y:S01]  /*7980*/  IABS R10, R14 ;  /* 0x0000000e000a7213 */ /* 0x000fe20000000000 */
[----:B------:R-:W-:Y:S01]  /*7990*/  VIADD R11, R5, 0x82 ;  /* 0x00000082050b7836 */ /* 0x000fe20000000000 */
[----:B------:R-:W-:Y:S01]  /*79a0*/  IABS R9, R13 ;  /* 0x0000000d00097213 */ /* 0x000fe20000000000 */
[----:B0-----:R-:W-:Y:S01]  /*79b0*/  IMAD.MOV.U32 R0, RZ, RZ, R22 ;  /* 0x000000ffff007224 */ /* 0x001fe200078e0016 */
[----:B------:R-:W-:Y:S01]  /*79c0*/  IABS R8, R12 ;  /* 0x0000000c00087213 */ /* 0x000fe20000000000 */
[----:B------:R-:W-:Y:S01]  /*79d0*/  @!P3 IMAD.IADD R17, R17, 0x1, -R4 ;  /* 0x000000011111b824 */ /* 0x000fe200078e0a04 */
[C---:B------:R-:W-:Y:S01]  /*79e0*/  ISETP.GT.U32.AND P3, PT, R4.reuse, R19, PT ;  /* 0x000000130400720c */ /* 0x040fe20003f64070 */
[----:B------:R-:W-:Y:S01]  /*79f0*/  @!P0 IMAD.MOV R0, RZ, RZ, -R0 ;  /* 0x000000ffff008224 */ /* 0x000fe200078e0a00 */
[----:B------:R-:W-:Y:S01]  /*7a00*/  ISETP.GT.U32.AND P0, PT, R4, R18, PT ;  /* 0x000000120400720c */ /* 0x000fe20003f04070 */
[----:B------:R-:W-:-:S03]  /*7a10*/  IMAD.HI.U32 R23, R6, R10, RZ ;  /* 0x0000000a06177227 */ /* 0x000fc600078e00ff */
[----:B------:R0:W-:Y:S01]  /*7a20*/  STL [R1+0x150], R0 ;  /* 0x0001500001007387 */ /* 0x0001e20000100800 */
[----:B------:R-:W-:-:S04]  /*7a30*/  IMAD.HI.U32 R7, R6, R9, RZ ;  /* 0x0000000906077227 */ /* 0x000fc800078e00ff */
[----:B------:R-:W-:Y:S01]  /*7a40*/  @!P6 IMAD.IADD R3, R3, 0x1, -R4 ;  /* 0x000000010303e824 */ /* 0x000fe200078e0a04 */
[----:B------:R-:W-:Y:S01]  /*7a50*/  ISETP.GT.U32.AND P6, PT, R4, R17, PT ;  /* 0x000000110400720c */ /* 0x000fe20003fc4070 */
[----:B------:R-:W-:Y:S02]  /*7a60*/  IMAD.MOV R23, RZ, RZ, -R23 ;  /* 0x000000ffff177224 */ /* 0x000fe400078e0a17 */
[----:B------:R-:W-:-:S04]  /*7a70*/  IMAD.HI.U32 R2, R6, R8, RZ ;  /* 0x0000000806027227 */ /* 0x000fc800078e00ff */
[----:B0-----:R-:W-:Y:S01]  /*7a80*/  IMAD.MOV.U32 R0, RZ, RZ, R21 ;  /* 0x000000ffff007224 */ /* 0x001fe200078e0015 */
[----:B------:R-:W-:Y:S01]  /*7a90*/  IABS R21, R11 ;  /* 0x0000000b00157213 */ /* 0x000fe20000000000 */
[----:B------:R-:W-:Y:S02]  /*7aa0*/  IMAD.MOV R7, RZ, RZ, -R7 ;  /* 0x000000ffff077224 */ /* 0x000fe400078e0a07 */
[----:B------:R-:W-:Y:S01]  /*7ab0*/  @!P1 IMAD.MOV R0, RZ, RZ, -R0 ;  /* 0x000000ffff009224 */ /* 0x000fe200078e0a00 */
[C---:B------:R-:W-:Y:S01]  /*7ac0*/  ISETP.GT.U32.AND P1, PT, R4.reuse, R3, PT ;  /* 0x000000030400720c */ /* 0x040fe20003f24070 */
[C---:B------:R-:W-:Y:S02]  /*7ad0*/  IMAD R10, R4.reuse, R23, R10 ;  /* 0x00000017040a7224 */ /* 0x040fe400078e020a */
[----:B------:R-:W-:Y:S01]  /*7ae0*/  IMAD.MOV R2, RZ, RZ, -R2 ;  /* 0x000000ffff027224 */ /* 0x000fe200078e0a02 */
[----:B------:R0:W-:Y:S01]  /*7af0*/  STL [R1+0x140], R0 ;  /* 0x0001400001007387 */ /* 0x0001e20000100800 */
[----:B------:R-:W-:-:S02]  /*7b00*/  IMAD R7, R4, R7, R9 ;  /* 0x0000000704077224 */ /* 0x000fc400078e0209 */
[C---:B------:R-:W-:Y:S02]  /*7b10*/  IMAD R2, R4.reuse, R2, R8 ;  /* 0x0000000204027224 */ /* 0x040fe400078e0208 */
[--C-:B------:R-:W-:Y:S01]  /*7b20*/  @!P3 IMAD.IADD R19, R19, 0x1, -R4.reuse ;  /* 0x000000011313b824 */ /* 0x100fe200078e0a04 */
[C---:B------:R-:W-:Y:S01]  /*7b30*/  ISETP.GT.U32.AND P3, PT, R4.reuse, R7, PT ;  /* 0x000000070400720c */ /* 0x040fe20003f64070 */
[----:B------:R-:W-:Y:S01]  /*7b40*/  @!P6 IMAD.IADD R17, R17, 0x1, -R4 ;  /* 0x000000011111e824 */ /* 0x000fe200078e0a04 */
[----:B------:R-:W-:Y:S01]  /*7b50*/  ISETP.GT.U32.AND P6, PT, R4, R2, PT ;  /* 0x000000020400720c */ /* 0x000fe20003fc4070 */
[----:B------:R-:W-:Y:S02]  /*7b60*/  VIADD R9, R5, 0x84 ;  /* 0x0000008405097836 */ /* 0x000fe40000000000 */
[----:B0-----:R-:W-:Y:S02]  /*7b70*/  IMAD.MOV.U32 R0, RZ, RZ, R20 ;  /* 0x000000ffff007224 */ /* 0x001fe400078e0014 */
[----:B------:R-:W-:Y:S01]  /*7b80*/  @!P0 IMAD.IADD R18, R18, 0x1, -R4 ;  /* 0x0000000112128824 */ /* 0x000fe200078e0a04 */
[----:B------:R-:W-:Y:S01]  /*7b90*/  IABS R8, R9 ;  /* 0x0000000900087213 */ /* 0x000fe20000000000 */
[----:B------:R-:W-:Y:S01]  /*7ba0*/  @!P2 IMAD.MOV R0, RZ, RZ, -R0 ;  /* 0x000000ffff00a224 */ /* 0x000fe200078e0a00 */
[----:B------:R-:W-:Y:S01]  /*7bb0*/  ISETP.GT.U32.AND P2, PT, R4, R10, PT ;  /* 0x0000000a0400720c */ /* 0x000fe20003f44070 */
[----:B------:R-:W-:Y:S01]  /*7bc0*/  IMAD.MOV.U32 R22, RZ, RZ, R19 ;  /* 0x000000ffff167224 */ /* 0x000fe200078e0013 */
[----:B------:R-:W-:Y:S01]  /*7bd0*/  ISETP.GE.AND P0, PT, R16, RZ, PT ;  /* 0x000000ff1000720c */ /* 0x000fe20003f06270 */
[----:B------:R-:W-:Y:S01]  /*7be0*/  @!P3 IMAD.IADD R7, R7, 0x1, -R4 ;  /* 0x000000010707b824 */ /* 0x000fe200078e0a04 */
[----:B------:R0:W-:Y:S01]  /*7bf0*/  STL [R1+0x13c], R0 ;  /* 0x00013c0001007387 */ /* 0x0001e20000100800 */
[----:B------:R-:W-:Y:S01]  /*7c00*/  IMAD.HI.U32 R16, R6, R8, RZ ;  /* 0x0000000806107227 */ /* 0x000fe200078e00ff */
[----:B------:R-:W-:-:S03]  /*7c10*/  ISETP.GE.AND P3, PT, R13, RZ, PT ;  /* 0x000000ff0d00720c */ /* 0x000fc60003f66270 */
[----:B------:R-:W-:Y:S01]  /*7c20*/  @!P1 IMAD.IADD R3, R3, 0x1, -R4 ;  /* 0x0000000103039824 */ /* 0x000fe200078e0a04 */
[----:B------:R-:W-:Y:S01]  /*7c30*/  ISETP.GE.AND P1, PT, R15, RZ, PT ;  /* 0x000000ff0f00720c */ /* 0x000fe20003f26270 */
[----:B------:R-:W-:Y:S02]  /*7c40*/  @!P5 IMAD.MOV R22, RZ, RZ, -R22 ;  /* 0x000000ffff16d224 */ /* 0x000fe400078e0a16 */
[----:B------:R-:W-:Y:S01]  /*7c50*/  @!P2 IMAD.IADD R10, R10, 0x1, -R4 ;  /* 0x000000010a0aa824 */ /* 0x000fe200078e0a04 */
[----:B------:R-:W-:Y:S01]  /*7c60*/  ISETP.GE.AND P2, PT, R14, RZ, PT ;  /* 0x000000ff0e00720c */ /* 0x000fe20003f46270 */
[----:B0-----:R-:W-:Y:S01]  /*7c70*/  IMAD.MOV.U32 R0, RZ, RZ, R18 ;  /* 0x000000ffff007224 */ /* 0x001fe200078e0012 */
[----:B------:R-:W-:Y:S01]  /*7c80*/  STL [R1+0x130], R22 ;  /* 0x0001301601007387 */ /* 0x000fe20000100800 */
[----:B------:R-:W-:Y:S01]  /*7c90*/  @!P6 IMAD.IADD R2, R2, 0x1, -R4 ;  /* 0x000000010202e824 */ /* 0x000fe200078e0a04 */
[C---:B------:R-:W-:Y:S01]  /*7ca0*/  ISETP.GT.U32.AND P5, PT, R4.reuse, R10, PT ;  /* 0x0000000a0400720c */ /* 0x040fe20003fa4070 */
[----:B------:R-:W-:Y:S01]  /*7cb0*/  IMAD.MOV R16, RZ, RZ, -R16 ;  /* 0x000000ffff107224 */ /* 0x000fe200078e0a10 */
[C---:B------:R-:W-:Y:S01]  /*7cc0*/  ISETP.GT.U32.AND P6, PT, R4.reuse, R7, PT ;  /* 0x000000070400720c */ /* 0x040fe20003fc4070 */
[----:B------:R-:W-:Y:S01]  /*7cd0*/  @!P4 IMAD.MOV R0, RZ, RZ, -R0 ;  /* 0x000000ffff00c224 */ /* 0x000fe200078e0a00 */
[----:B------:R-:W-:Y:S01]  /*7ce0*/  ISETP.GT.U32.AND P4, PT, R4, R2, PT ;  /* 0x000000020400720c */ /* 0x000fe20003f84070 */
[----:B------:R-:W-:-:S03]  /*7cf0*/  IMAD.HI.U32 R20, R6, R21, RZ ;  /* 0x0000001506147227 */ /* 0x000fc600078e00ff */
[----:B------:R0:W-:Y:S01]  /*7d00*/  STL [R1+0x12c], R0 ;  /* 0x00012c0001007387 */ /* 0x0001e20000100800 */
[C---:B------:R-:W-:Y:S02]  /*7d10*/  IMAD R8, R4.reuse, R16, R8 ;  /* 0x0000001004087224 */ /* 0x040fe400078e0208 */
[----:B------:R-:W-:Y:S02]  /*7d20*/  IMAD.MOV.U32 R15, RZ, RZ, R17 ;  /* 0x000000ffff0f7224 */ /* 0x000fe400078e0011 */
[----:B------:R-:W-:Y:S02]  /*7d30*/  IMAD.MOV R20, RZ, RZ, -R20 ;  /* 0x000000ffff147224 */ /* 0x000fe400078e0a14 */
[----:B------:R-:W-:Y:S02]  /*7d40*/  VIADD R14, R5, 0x80 ;  /* 0x00000080050e7836 */ /* 0x000fe40000000000 */
[----:B------:R-:W-:Y:S01]  /*7d50*/  @!P0 IMAD.MOV R15, RZ, RZ, -R15 ;  /* 0x000000ffff0f8224 */ /* 0x000fe200078e0a0f */
[----:B------:R-:W-:Y:S01]  /*7d60*/  ISETP.GT.U32.AND P0, PT, R4, R8, PT ;  /* 0x000000080400720c */ /* 0x000fe20003f04070 */
[----:B0-----:R-:W-:Y:S01]  /*7d70*/  IMAD.MOV.U32 R0, RZ, RZ, R3 ;  /* 0x000000ffff007224 */ /* 0x001fe200078e0003 */
[----:B------:R-:W-:Y:S01]  /*7d80*/  IABS R3, R14 ;  /* 0x0000000e00037213 */ /* 0x000fe20000000000 */
[----:B------:R-:W-:Y:S01]  /*7d90*/  @!P5 IMAD.IADD R10, R10, 0x1, -R4 ;  /* 0x000000010a0ad824 */ /* 0x000fe200078e0a04 */
[----:B------:R0:W-:Y:S01]  /*7da0*/  STL [R1+0x128], R15 ;  /* 0x0001280f01007387 */ /* 0x0001e20000100800 */
[----:B------:R-:W-:Y:S01]  /*7db0*/  @!P1 IMAD.MOV R0, RZ, RZ, -R0 ;  /* 0x000000ffff009224 */ /* 0x000fe200078e0a00 */
[----:B------:R-:W-:Y:S01]  /*7dc0*/  ISETP.GE.AND P1, PT, R12, RZ, PT ;  /* 0x000000ff0c00720c */ /* 0x000fe20003f26270 */
[----:B------:R-:W-:-:S02]  /*7dd0*/  IMAD R20, R4, R20, R21 ;  /* 0x0000001404147224 */ /* 0x000fc400078e0215 */
[--C-:B------:R-:W-:Y:S01]  /*7de0*/  @!P6 IMAD.IADD R7, R7, 0x1, -R4.reuse ;  /* 0x000000010707e824 */ /* 0x100fe200078e0a04 */
[----:B------:R1:W-:Y:S01]  /*7df0*/  STL [R1+0x124], R0 ;  /* 0x0001240001007387 */ /* 0x0003e20000100800 */
[--C-:B------:R-:W-:Y:S01]  /*7e00*/  @!P4 IMAD.IADD R2, R2, 0x1, -R4.reuse ;  /* 0x000000010202c824 */ /* 0x100fe200078e0a04 */
[----:B------:R-:W-:Y:S01]  /*7e10*/  ISETP.GT.U32.AND P5, PT, R4, R20, PT ;  /* 0x000000140400720c */ /* 0x000fe20003fa4070 */
[----:B------:R-:W-:Y:S01]  /*7e20*/  @!P0 IMAD.IADD R8, R8, 0x1, -R4 ;  /* 0x0000000108088824 */ /* 0x000fe200078e0a04 */
[----:B------:R-:W-:Y:S01]  /*7e30*/  ISETP.GE.AND P4, PT, R11, RZ, PT ;  /* 0x000000ff0b00720c */ /* 0x000fe20003f86270 */
[----:B0-----:R-:W-:Y:S01]  /*7e40*/  IMAD.MOV.U32 R15, RZ, RZ, R10 ;  /* 0x000000ffff0f7224 */ /* 0x001fe200078e000a */
[----:B------:R-:W-:Y:S01]  /*7e50*/  ISETP.GE.AND P6, PT, R9, RZ, PT ;  /* 0x000000ff0900720c */ /* 0x000fe20003fc6270 */
[----:B------:R-:W-:Y:S01]  /*7e60*/  IMAD.HI.U32 R11, R6, R3, RZ ;  /* 0x00000003060b7227 */ /* 0x000fe200078e00ff */
[----:B------:R-:W-:-:S03]  /*7e70*/  ISETP.GE.AND P0, PT, R14, RZ, PT ;  /* 0x000000ff0e00720c */ /* 0x000fc60003f06270 */
[----:B-1----:R-:W-:Y:S02]  /*7e80*/  IMAD.MOV.U32 R0, RZ, RZ, R7 ;  /* 0x000000ffff007224 */ /* 0x002fe400078e0007 */
[----:B------:R-:W-:Y:S01]  /*7e90*/  @!P2 IMAD.MOV R15, RZ, RZ, -R15 ;  /* 0x000000ffff0fa224 */ /* 0x000fe200078e0a0f */
[C---:B------:R-:W-:Y:S01]  /*7ea0*/  ISETP.GT.U32.AND P2, PT, R4.reuse, R8, PT ;  /* 0x000000080400720c */ /* 0x040fe20003f44070 */
[----:B------:R-:W-:Y:S02]  /*7eb0*/  @!P3 IMAD.MOV R0, RZ, RZ, -R0 ;  /* 0x000000ffff00b224 */ /* 0x000fe400078e0a00 */
[----:B------:R-:W-:Y:S01]  /*7ec0*/  IMAD.MOV R11, RZ, RZ, -R11 ;  /* 0x000000ffff0b7224 */ /* 0x000fe200078e0a0b */
[----:B------:R-:W-:Y:S01]  /*7ed0*/  STL [R1+0x120], R15 ;  /* 0x0001200f01007387 */ /* 0x000fe20000100800 */
[C---:B------:R-:W-:Y:S02]  /*7ee0*/  VIADD R13, R5.reuse, 0x7e ;  /* 0x0000007e050d7836 */ /* 0x040fe40000000000 */
[----:B------:R-:W-:Y:S01]  /*7ef0*/  IMAD R10, R4, R11, R3 ;  /* 0x0000000b040a7224 */ /* 0x000fe200078e0203 */
[----:B------:R0:W-:Y:S01]  /*7f00*/  STL [R1+0x110], R0 ;  /* 0x0001100001007387 */ /* 0x0001e20000100800 */
[--C-:B------:R-:W-:Y:S01]  /*7f10*/  @!P5 IMAD.IADD R20, R20, 0x1, -R4.reuse ;  /* 0x000000011414d824 */ /* 0x100fe200078e0a04 */
[----:B------:R-:W-:Y:S01]  /*7f20*/  IABS R17, R13 ;  /* 0x0000000d00117213 */ /* 0x000fe20000000000 */
[----:B------:R-:W-:Y:S01]  /*7f30*/  VIADD R7, R5, 0x7a ;  /* 0x0000007a05077836 */ /* 0x000fe20000000000 */
[----:B------:R-:W-:Y:S01]  /*7f40*/  ISETP.GE.AND P3, PT, R13, RZ, PT ;  /* 0x000000ff0d00720c */ /* 0x000fe20003f66270 */
[----:B------:R-:W-:Y:S01]  /*7f50*/  @!P2 IMAD.IADD R8, R8, 0x1, -R4 ;  /* 0x000000010808a824 */ /* 0x000fe200078e0a04 */
[----:B------:R-:W-:Y:S01]  /*7f60*/  ISETP.GT.U32.AND P5, PT, R4, R20, PT ;  /* 0x000000140400720c */ /* 0x000fe20003fa4070 */
[----:B------:R-:W-:Y:S01]  /*7f70*/  IMAD.HI.U32 R9, R6, R17, RZ ;  /* 0x0000001106097227 */ /* 0x000fe200078e00ff */
[----:B------:R-:W-:-:S03]  /*7f80*/  IABS R3, R7 ;  /* 0x0000000700037213 */ /* 0x000fc60000000000 */
[----:B0-----:R-:W-:Y:S02]  /*7f90*/  IMAD.MOV.U32 R0, RZ, RZ, R2 ;  /* 0x000000ffff007224 */ /* 0x001fe400078e0002 */
[----:B------:R-:W-:Y:S02]  /*7fa0*/  VIADD R15, R5, 0x7c ;  /* 0x0000007c050f7836 */ /* 0x000fe40000000000 */
[----:B------:R-:W-:Y:S01]  /*7fb0*/  @!P1 IMAD.MOV R0, RZ, RZ, -R0 ;  /* 0x000000ffff009224 */ /* 0x000fe200078e0a00 */
[----:B------:R-:W-:Y:S01]  /*7fc0*/  ISETP.GT.U32.AND P1, PT, R4, R10, PT ;  /* 0x0000000a0400720c */ /* 0x000fe20003f24070 */
[----:B------:R-:W-:Y:S01]  /*7fd0*/  IMAD.MOV R9, RZ, RZ, -R9 ;  /* 0x000000ffff097224 */ /* 0x000fe200078e0a09 */
[----:B------:R-:W-:Y:S01]  /*7fe0*/  ISETP.GE.AND P2, PT, R15, RZ, PT ;  /* 0x000000ff0f00720c */ /* 0x000fe20003f46270 */
[----:B------:R-:W-:Y:S01]  /*7ff0*/  @!P5 IMAD.IADD R20, R20, 0x1, -R4 ;  /* 0x000000011414d824 */ /* 0x000fe200078e0a04 */
[----:B------:R0:W-:Y:S01]  /*8000*/  STL [R1+0x8c], R0 ;  /* 0x00008c0001007387 */ /* 0x0001e20000100800 */
[----:B------:R-:W-:Y:S01]  /*8010*/  IMAD R17, R4, R9, R17 ;  /* 0x0000000904117224 */ /* 0x000fe200078e0211 */
[----:B------:R-:W-:Y:S01]  /*8020*/  IABS R15, R15 ;  /* 0x0000000f000f7213 */ /* 0x000fe20000000000 */
[----:B------:R-:W-:-:S02]  /*8030*/  VIADD R2, R5, 0x78 ;  /* 0x0000007805027836 */ /* 0x000fc40000000000 */
[----:B------:R-:W-:Y:S01]  /*8040*/  VIADD R16, R5, 0x74 ;  /* 0x0000007405107836 */ /* 0x000fe20000000000 */
[----:B------:R-:W-:Y:S01]  /*8050*/  ISETP.GT.U32.AND P5, PT, R4, R17, PT ;  /* 0x000000110400720c */ /* 0x000fe20003fa4070 */
[----:B------:R-:W-:Y:S01]  /*8060*/  IMAD.HI.U32 R9, R6, R15, RZ ;  /* 0x0000000f06097227 */ /* 0x000fe200078e00ff */
[----:B------:R-:W-:Y:S02]  /*8070*/  IABS R13, R2 ;  /* 0x00000002000d7213 */ /* 0x000fe40000000000 */
[----:B------:R-:W-:Y:S01]  /*8080*/  IABS R14, R16 ;  /* 0x00000010000e7213 */ /* 0x000fe20000000000 */
[----:B0-----:R-:W-:Y:S02]  /*8090*/  IMAD.MOV.U32 R0, RZ, RZ, R8 ;  /* 0x000000ffff007224 */ /* 0x001fe400078e0008 */
[----:B------:R-:W-:Y:S01]  /*80a0*/  @!P1 IMAD.IADD R10, R10, 0x1, -R4 ;  /* 0x000000010a0a9824 */ /* 0x000fe200078e0a04 */
[----:B------:R-:W-:Y:S01]  /*80b0*/  ISETP.GE.AND P1, PT, R7, RZ, PT ;  /* 0x000000ff0700720c */ /* 0x000fe20003f26270 */
[----:B------:R-:W-:-:S02]  /*80c0*/  @!P6 IMAD.MOV R0, RZ, RZ, -R0 ;  /* 0x000000ffff00e224 */ /* 0x000fc400078e0a00 */
[----:B------:R-:W-:Y:S01]  /*80d0*/  IMAD.MOV R9, RZ, RZ, -R9 ;  /* 0x000000ffff097224 */ /* 0x000fe200078e0a09 */
[C---:B------:R-:W-:Y:S01]  /*80e0*/  ISETP.GT.U32.AND P6, PT, R4.reuse, R10, PT ;  /* 0x0000000a0400720c */ /* 0x040fe20003fc4070 */
[----:B------:R-:W-:Y:S01]  /*80f0*/  @!P5 IMAD.IADD R17, R17, 0x1, -R4 ;  /* 0x000000011111d824 */ /* 0x000fe200078e0a04 */
[----:B------:R0:W-:Y:S01]  /*8100*/  STL [R1+0x84], R0 ;  /* 0x0000840001007387 */ /* 0x0001e20000100800 */
[----:B------:R-:W-:Y:S02]  /*8110*/  IMAD R15, R4, R9, R15 ;  /* 0x00000009040f7224 */ /* 0x000fe400078e020f */
[----:B------:R-:W-:Y:S01]  /*8120*/  IMAD.HI.U32 R7, R6, R13, RZ ;  /* 0x0000000d06077227 */ /* 0x000fe200078e00ff */
[----:B------:R-:W-:-:S03]  /*8130*/  ISETP.GT.U32.AND P5, PT, R4, R17, PT ;  /* 0x000000110400720c */ /* 0x000fc60003fa4070 */
[----:B------:R-:W-:-:S04]  /*8140*/  IMAD.HI.U32 R8, R6, R3, RZ ;  /* 0x0000000306087227 */ /* 0x000fc800078e00ff */
[----:B0-----:R-:W-:Y:S02]  /*8150*/  IMAD.MOV.U32 R0, RZ, RZ, R20 ;  /* 0x000000ffff007224 */ /* 0x001fe400078e0014 */
[----:B------:R-:W-:Y:S01]  /*8160*/  @!P6 IMAD.IADD R10, R10, 0x1, -R4 ;  /* 0x000000010a0ae824 */ /* 0x000fe200078e0a04 */
[----:B------:R-:W-:Y:S01]  /*8170*/  ISETP.GT.U32.AND P6, PT, R4, R15, PT ;  /* 0x0000000f0400720c */ /* 0x000fe20003fc4070 */
[----:B------:R-:W-:Y:S01]  /*8180*/  @!P4 IMAD.MOV R0, RZ, RZ, -R0 ;  /* 0x000000ffff00c224 */ /* 0x000fe200078e0a00 */
[----:B------:R-:W-:Y:S01]  /*8190*/  ISETP.GE.AND P4, PT, R2, RZ, PT ;  /* 0x000000ff0200720c */ /* 0x000fe20003f86270 */
[----:B------:R-:W-:Y:S02]  /*81a0*/  IMAD.MOV R7, RZ, RZ, -R7 ;  /* 0x000000ffff077224 */ /* 0x000fe400078e0a07 */
[----:B------:R-:W-:Y:S01]  /*81b0*/  IMAD.MOV R8, RZ, RZ, -R8 ;  /* 0x000000ffff087224 */ /* 0x000fe200078e0a08 */
[----:B------:R0:W-:Y:S01]  /*81c0*/  STL [R1+0x108], R0 ;  /* 0x0001080001007387 */ /* 0x0001e20000100800 */
[----:B------:R-:W-:-:S02]  /*81d0*/  VIADD R2, R5, 0x76 ;  /* 0x0000007605027836 */ /* 0x000fc40000000000 */
[C---:B------:R-:W-:Y:S02]  /*81e0*/  IMAD R13, R4.reuse, R7, R13 ;  /* 0x00000007040d7224 */ /* 0x040fe400078e020d */
[C---:B------:R-:W-:Y:S01]  /*81f0*/  IMAD R3, R4.reuse, R8, R3 ;  /* 0x0000000804037224 */ /* 0x040fe200078e0203 */
[----:B------:R-:W-:Y:S01]  /*8200*/  IABS R8, R2 ;  /* 0x0000000200087213 */ /* 0x000fe20000000000 */
[--C-:B------:R-:W-:Y:S02]  /*8210*/  @!P6 IMAD.IADD R15, R15, 0x1, -R4.reuse ;  /* 0x000000010f0fe824 */ /* 0x100fe400078e0a04 */
[----:B------:R-:W-:Y:S01]  /*8220*/  @!P5 IMAD.IADD R17, R17, 0x1, -R4 ;  /* 0x000000011111d824 */ /* 0x000fe200078e0a04 */
[C---:B------:R-:W-:Y:S01]  /*8230*/  ISETP.GT.U32.AND P5, PT, R4.reuse, R3, PT ;  /* 0x000000030400720c */ /* 0x040fe20003fa4070 */
[----:B0-----:R-:W-:Y:S01]  /*8240*/  IMAD.MOV.U32 R0, RZ, RZ, R10 ;  /* 0x000000ffff007224 */ /* 0x001fe200078e000a */
[----:B------:R-:W-:Y:S01]  /*8250*/  ISETP.GT.U32.AND P6, PT, R4, R15, PT ;  /* 0x0000000f0400720c */ /* 0x000fe20003fc4070 */
[----:B------:R-:W-:-:S02]  /*8260*/  IMAD.MOV.U32 R10, RZ, RZ, R14 ;  /* 0x000000ffff0a7224 */ /* 0x000fc400078e000e */
[----:B------:R-:W-:Y:S01]  /*8270*/  @!P0 IMAD.MOV R0, RZ, RZ, -R0 ;  /* 0x000000ffff008224 */ /* 0x000fe200078e0a00 */
[----:B------:R-:W-:Y:S01]  /*8280*/  ISETP.GT.U32.AND P0, PT, R4, R13, PT ;  /* 0x0000000d0400720c */ /* 0x000fe20003f04070 */
[----:B------:R-:W-:-:S03]  /*8290*/  IMAD.HI.U32 R14, R6, R8, RZ ;  /* 0x00000008060e7227 */ /* 0x000fc600078e00ff */
[----:B------:R0:W-:Y:S01]  /*82a0*/  STL [R1+0x7c], R0 ;  /* 0x00007c0001007387 */ /* 0x0001e20000100800 */
[----:B------:R-:W-:Y:S02]  /*82b0*/  IMAD.MOV R14, RZ, RZ, -R14 ;  /* 0x000000ffff0e7224 */ /* 0x000fe400078e0a0e */
[----:B------:R-:W-:Y:S02]  /*82c0*/  VIADD R7, R5, 0x70 ;  /* 0x0000007005077836 */ /* 0x000fe40000000000 */
[--C-:B------:R-:W-:Y:S02]  /*82d0*/  @!P6 IMAD.IADD R15, R15, 0x1, -R4.reuse ;  /* 0x000000010f0fe824 */ /* 0x100fe400078e0a04 */
[----:B------:R-:W-:Y:S01]  /*82e0*/  VIADD R12, R5, 0x72 ;  /* 0x00000072050c7836 */ /* 0x000fe20000000000 */
[----:B------:R-:W-:Y:S01]  /*82f0*/  IABS R9, R7 ;  /* 0x0000000700097213 */ /* 0x000fe20000000000 */
[--C-:B------:R-:W-:Y:S02]  /*8300*/  @!P0 IMAD.IADD R13, R13, 0x1, -R4.reuse ;  /* 0x000000010d0d8824 */ /* 0x100fe400078e0a04 */
[----:B0-----:R-:W-:Y:S01]  /*8310*/  IMAD.MOV.U32 R0, RZ, RZ, R17 ;  /* 0x000000ffff007224 */ /* 0x001fe200078e0011 */
[----:B------:R-:W-:Y:S01]  /*8320*/  IABS R11, R12 ;  /* 0x0000000c000b7213 */ /* 0x000fe20000000000 */
[----:B------:R-:W-:Y:S01]  /*8330*/  @!P5 IMAD.IADD R3, R3, 0x1, -R4 ;  /* 0x000000010303d824 */ /* 0x000fe200078e0a04 */
[----:B------:R-:W-:Y:S01]  /*8340*/  ISETP.GT.U32.AND P0, PT, R4, R13, PT ;  /* 0x0000000d0400720c */ /* 0x000fe20003f04070 */
[----:B------:R-:W-:Y:S01]  /*8350*/  @!P3 IMAD.MOV R0, RZ, RZ, -R0 ;  /* 0x000000ffff00b224 */ /* 0x000fe200078e0a00 */
[----:B------:R-:W-:Y:S01]  /*8360*/  ISETP.GE.AND P3, PT, R2, RZ, PT ;  /* 0x000000ff0200720c */ /* 0x000fe20003f66270 */
[C---:B------:R-:W-:Y:S01]  /*8370*/  IMAD R2, R4.reuse, R14, R8 ;  /* 0x0000000e04027224 */ /* 0x040fe200078e0208 */
[----:B------:R-:W-:Y:S01]  /*8380*/  ISETP.GT.U32.AND P5, PT, R4, R3, PT ;  /* 0x000000030400720c */ /* 0x000fe20003fa4070 */
[----:B------:R-:W-:Y:S01]  /*8390*/  IMAD.HI.U32 R14, R6, R9, RZ ;  /* 0x00000009060e7227 */ /* 0x000fe200078e00ff */
[----:B------:R0:W-:Y:S02]  /*83a0*/  STL [R1+0x100], R0 ;  /* 0x0001000001007387 */ /* 0x0001e40000100800 */
[----:B------:R-:W-:Y:S01]  /*83b0*/  ISETP.GT.U32.AND P6, PT, R4, R2, PT ;  /* 0x000000020400720c */ /* 0x000fe20003fc4070 */
[----:B------:R-:W-:-:S04]  /*83c0*/  IMAD.HI.U32 R17, R6, R10, RZ ;  /* 0x0000000a06117227 */ /* 0x000fc800078e00ff */
[----:B------:R-:W-:-:S04]  /*83d0*/  IMAD.HI.U32 R8, R6, R11, RZ ;  /* 0x0000000b06087227 */ /* 0x000fc800078e00ff */
[----:B0-----:R-:W-:Y:S02]  /*83e0*/  IMAD.MOV.U32 R0, RZ, RZ, R15 ;  /* 0x000000ffff007224 */ /* 0x001fe400078e000f */
[----:B------:R-:W-:Y:S02]  /*83f0*/  IMAD.MOV R14, RZ, RZ, -R14 ;  /* 0x000000ffff0e7224 */ /* 0x000fe400078e0a0e */
[----:B------:R-:W-:Y:S02]  /*8400*/  @!P2 IMAD.MOV R0, RZ, RZ, -R0 ;  /* 0x000000ffff00a224 */ /* 0x000fe400078e0a00 */
[--C-:B------:R-:W-:Y:S02]  /*8410*/  @!P6 IMAD.IADD R2, R2, 0x1, -R4.reuse ;  /* 0x000000010202e824 */ /* 0x100fe400078e0a04 */
[----:B------:R-:W-:Y:S01]  /*8420*/  @!P0 IMAD.IADD R13, R13, 0x1, -R4 ;  /* 0x000000010d0d8824 */ /* 0x000fe200078e0a04 */
[----:B------:R0:W-:Y:S01]  /*8430*/  STL [R1+0xd4], R0 ;  /* 0x0000d40001007387 */ /* 0x0001e20000100800 */
[----:B------:R-:W-:Y:S01]  /*8440*/  IMAD.MOV R17, RZ, RZ, -R17 ;  /* 0x000000ffff117224 */ /* 0x000fe200078e0a11 */
[----:B------:R-:W-:Y:S01]  /*8450*/  ISETP.GT.U32.AND P6, PT, R4, R2, PT ;  /* 0x000000020400720c */ /* 0x000fe20003fc4070 */
[----:B------:R-:W-:-:S02]  /*8460*/  IMAD.MOV R8, RZ, RZ, -R8 ;  /* 0x000000ffff087224 */ /* 0x000fc400078e0a08 */
[C---:B------:R-:W-:Y:S02]  /*8470*/  IMAD R9, R4.reuse, R14, R9 ;  /* 0x0000000e04097224 */ /* 0x040fe400078e0209 */
[C---:B------:R-:W-:Y:S02]  /*8480*/  IMAD R10, R4.reuse, R17, R10 ;  /* 0x00000011040a7224 */ /* 0x040fe400078e020a */
[C---:B------:R-:W-:Y:S02]  /*8490*/  IMAD R11, R4.reuse, R8, R11 ;  /* 0x00000008040b7224 */ /* 0x040fe400078e020b */
[----:B0-----:R-:W-:Y:S01]  /*84a0*/  IMAD.MOV.U32 R0, RZ, RZ, R13 ;  /* 0x000000ffff007224 */ /* 0x001fe200078e000d */
[C---:B------:R-:W-:Y:S01]  /*84b0*/  ISETP.GT.U32.AND P2, PT, R4.reuse, R10, PT ;  /* 0x0000000a0400720c */ /* 0x040fe20003f44070 */
[----:B------:R-:W-:Y:S01]  /*84c0*/  VIADD R8, R5, 0x6e ;  /* 0x0000006e05087836 */ /* 0x000fe20000000000 */
[----:B------:R-:W-:Y:S01]  /*84d0*/  ISETP.GT.U32.AND P0, PT, R4, R11, PT ;  /* 0x0000000b0400720c */ /* 0x000fe20003f04070 */
[----:B------:R-:W-:Y:S01]  /*84e0*/  @!P5 IMAD.IADD R3, R3, 0x1, -R4 ;  /* 0x000000010303d824 */ /* 0x000fe200078e0a04 */
[----:B------:R-:W-:Y:S01]  /*84f0*/  ISETP.GE.AND P5, PT, R16, RZ, PT ;  /* 0x000000ff1000720c */ /* 0x000fe20003fa6270 */
[----:B------:R-:W-:Y:S01]  /*8500*/  @!P4 IMAD.MOV R0, RZ, RZ, -R0 ;  /* 0x000000ffff00c224 */ /* 0x000fe200078e0a00 */
[----:B------:R-:W-:Y:S01]  /*8510*/  ISETP.GT.U32.AND P4, PT, R4, R9, PT ;  /* 0x000000090400720c */ /* 0x000fe20003f84070 */
[----:B------:R-:W-:Y:S01]  /*8520*/  IMAD.MOV.U32 R15, RZ, RZ, R3 ;  /* 0x000000ffff0f7224 */ /* 0x000fe200078e0003 */
[----:B------:R-:W-:Y:S01]  /*8530*/  IABS R14, R8 ;  /* 0x00000008000e7213 */ /* 0x000fe20000000000 */
[----:B------:R-:W-:Y:S01]  /*8540*/  @!P6 IMAD.IADD R2, R2, 0x1, -R4 ;  /* 0x000000010202e824 */ /* 0x000fe200078e0a04 */
[----:B------:R-:W-:Y:S01]  /*8550*/  ISETP.GE.AND P6, PT, R7, RZ, PT ;  /* 0x000000ff0700720c */ /* 0x000fe20003fc6270 */
[----:B------:R-:W-:Y:S01]  /*8560*/  @!P1 IMAD.MOV R15, RZ, RZ, -R15 ;  /* 0x000000ffff0f9224 */ /* 0x000fe200078e0a0f */
[----:B------:R-:W-:Y:S01]  /*8570*/  ISETP.GE.AND P1, PT, R12, RZ, PT ;  /* 0x000000ff0c00720c */ /* 0x000fe20003f26270 */
[----:B------:R-:W-:-:S02]  /*8580*/  IMAD.MOV.U32 R3, RZ, RZ, R14 ;  /* 0x000000ffff037224 */ /* 0x000fc400078e000e */
[----:B------:R-:W-:Y:S01]  /*8590*/  VIADD R12, R5, 0x6c ;  /* 0x0000006c050c7836 */ /* 0x000fe20000000000 */
[----:B------:R0:W-:Y:S01]  /*85a0*/  STL [R1+0xe4], R15 ;  /* 0x0000e40f01007387 */ /* 0x0001e20000100800 */
[----:B------:R-:W-:-:S03]  /*85b0*/  IMAD.HI.U32 R13, R6, R3, RZ ;  /* 0x00000003060d7227 */ /* 0x000fc600078e00ff */
[----:B------:R1:W-:Y:S01]  /*85c0*/  STL [R1+0xf4], R0 ;  /* 0x0000f40001007387 */ /* 0x0003e20000100800 */
[--C-:B------:R-:W-:Y:S02]  /*85d0*/  @!P4 IMAD.IADD R9, R9, 0x1, -R4.reuse ;  /* 0x000000010909c824 */ /* 0x100fe400078e0a04 */
[--C-:B------:R-:W-:Y:S01]  /*85e0*/  @!P2 IMAD.IADD R10, R10, 0x1, -R4.reuse ;  /* 0x000000010a0aa824 */ /* 0x100fe200078e0a04 */
[----:B------:R-:W-:Y:S01]  /*85f0*/  ISETP.GE.AND P2, PT, R8, RZ, PT ;  /* 0x000000ff0800720c */ /* 0x000fe20003f46270 */
[----:B------:R-:W-:Y:S01]  /*8600*/  @!P0 IMAD.IADD R11, R11, 0x1, -R4 ;  /* 0x000000010b0b8824 */ /* 0x000fe200078e0a04 */
[----:B0-----:R-:W-:Y:S01]  /*8610*/  IABS R15, R12 ;  /* 0x0000000c000f7213 */ /* 0x001fe20000000000 */
[----:B------:R-:W-:Y:S01]  /*8620*/  IMAD.MOV R13, RZ, RZ, -R13 ;  /* 0x000000ffff0d7224 */ /* 0x000fe200078e0a0d */
[C---:B------:R-:W-:Y:S01]  /*8630*/  ISETP.GT.U32.AND P0, PT, R4.reuse, R10, PT ;  /* 0x0000000a0400720c */ /* 0x040fe20003f04070 */
[----:B------:R-:W-:Y:S01]  /*8640*/  VIADD R8, R5, 0x6a ;  /* 0x0000006a05087836 */ /* 0x000fe20000000000 */
[----:B------:R-:W-:Y:S01]  /*8650*/  ISETP.GT.U32.AND P4, PT, R4, R11, PT ;  /* 0x0000000b0400720c */ /* 0x000fe20003f84070 */
[----:B-1----:R-:W-:-:S02]  /*8660*/  IMAD.MOV.U32 R0, RZ, RZ, R2 ;  /* 0x000000ffff007224 */ /* 0x002fc400078e0002 */
[C---:B------:R-:W-:Y:S01]  /*8670*/  IMAD R3, R4.reuse, R13, R3 ;  /* 0x0000000d04037224 */ /* 0x040fe200078e0203 */
[----:B------:R-:W-:Y:S01]  /*8680*/  IABS R14, R8 ;  /* 0x00000008000e7213 */ /* 0x000fe20000000000 */
[----:B------:R-:W-:Y:S01]  /*8690*/  @!P3 IMAD.MOV R0, RZ, RZ, -R0 ;  /* 0x000000ffff00b224 */ /* 0x000fe200078e0a00 */
[----:B------:R-:W-:Y:S01]  /*86a0*/  ISETP.GT.U32.AND P3, PT, R4, R9, PT ;  /* 0x000000090400720c */ /* 0x000fe20003f64070 */
[----:B------:R-:W-:-:S03]  /*86b0*/  IMAD.HI.U32 R13, R6, R15, RZ ;  /* 0x0000000f060d7227 */ /* 0x000fc600078e00ff */
[----:B------:R0:W-:Y:S01]  /*86c0*/  STL [R1+0xfc], R0 ;  /* 0x0000fc0001007387 */ /* 0x0001e20000100800 */
[C---:B------:R-:W-:Y:S02]  /*86d0*/  VIADD R2, R5.reuse, 0x66 ;  /* 0x0000006605027836 */ /* 0x040fe40000000000 */
[----:B------:R-:W-:Y:S02]  /*86e0*/  IMAD.MOV R13, RZ, RZ, -R13 ;  /* 0x000000ffff0d7224 */ /* 0x000fe400078e0a0d */
[----:B------:R-:W-:Y:S01]  /*86f0*/  VIADD R7, R5, 0x68 ;  /* 0x0000006805077836 */ /* 0x000fe20000000000 */
[----:B------:R-:W-:Y:S01]  /*8700*/  IABS R16, R2 ;  /* 0x0000000200107213 */ /* 0x000fe20000000000 */
[----:B------:R-:W-:Y:S02]  /*8710*/  IMAD R15, R4, R13, R15 ;  /* 0x0000000d040f7224 */ /* 0x000fe400078e020f */
[--C-:B------:R-:W-:Y:S01]  /*8720*/  @!P3 IMAD.IADD R9, R9, 0x1, -R4.reuse ;  /* 0x000000010909b824 */ /* 0x100fe200078e0a04 */
[----:B------:R-:W-:Y:S01]  /*8730*/  ISETP.GE.AND P3, PT, R12, RZ, PT ;  /* 0x000000ff0c00720c */ /* 0x000fe20003f66270 */
[--C-:B------:R-:W-:Y:S01]  /*8740*/  @!P0 IMAD.IADD R10, R10, 0x1, -R4.reuse ;  /* 0x000000010a0a8824 */ /* 0x100fe200078e0a04 */
[----:B------:R-:W-:Y:S01]  /*8750*/  IABS R13, R7 ;  /* 0x00000007000d7213 */ /* 0x000fe20000000000 */
[----:B------:R-:W-:Y:S01]  /*8760*/  @!P4 IMAD.IADD R11, R11, 0x1, -R4 ;  /* 0x000000010b0bc824 */ /* 0x000fe200078e0a04 */
[C---:B------:R-:W-:Y:S01]  /*8770*/  ISETP.GT.U32.AND P4, PT, R4.reuse, R15, PT ;  /* 0x0000000f0400720c */ /* 0x040fe20003f84070 */
[----:B------:R-:W-:Y:S01]  /*8780*/  IMAD.MOV.U32 R12, RZ, RZ, R16 ;  /* 0x000000ffff0c7224 */ /* 0x000fe200078e0010 */
[----:B------:R-:W-:Y:S01]  /*8790*/  ISETP.GT.U32.AND P0, PT, R4, R3, PT ;  /* 0x000000030400720c */ /* 0x000fe20003f04070 */
[----:B------:R-:W-:-:S04]  /*87a0*/  IMAD.HI.U32 R16, R6, R14, RZ ;  /* 0x0000000e06107227 */ /* 0x000fc800078e00ff */
[----:B0-----:R-:W-:Y:S02]  /*87b0*/  IMAD.MOV.U32 R0, RZ, RZ, R10 ;  /* 0x000000ffff007224 */ /* 0x001fe400078e000a */
[----:B------:R-:W-:-:S04]  /*87c0*/  IMAD.HI.U32 R17, R6, R13, RZ ;  /* 0x0000000d06117227 */ /* 0x000fc800078e00ff */
[----:B------:R-:W-:Y:S02]  /*87d0*/  IMAD.MOV R16, RZ, RZ, -R16 ;  /* 0x000000ffff107224 */ /* 0x000fe400078e0a10 */
[----:B------:R-:W-:Y:S02]  /*87e0*/  @!P5 IMAD.MOV R0, RZ, RZ, -R0 ;  /* 0x000000ffff00d224 */ /* 0x000fe400078e0a00 */
[----:B------:R-:W-:Y:S02]  /*87f0*/  IMAD.MOV R10, RZ, RZ, -R17 ;  /* 0x000000ffff0a7224 */ /* 0x000fe400078e0a11 */
[C---:B------:R-:W-:Y:S01]  /*8800*/  IMAD R14, R4.reuse, R16, R14 ;  /* 0x00000010040e7224 */ /* 0x040fe200078e020e */
[----:B------:R0:W-:Y:S01]  /*8810*/  STL [R1+0xec], R0 ;  /* 0x0000ec0001007387 */ /* 0x0001e20000100800 */
[----:B------:R-:W-:Y:S02]  /*8820*/  @!P4 IMAD.IADD R15, R15, 0x1, -R4 ;  /* 0x000000010f0fc824 */ /* 0x000fe400078e0a04 */
[----:B------:R-:W-:-:S02]  /*8830*/  IMAD R13, R4, R10, R13 ;  /* 0x0000000a040d7224 */ /* 0x000fc400078e020d */
[----:B------:R-:W-:Y:S01]  /*8840*/  @!P1 IMAD.MOV R11, RZ, RZ, -R11 ;  /* 0x000000ffff0b9224 */ /* 0x000fe200078e0a0b */
[----:B------:R-:W-:Y:S01]  /*8850*/  ISETP.GT.U32.AND P1, PT, R4, R14, PT ;  /* 0x0000000e0400720c */ /* 0x000fe20003f24070 */
[----:B------:R-:W-:Y:S01]  /*8860*/  @!P0 IMAD.IADD R3, R3, 0x1, -R4 ;  /* 0x0000000103038824 */ /* 0x000fe200078e0a04 */
[----:B------:R-:W-:Y:S01]  /*8870*/  ISETP.GE.AND P0, PT, R8, RZ, PT ;  /* 0x000000ff0800720c */ /* 0x000fe20003f06270 */
[----:B------:R-:W-:Y:S01]  /*8880*/  IMAD.HI.U32 R8, R6, R12, RZ ;  /* 0x0000000c06087227 */ /* 0x000fe200078e00ff */
[C---:B------:R-:W-:Y:S01]  /*8890*/  ISETP.GT.U32.AND P5, PT, R4.reuse, R15, PT ;  /* 0x0000000f0400720c */ /* 0x040fe20003fa4070 */
[----:B------:R-:W-:Y:S01]  /*88a0*/  STL [R1+0xd8], R11 ;  /* 0x0000d80b01007387 */ /* 0x000fe20000100800 */
[----:B------:R-:W-:Y:S01]  /*88b0*/  ISETP.GT.U32.AND P4, PT, R4, R3, PT ;  /* 0x000000030400720c */ /* 0x000fe20003f84070 */
[----:B0-----:R-:W-:Y:S02]  /*88c0*/  IMAD.MOV.U32 R0, RZ, RZ, R9 ;  /* 0x000000ffff007224 */ /* 0x001fe400078e0009 */
[----:B------:R-:W-:-:S02]  /*88d0*/  IMAD.MOV R8, RZ, RZ, -R8 ;  /* 0x000000ffff087224 */ /* 0x000fc400078e0a08 */
[----:B------:R-:W-:Y:S01]  /*88e0*/  @!P6 IMAD.MOV R0, RZ, RZ, -R0 ;  /* 0x000000ffff00e224 */ /* 0x000fe200078e0a00 */
[C---:B------:R-:W-:Y:S01]  /*88f0*/  ISETP.GT.U32.AND P6, PT, R4.reuse, R13, PT ;  /* 0x0000000d0400720c */ /* 0x040fe20003fc4070 */
[----:B------:R-:W-:Y:S02]  /*8900*/  VIADD R16, R5, 0x64 ;  /* 0x0000006405107836 */ /* 0x000fe40000000000 */
[----:B------:R-:W-:Y:S01]  /*8910*/  IMAD R12, R4, R8, R12 ;  /* 0x00000008040c7224 */ /* 0x000fe200078e020c */
[----:B------:R0:W-:Y:S01]  /*8920*/  STL [R1+0xdc], R0 ;  /* 0x0000dc0001007387 */ /* 0x0001e20000100800 */
[--C-:B------:R-:W-:Y:S01]  /*8930*/  @!P1 IMAD.IADD R14, R14, 0x1, -R4.reuse ;  /* 0x000000010e0e9824 */ /* 0x100fe200078e0a04 */
[----:B------:R-:W-:Y:S01]  /*8940*/  IABS R9, R16 ;  /* 0x0000001000097213 */ /* 0x000fe20000000000 */
[--C-:B------:R-:W-:Y:S01]  /*8950*/  @!P5 IMAD.IADD R15, R15, 0x1, -R4.reuse ;  /* 0x000000010f0fd824 */ /* 0x100fe200078e0a04 */
[----:B------:R-:W-:Y:S01]  /*8960*/  ISETP.GT.U32.AND P5, PT, R4, R12, PT ;  /* 0x0000000c0400720c */ /* 0x000fe20003fa4070 */
[----:B------:R-:W-:Y:S01]  /*8970*/  @!P4 IMAD.IADD R3, R3, 0x1, -R4 ;  /* 0x000000010303c824 */ /* 0x000fe200078e0a04 */
[----:B------:R-:W-:Y:S01]  /*8980*/  ISETP.GE.AND P1, PT, R2, RZ, PT ;  /* 0x000000ff0200720c */ /* 0x000fe20003f26270 */
[----:B------:R-:W-:Y:S01]  /*8990*/  IMAD.HI.U32 R2, R6, R9, RZ ;  /* 0x0000000906027227 */ /* 0x000fe200078e00ff */
[----:B------:R-:W-:-:S03]  /*89a0*/  ISETP.GE.AND P4, PT, R7, RZ, PT ;  /* 0x000000ff0700720c */ /* 0x000fc60003f86270 */
[----:B------:R-:W-:Y:S01]  /*89b0*/  @!P6 IMAD.IADD R13, R13, 0x1, -R4 ;  /* 0x000000010d0de824 */ /* 0x000fe200078e0a04 */
[----:B------:R-:W-:Y:S01]  /*89c0*/  ISETP.GT.U32.AND P6, PT, R4, R14, PT ;  /* 0x0000000e0400720c */ /* 0x000fe20003fc4070 */
[----:B------:R-:W-:Y:S02]  /*89d0*/  VIADD R7, R5, 0x62 ;  /* 0x0000006205077836 */ /* 0x000fe40000000000 */
[----:B------:R-:W-:Y:S02]  /*89e0*/  IMAD.MOV R2, RZ, RZ, -R2 ;  /* 0x000000ffff027224 */ /* 0x000fe400078e0a02 */
[----:B------:R-:W-:Y:S01]  /*89f0*/  @!P5 IMAD.IADD R12, R12, 0x1, -R4 ;  /* 0x000000010c0cd824 */ /* 0x000fe200078e0a04 */
[----:B------:R-:W-:Y:S01]  /*8a00*/  IABS R8, R7 ;  /* 0x0000000700087213 */ /* 0x000fe20000000000 */
[C---:B------:R-:W-:Y:S01]  /*8a10*/  IMAD R9, R4.reuse, R2, R9 ;  /* 0x0000000204097224 */ /* 0x040fe200078e0209 */
[----:B------:R-:W-:Y:S01]  /*8a20*/  ISETP.GT.U32.AND P5, PT, R4, R13, PT ;  /* 0x0000000d0400720c */ /* 0x000fe20003fa4070 */
[----:B0-----:R-:W-:-:S02]  /*8a30*/  IMAD.MOV.U32 R0, RZ, RZ, R3 ;  /* 0x000000ffff007224 */ /* 0x001fc400078e0003 */
[----:B------:R-:W-:-:S04]  /*8a40*/  IMAD.HI.U32 R3, R6, R8, RZ ;  /* 0x0000000806037227 */ /* 0x000fc800078e00ff */
[----:B------:R-:W-:Y:S01]  /*8a50*/  @!P6 IMAD.IADD R14, R14, 0x1, -R4 ;  /* 0x000000010e0ee824 */ /* 0x000fe200078e0a04 */
[C---:B------:R-:W-:Y:S01]  /*8a60*/  ISETP.GT.U32.AND P6, PT, R4.reuse, R9, PT ;  /* 0x000000090400720c */ /* 0x040fe20003fc4070 */
[C---:B------:R-:W-:Y:S02]  /*8a70*/  VIADD R11, R5.reuse, 0x60 ;  /* 0x00000060050b7836 */ /* 0x040fe40000000000 */
[----:B------:R-:W-:Y:S02]  /*8a80*/  IMAD.MOV R3, RZ, RZ, -R3 ;  /* 0x000000ffff037224 */ /* 0x000fe400078e0a03 */
[----:B------:R-:W-:Y:S01]  /*8a90*/  VIADD R2, R5, 0x5e ;  /* 0x0000005e05027836 */ /* 0x000fe20000000000 */
[----:B------:R-:W-:Y:S01]  /*8aa0*/  IABS R18, R11 ;  /* 0x0000000b00127213 */ /* 0x000fe20000000000 */
[C---:B------:R-:W-:Y:S02]  /*8ab0*/  IMAD R8, R4.reuse, R3, R8 ;  /* 0x0000000304087224 */ /* 0x040fe400078e0208 */
[----:B------:R-:W-:Y:S01]  /*8ac0*/  @!P2 IMAD.MOV R0, RZ, RZ, -R0 ;  /* 0x000000ffff00a224 */ /* 0x000fe200078e0a00 */
[C---:B------:R-:W-:Y:S01]  /*8ad0*/  ISETP.GT.U32.AND P2, PT, R4.reuse, R12, PT ;  /* 0x0000000c0400720c */ /* 0x040fe20003f44070 */
[--C-:B------:R-:W-:Y:S01]  /*8ae0*/  @!P5 IMAD.IADD R13, R13, 0x1, -R4.reuse ;  /* 0x000000010d0dd824 */ /* 0x100fe200078e0a04 */
[----:B------:R-:W-:Y:S01]  /*8af0*/  IABS R3, R2 ;  /* 0x0000000200037213 */ /* 0x000fe20000000000 */
[----:B------:R-:W-:Y:S01]  /*8b00*/  @!P6 IMAD.IADD R9, R9, 0x1, -R4 ;  /* 0x000000010909e824 */ /* 0x000fe200078e0a04 */
[----:B------:R-:W-:Y:S01]  /*8b10*/  ISETP.GT.U32.AND P5, PT, R4, R8, PT ;  /* 0x000000080400720c */ /* 0x000fe20003fa4070 */
[----:B------:R-:W-:Y:S01]  /*8b20*/  IMAD.HI.U32 R19, R6, R18, RZ ;  /* 0x0000001206137227 */ /* 0x000fe200078e00ff */
[----:B------:R0:W-:Y:S01]  /*8b30*/  STL [R1+0xe0], R0 ;  /* 0x0000e00001007387 */ /* 0x0001e20000100800 */
[----:B------:R-:W-:-:S02]  /*8b40*/  ISETP.GE.AND P6, PT, R7, RZ, PT ;  /* 0x000000ff0700720c */ /* 0x000fc40003fc6270 */
[----:B------:R-:W-:Y:S01]  /*8b50*/  @!P3 IMAD.MOV R15, RZ, RZ, -R15 ;  /* 0x000000ffff0fb224 */ /* 0x000fe200078e0a0f */
[----:B------:R-:W-:Y:S01]  /*8b60*/  ISETP.GT.U32.AND P3, PT, R4, R9, PT ;  /* 0x000000090400720c */ /* 0x000fe20003f64070 */
[----:B------:R-:W-:Y:S02]  /*8b70*/  IMAD.MOV R19, RZ, RZ, -R19 ;  /* 0x000000ffff137224 */ /* 0x000fe400078e0a13 */
[----:B------:R-:W-:Y:S01]  /*8b80*/  IMAD.HI.U32 R17, R6, R3, RZ ;  /* 0x0000000306117227 */ /* 0x000fe200078e00ff */
[----:B------:R1:W-:Y:S03]  /*8b90*/  STL [R1+0xd0], R15 ;  /* 0x0000d00f01007387 */ /* 0x0003e60000100800 */
[----:B0-----:R-:W-:Y:S02]  /*8ba0*/  IMAD.MOV.U32 R0, RZ, RZ, R14 ;  /* 0x000000ffff007224 */ /* 0x001fe400078e000e */
[----:B------:R-:W-:-:S02]  /*8bb0*/  IMAD R7, R4, R19, R18 ;  /* 0x0000001304077224 */ /* 0x000fc400078e0212 */
[----:B------:R-:W-:Y:S02]  /*8bc0*/  IMAD.MOV R17, RZ, RZ, -R17 ;  /* 0x000000ffff117224 */ /* 0x000fe400078e0a11 */
[----:B------:R-:W-:Y:S02]  /*8bd0*/  @!P0 IMAD.MOV R0, RZ, RZ, -R0 ;  /* 0x000000ffff008224 */ /* 0x000fe400078e0a00 */
[--C-:B------:R-:W-:Y:S01]  /*8be0*/  @!P2 IMAD.IADD R12, R12, 0x1, -R4.reuse ;  /* 0x000000010c0ca824 */ /* 0x100fe200078e0a04 */
[----:B------:R-:W-:Y:S01]  /*8bf0*/  ISETP.GE.AND P2, PT, R16, RZ, PT ;  /* 0x000000ff1000720c */ /* 0x000fe20003f46270 */
[--C-:B------:R-:W-:Y:S01]  /*8c00*/  @!P5 IMAD.IADD R8, R8, 0x1, -R4.reuse ;  /* 0x000000010808d824 */ /* 0x100fe200078e0a04 */
[C---:B------:R-:W-:Y:S01]  /*8c10*/  ISETP.GT.U32.AND P5, PT, R4.reuse, R7, PT ;  /* 0x000000070400720c */ /* 0x040fe20003fa4070 */
[C---:B------:R-:W-:Y:S01]  /*8c20*/  IMAD R3, R4.reuse, R17, R3 ;  /* 0x0000001104037224 */ /* 0x040fe200078e0203 */
[----:B------:R0:W-:Y:S01]  /*8c30*/  STL [R1+0xcc], R0 ;  /* 0x0000cc0001007387 */ /* 0x0001e20000100800 */
[----:B------:R-:W-:Y:S01]  /*8c40*/  VIADD R10, R5, 0x5c ;  /* 0x0000005c050a7836 */ /* 0x000fe20000000000 */
[C---:B------:R-:W-:Y:S01]  /*8c50*/  ISETP.GT.U32.AND P0, PT, R4.reuse, R8, PT ;  /* 0x000000080400720c */ /* 0x040fe20003f04070 */
[----:B------:R-:W-:Y:S01]  /*8c60*/  @!P3 IMAD.IADD R9, R9, 0x1, -R4 ;  /* 0x000000010909b824 */ /* 0x000fe200078e0a04 */
[----:B------:R-:W-:Y:S01]  /*8c70*/  ISETP.GT.U32.AND P3, PT, R4, R3, PT ;  /* 0x000000030400720c */ /* 0x000fe20003f64070 */
[----:B------:R-:W-:Y:S01]  /*8c80*/  @!P4 IMAD.MOV R13, RZ, RZ, -R13 ;  /* 0x000000ffff0dc224 */ /* 0x000fe200078e0a0d */
[----:B------:R-:W-:Y:S01]  /*8c90*/  IABS R16, R10 ;  /* 0x0000000a00107213 */ /* 0x000fe20000000000 */
[----:B-1----:R-:W-:Y:S01]  /*8ca0*/  VIADD R15, R5, 0x4e ;  /* 0x0000004e050f7836 */ /* 0x002fe20000000000 */
[----:B------:R-:W-:Y:S01]  /*8cb0*/  ISETP.GE.AND P4, PT, R11, RZ, PT ;  /* 0x000000ff0b00720c */ /* 0x000fe20003f86270 */
[----:B------:R-:W-:Y:S01]  /*8cc0*/  VIADD R23, R5, 0x1e ;  /* 0x0000001e05177836 */ /* 0x000fe20000000000 */
[----:B------:R-:W-:Y:S01]  /*8cd0*/  STL [R1+0xc8], R13 ;  /* 0x0000c80d01007387 */ /* 0x000fe20000100800 */
[----:B0-----:R-:W-:Y:S01]  /*8ce0*/  IMAD.MOV.U32 R0, RZ, RZ, R12 ;  /* 0x000000ffff007224 */ /* 0x001fe200078e000c */
[----:B------:R-:W-:Y:S01]  /*8cf0*/  IABS R12, R15 ;  /* 0x0000000f000c7213 */ /* 0x000fe20000000000 */
[----:B------:R-:W-:-:S04]  /*8d00*/  IMAD.HI.U32 R11, R6, R16, RZ ;  /* 0x00000010060b7227 */ /* 0x000fc800078e00ff */
[----:B------:R-:W-:Y:S01]  /*8d10*/  @!P1 IMAD.MOV R0, RZ, RZ, -R0 ;  /* 0x000000ffff009224 */ /* 0x000fe200078e0a00 */
[----:B------:R-:W-:Y:S01]  /*8d20*/  ISETP.GE.AND P1, PT, R2, RZ, PT ;  /* 0x000000ff0200720c */ /* 0x000fe20003f26270 */
[----:B------:R-:W-:Y:S02]  /*8d30*/  VIADD R2, R5, 0x5a ;  /* 0x0000005a05027836 */ /* 0x000fe40000000000 */
[--C-:B------:R-:W-:Y:S01]  /*8d40*/  @!P5 IMAD.IADD R7, R7, 0x1, -R4.reuse ;  /* 0x000000010707d824 */ /* 0x100fe200078e0a04 */
[----:B------:R0:W-:Y:S01]  /*8d50*/  STL [R1+0xc4], R0 ;  /* 0x0000c40001007387 */ /* 0x0001e20000100800 */
[----:B------:R-:W-:Y:S01]  /*8d60*/  IMAD.MOV R11, RZ, RZ, -R11 ;  /* 0x000000ffff0b7224 */ /* 0x000fe200078e0a0b */
[----:B------:R-:W-:Y:S01]  /*8d70*/  IABS R18, R2 ;  /* 0x0000000200127213 */ /* 0x000fe20000000000 */
[--C-:B------:R-:W-:Y:S01]  /*8d80*/  @!P0 IMAD.IADD R8, R8, 0x1, -R4.reuse ;  /* 0x0000000108088824 */ /* 0x100fe200078e0a04 */
[----:B------:R-:W-:Y:S01]  /*8d90*/  ISETP.GE.AND P0, PT, R10, RZ, PT ;  /* 0x000000ff0a00720c */ /* 0x000fe20003f06270 */
[----:B------:R-:W-:Y:S01]  /*8da0*/  @!P3 IMAD.IADD R3, R3, 0x1, -R4 ;  /* 0x000000010303b824 */ /* 0x000fe200078e0a04 */
[C---:B------:R-:W-:Y:S01]  /*8db0*/  ISETP.GT.U32.AND P3, PT, R4.reuse, R7, PT ;  /* 0x000000070400720c */ /* 0x040fe20003f64070 */
[----:B------:R-:W-:Y:S01]  /*8dc0*/  IMAD R19, R4, R11, R16 ;  /* 0x0000000b04137224 */ /* 0x000fe200078e0210 */
[----:B------:R-:W-:Y:S01]  /*8dd0*/  ISETP.GE.AND P5, PT, R2, RZ, PT ;  /* 0x000000ff0200720c */ /* 0x000fe20003fa6270 */
[----:B------:R-:W-:-:S02]  /*8de0*/  VIADD R11, R5, 0x58 ;  /* 0x00000058050b7836 */ /* 0x000fc40000000000 */
[----:B0-----:R-:W-:Y:S02]  /*8df0*/  IMAD.MOV.U32 R0, RZ, RZ, R9 ;  /* 0x000000ffff007224 */ /* 0x001fe400078e0009 */
[----:B------:R-:W-:Y:S01]  /*8e00*/  IMAD.HI.U32 R9, R6, R18, RZ ;  /* 0x0000001206097227 */ /* 0x000fe200078e00ff */
[----:B------:R-:W-:-:S03]  /*8e10*/  IABS R17, R11 ;  /* 0x0000000b00117213 */ /* 0x000fc60000000000 */
[----:B------:R-:W-:Y:S01]  /*8e20*/  @!P2 IMAD.MOV R0, RZ, RZ, -R0 ;  /* 0x000000ffff00a224 */ /* 0x000fe200078e0a00 */
[----:B------:R-:W-:Y:S01]  /*8e30*/  ISETP.GT.U32.AND P2, PT, R4, R3, PT ;  /* 0x000000030400720c */ /* 0x000fe20003f44070 */
[----:B------:R-:W-:Y:S02]  /*8e40*/  @!P3 IMAD.IADD R7, R7, 0x1, -R4 ;  /* 0x000000010707b824 */ /* 0x000fe400078e0a04 */
[C---:B------:R-:W-:Y:S01]  /*8e50*/  VIADD R10, R5.reuse, 0x56 ;  /* 0x00000056050a7836 */ /* 0x040fe20000000000 */
[----:B------:R0:W-:Y:S01]  /*8e60*/  STL [R1+0xb4], R0 ;  /* 0x0000b40001007387 */ /* 0x0001e20000100800 */
[----:B------:R-:W-:-:S03]  /*8e70*/  VIADD R2, R5, 0x54 ;  /* 0x0000005405027836 */ /* 0x000fc60000000000 */
[----:B------:R-:W-:Y:S02]  /*8e80*/  IABS R14, R10 ;  /* 0x0000000a000e7213 */ /* 0x000fe40000000000 */
[----:B------:R-:W-:-:S03]  /*8e90*/  IABS R16, R2 ;  /* 0x0000000200107213 */ /* 0x000fc60000000000 */
[----:B------:R-:W-:Y:S01]  /*8ea0*/  @!P2 IMAD.IADD R3, R3, 0x1, -R4 ;  /* 0x000000010303a824 */ /* 0x000fe200078e0a04 */
[----:B------:R-:W-:Y:S01]  /*8eb0*/  ISETP.GE.AND P2, PT, R11, RZ, PT ;  /* 0x000000ff0b00720c */ /* 0x000fe20003f46270 */
[----:B0-----:R-:W-:Y:S02]  /*8ec0*/  IMAD.MOV.U32 R0, RZ, RZ, R8 ;  /* 0x000000ffff007224 */ /* 0x001fe400078e0008 */
[----:B------:R-:W-:Y:S02]  /*8ed0*/  IMAD.MOV R8, RZ, RZ, -R9 ;  /* 0x000000ffff087224 */ /* 0x000fe400078e0a09 */
[----:B------:R-:W-:Y:S01]  /*8ee0*/  @!P6 IMAD.MOV R0, RZ, RZ, -R0 ;  /* 0x000000ffff00e224 */ /* 0x000fe200078e0a00 */
[C---:B------:R-:W-:Y:S01]  /*8ef0*/  ISETP.GT.U32.AND P6, PT, R4.reuse, R19, PT ;  /* 0x000000130400720c */ /* 0x040fe20003fc4070 */
[----:B------:R-:W-:Y:S02]  /*8f00*/  IMAD R18, R4, R8, R18 ;  /* 0x0000000804127224 */ /* 0x000fe400078e0212 */
[----:B------:R-:W-:Y:S01]  /*8f10*/  IMAD.HI.U32 R8, R6, R17, RZ ;  /* 0x0000001106087227 */ /* 0x000fe200078e00ff */
[----:B------:R0:W-:Y:S02]  /*8f20*/  STL [R1+0xb8], R0 ;  /* 0x0000b80001007387 */ /* 0x0001e40000100800 */
[----:B------:R-:W-:Y:S01]  /*8f30*/  ISETP.GT.U32.AND P3, PT, R4, R18, PT ;  /* 0x000000120400720c */ /* 0x000fe20003f64070 */
[----:B------:R-:W-:-:S04]  /*8f40*/  IMAD.HI.U32 R9, R6, R14, RZ ;  /* 0x0000000e06097227 */ /* 0x000fc800078e00ff */
[----:B------:R-:W-:Y:S02]  /*8f50*/  IMAD.MOV R11, RZ, RZ, -R8 ;  /* 0x000000ffff0b7224 */ /* 0x000fe400078e0a08 */
[----:B------:R-:W-:Y:S01]  /*8f60*/  @!P6 IMAD.IADD R19, R19, 0x1, -R4 ;  /* 0x000000011313e824 */ /* 0x000fe200078e0a04 */
[----:B------:R-:W-:Y:S01]  /*8f70*/  ISETP.GE.AND P6, PT, R10, RZ, PT ;  /* 0x000000ff0a00720c */ /* 0x000fe20003fc6270 */
[----:B0-----:R-:W-:Y:S02]  /*8f80*/  IMAD.MOV.U32 R0, RZ, RZ, R7 ;  /* 0x000000ffff007224 */ /* 0x001fe400078e0007 */
[----:B------:R-:W-:Y:S02]  /*8f90*/  IMAD.MOV R9, RZ, RZ, -R9 ;  /* 0x000000ffff097224 */ /* 0x000fe400078e0a09 */
[----:B------:R-:W-:Y:S01]  /*8fa0*/  @!P4 IMAD.MOV R0, RZ, RZ, -R0 ;  /* 0x000000ffff00c224 */ /* 0x000fe200078e0a00 */
[----:B------:R-:W-:Y:S01]  /*8fb0*/  ISETP.GT.U32.AND P4, PT, R4, R19, PT ;  /* 0x000000130400720c */ /* 0x000fe20003f84070 */
[----:B------:R-:W-:-:S02]  /*8fc0*/  @!P3 IMAD.IADD R18, R18, 0x1, -R4 ;  /* 0x000000011212b824 */ /* 0x000fc400078e0a04 */
[----:B------:R-:W-:Y:S01]  /*8fd0*/  IMAD R17, R4, R11, R17 ;  /* 0x0000000b04117224 */ /* 0x000fe200078e0211 */
[----:B------:R0:W-:Y:S01]  /*8fe0*/  STL [R1+0xbc], R0 ;  /* 0x0000bc0001007387 */ /* 0x0001e20000100800 */
[----:B------:R-:W-:Y:S01]  /*8ff0*/  IMAD.HI.U32 R8, R6, R16, RZ ;  /* 0x0000001006087227 */ /* 0x000fe200078e00ff */
[----:B------:R-:W-:-:S03]  /*9000*/  ISETP.GT.U32.AND P3, PT, R4, R18, PT ;  /* 0x000000120400720c */ /* 0x000fc60003f64070 */
[C---:B------:R-:W-:Y:S02]  /*9010*/  IMAD R14, R4.reuse, R9, R14 ;  /* 0x00000009040e7224 */ /* 0x040fe400078e020e */
[----:B------:R-:W-:Y:S02]  /*9020*/  IMAD.MOV R8, RZ, RZ, -R8 ;  /* 0x000000ffff087224 */ /* 0x000fe400078e0a08 */
[----:B------:R-:W-:Y:S01]  /*9030*/  @!P4 IMAD.IADD R19, R19, 0x1, -R4 ;  /* 0x000000011313c824 */ /* 0x000fe200078e0a04 */
[C---:B------:R-:W-:Y:S01]  /*9040*/  ISETP.GT.U32.AND P4, PT, R4.reuse, R14, PT ;  /* 0x0000000e0400720c */ /* 0x040fe20003f84070 */
[----:B0-----:R-:W-:Y:S02]  /*9050*/  IMAD.MOV.U32 R0, RZ, RZ, R3 ;  /* 0x000000ffff007224 */ /* 0x001fe400078e0003 */
[C---:B------:R-:W-:Y:S02]  /*9060*/  IMAD R16, R4.reuse, R8, R16 ;  /* 0x0000000804107224 */ /* 0x040fe400078e0210 */
[----:B------:R-:W-:Y:S01]  /*9070*/  @!P1 IMAD.MOV R0, RZ, RZ, -R0 ;  /* 0x000000ffff009224 */ /* 0x000fe200078e0a00 */
[----:B------:R-:W-:Y:S01]  /*9080*/  ISETP.GT.U32.AND P1, PT, R4, R17, PT ;  /* 0x000000110400720c */ /* 0x000fe20003f24070 */
[----:B------:R-:W-:-:S02]  /*9090*/  VIADD R10, R5, 0x52 ;  /* 0x00000052050a7836 */ /* 0x000fc40000000000 */
[--C-:B------:R-:W-:Y:S01]  /*90a0*/  @!P3 IMAD.IADD R18, R18, 0x1, -R4.reuse ;  /* 0x000000011212b824 */ /* 0x100fe200078e0a04 */
[----:B------:R-:W-:Y:S01]  /*90b0*/  ISETP.GT.U32.AND P3, PT, R4, R16, PT ;  /* 0x000000100400720c */ /* 0x000fe20003f64070 */
[----:B------:R-:W-:Y:S01]  /*90c0*/  VIADD R3, R5, 0x50 ;  /* 0x0000005005037836 */ /* 0x000fe20000000000 */
[----:B------:R-:W-:Y:S01]  /*90d0*/  IABS R8, R10 ;  /* 0x0000000a00087213 */ /* 0x000fe20000000000 */
[----:B------:R-:W-:Y:S01]  /*90e0*/  @!P4 IMAD.IADD R14, R14, 0x1, -R4 ;  /* 0x000000010e0ec824 */ /* 0x000fe200078e0a04 */
[----:B------:R0:W-:Y:S01]  /*90f0*/  STL [R1+0xc0], R0 ;  /* 0x0000c00001007387 */ /* 0x0001e20000100800 */
[----:B------:R-:W-:Y:S01]  /*9100*/  IMAD.MOV.U32 R20, RZ, RZ, R19 ;  /* 0x000000ffff147224 */ /* 0x000fe200078e0013 */
[----:B------:R-:W-:Y:S01]  /*9110*/  IABS R7, R3 ;  /* 0x0000000300077213 */ /* 0x000fe20000000000 */
[----:B------:R-:W-:-:S04]  /*9120*/  IMAD.HI.U32 R13, R6, R8, RZ ;  /* 0x00000008060d7227 */ /* 0x000fc800078e00ff */
[--C-:B------:R-:W-:Y:S01]  /*9130*/  @!P1 IMAD.IADD R17, R17, 0x1, -R4.reuse ;  /* 0x0000000111119824 */ /* 0x100fe200078e0a04 */
[----:B------:R-:W-:Y:S01]  /*9140*/  ISETP.GE.AND P1, PT, R2, RZ, PT ;  /* 0x000000ff0200720c */ /* 0x000fe20003f26270 */
[----:B------:R-:W-:Y:S02]  /*9150*/  IMAD.MOV R13, RZ, RZ, -R13 ;  /* 0x000000ffff0d7224 */ /* 0x000fe400078e0a0d */
[----:B------:R-:W-:Y:S01]  /*9160*/  @!P3 IMAD.IADD R16, R16, 0x1, -R4 ;  /* 0x000000011010b824 */ /* 0x000fe200078e0a04 */
[C---:B------:R-:W-:Y:S01]  /*9170*/  ISETP.GT.U32.AND P4, PT, R4.reuse, R17, PT ;  /* 0x000000110400720c */ /* 0x040fe20003f84070 */
[----:B------:R-:W-:Y:S01]  /*9180*/  IMAD.MOV.U32 R2, RZ, RZ, R12 ;  /* 0x000000ffff027224 */ /* 0x000fe200078e000c */
[----:B------:R-:W-:Y:S01]  /*9190*/  ISETP.GT.U32.AND P3, PT, R4, R14, PT ;  /* 0x0000000e0400720c */ /* 0x000fe20003f64070 */
[----:B------:R-:W-:-:S04]  /*91a0*/  IMAD.HI.U32 R12, R6, R7, RZ ;  /* 0x00000007060c7227 */ /* 0x000fc800078e00ff */
[----:B------:R-:W-:Y:S02]  /*91b0*/  IMAD R8, R4, R13, R8 ;  /* 0x0000000d04087224 */ /* 0x000fe400078e0208 */
[----:B------:R-:W-:Y:S02]  /*91c0*/  IMAD.MOV R12, RZ, RZ, -R12 ;  /* 0x000000ffff0c7224 */ /* 0x000fe400078e0a0c */
[----:B------:R-:W-:-:S04]  /*91d0*/  IMAD.HI.U32 R13, R6, R2, RZ ;  /* 0x00000002060d7227 */ /* 0x000fc800078e00ff */
[----:B------:R-:W-:Y:S01]  /*91e0*/  @!P4 IMAD.IADD R17, R17, 0x1, -R4 ;  /* 0x000000011111c824 */ /* 0x000fe200078e0a04 */
[C---:B------:R-:W-:Y:S01]  /*91f0*/  ISETP.GT.U32.AND P4, PT, R4.reuse, R8, PT ;  /* 0x000000080400720c */ /* 0x040fe20003f84070 */
[C---:B------:R-:W-:Y:S02]  /*9200*/  IMAD R7, R4.reuse, R12, R7 ;  /* 0x0000000c04077224 */ /* 0x040fe400078e0207 */
[----:B0-----:R-:W-:Y:S02]  /*9210*/  IMAD.MOV.U32 R0, RZ, RZ, R18 ;  /* 0x000000ffff007224 */ /* 0x001fe400078e0012 */
[----:B------:R-:W-:Y:S01]  /*9220*/  @!P0 IMAD.MOV R20, RZ, RZ, -R20 ;  /* 0x000000ffff148224 */ /* 0x000fe200078e0a14 */
[----:B------:R-:W-:Y:S01]  /*9230*/  ISETP.GT.U32.AND P0, PT, R4, R16, PT ;  /* 0x000000100400720c */ /* 0x000fe20003f04070 */
[----:B------:R-:W-:Y:S02]  /*9240*/  VIADD R9, R5, 0x4c ;  /* 0x0000004c05097836 */ /* 0x000fe40000000000 */
[----:B------:R-:W-:Y:S01]  /*9250*/  IMAD.MOV R13, RZ, RZ, -R13 ;  /* 0x000000ffff0d7224 */ /* 0x000fe200078e0a0d */
[----:B------:R-:W-:Y:S01]  /*9260*/  STL [R1+0x78], R20 ;  /* 0x0000781401007387 */ /* 0x000fe20000100800 */
[----:B------:R-:W-:Y:S01]  /*9270*/  @!P3 IMAD.IADD R14, R14, 0x1, -R4 ;  /* 0x000000010e0eb824 */ /* 0x000fe200078e0a04 */
[C---:B------:R-:W-:Y:S01]  /*9280*/  ISETP.GT.U32.AND P3, PT, R4.reuse, R7, PT ;  /* 0x000000070400720c */ /* 0x040fe20003f64070 */
[----:B------:R-:W-:Y:S01]  /*9290*/  @!P5 IMAD.MOV R0, RZ, RZ, -R0 ;  /* 0x000000ffff00d224 */ /* 0x000fe200078e0a00 */
[----:B------:R-:W-:Y:S01]  /*92a0*/  IABS R11, R9 ;  /* 0x00000009000b7213 */ /* 0x000fe20000000000 */
[----:B------:R-:W-:Y:S01]  /*92b0*/  IMAD R2, R4, R13, R2 ;  /* 0x0000000d04027224 */ /* 0x000fe200078e0202 */
[----:B------:R-:W-:Y:S01]  /*92c0*/  ISETP.GE.AND P5, PT, R10, RZ, PT ;  /* 0x000000ff0a00720c */ /* 0x000fe20003fa6270 */
[----:B------:R-:W-:Y:S01]  /*92d0*/  @!P4 IMAD.IADD R8, R8, 0x1, -R4 ;  /* 0x000000010808c824 */ /* 0x000fe200078e0a04 */
[----:B------:R0:W-:Y:S01]  /*92e0*/  STL [R1+0x74], R0 ;  /* 0x0000740001007387 */ /* 0x0001e20000100800 */
[----:B------:R-:W-:Y:S01]  /*92f0*/  IMAD.HI.U32 R10, R6, R11, RZ ;  /* 0x0000000b060a7227 */ /* 0x000fe200078e00ff */
[----:B------:R-:W-:-:S03]  /*9300*/  ISETP.GT.U32.AND P4, PT, R4, R2, PT ;  /* 0x000000020400720c */ /* 0x000fc60003f84070 */
[----:B------:R-:W-:Y:S01]  /*9310*/  @!P0 IMAD.IADD R16, R16, 0x1, -R4 ;  /* 0x0000000110108824 */ /* 0x000fe200078e0a04 */
[----:B------:R-:W-:Y:S01]  /*9320*/  ISETP.GE.AND P0, PT, R3, RZ, PT ;  /* 0x000000ff0300720c */ /* 0x000fe20003f06270 */
[----:B------:R-:W-:Y:S02]  /*9330*/  IMAD.MOV R10, RZ, RZ, -R10 ;  /* 0x000000ffff0a7224 */ /* 0x000fe400078e0a0a */
[----:B------:R-:W-:Y:S02]  /*9340*/  VIADD R3, R5, 0x48 ;  /* 0x0000004805037836 */ /* 0x000fe40000000000 */
[----:B0-----:R-:W-:Y:S02]  /*9350*/  IMAD.MOV.U32 R0, RZ, RZ, R17 ;  /* 0x000000ffff007224 */ /* 0x001fe400078e0011 */
[----:B------:R-:W-:Y:S01]  /*9360*/  @!P3 IMAD.IADD R7, R7, 0x1, -R4 ;  /* 0x000000010707b824 */ /* 0x000fe200078e0a04 */
[----:B------:R-:W-:Y:S01]  /*9370*/  ISETP.GT.U32.AND P3, PT, R4, R8, PT ;  /* 0x000000080400720c */ /* 0x000fe20003f64070 */
[----:B------:R-:W-:-:S02]  /*9380*/  @!P2 IMAD.MOV R0, RZ, RZ, -R0 ;  /* 0x000000ffff00a224 */ /* 0x000fc400078e0a00 */
[----:B------:R-:W-:Y:S01]  /*9390*/  VIADD R12, R5, 0x4a ;  /* 0x0000004a050c7836 */ /* 0x000fe20000000000 */
[C---:B------:R-:W-:Y:S01]  /*93a0*/  ISETP.GT.U32.AND P2, PT, R4.reuse, R7, PT ;  /* 0x000000070400720c */ /* 0x040fe20003f44070 */
[----:B------:R-:W-:Y:S01]  /*93b0*/  IMAD R11, R4, R10, R11 ;  /* 0x0000000a040b7224 */ /* 0x000fe200078e020b */
[----:B------:R0:W-:Y:S01]  /*93c0*/  STL [R1+0x70], R0 ;  /* 0x0000700001007387 */ /* 0x0001e20000100800 */
[----:B------:R-:W-:Y:S01]  /*93d0*/  IABS R10, R3 ;  /* 0x00000003000a7213 */ /* 0x000fe20000000000 */
[----:B------:R-:W-:Y:S01]  /*93e0*/  IMAD.MOV.U32 R17, RZ, RZ, R14 ;  /* 0x000000ffff117224 */ /* 0x000fe200078e000e */
[----:B------:R-:W-:Y:S01]  /*93f0*/  IABS R13, R12 ;  /* 0x0000000c000d7213 */ /* 0x000fe20000000000 */
[----:B------:R-:W-:Y:S02]  /*9400*/  @!P4 IMAD.IADD R2, R2, 0x1, -R4 ;  /* 0x000000010202c824 */ /* 0x000fe400078e0a04 */
[----:B------:R-:W-:Y:S01]  /*9410*/  @!P6 IMAD.MOV R17, RZ, RZ, -R17 ;  /* 0x000000ffff11e224 */ /* 0x000fe200078e0a11 */
[----:B------:R-:W-:Y:S01]  /*9420*/  ISETP.GT.U32.AND P6, PT, R4, R11, PT ;  /* 0x0000000b0400720c */ /* 0x000fe20003fc4070 */
[----:B------:R-:W-:Y:S01]  /*9430*/  IMAD.HI.U32 R14, R6, R13, RZ ;  /* 0x0000000d060e7227 */ /* 0x000fe200078e00ff */
[----:B------:R-:W-:-:S02]  /*9440*/  ISETP.GT.U32.AND P4, PT, R4, R2, PT ;  /* 0x000000020400720c */ /* 0x000fc40003f84070 */
[----:B------:R-:W-:Y:S01]  /*9450*/  STL [R1+0xb0], R17 ;  /* 0x0000b01101007387 */ /* 0x000fe20000100800 */
[----:B0-----:R-:W-:Y:S02]  /*9460*/  IMAD.MOV.U32 R0, RZ, RZ, R16 ;  /* 0x000000ffff007224 */ /* 0x001fe400078e0010 */
[----:B------:R-:W-:Y:S02]  /*9470*/  IMAD.MOV R14, RZ, RZ, -R14 ;  /* 0x000000ffff0e7224 */ /* 0x000fe400078e0a0e */
[----:B------:R-:W-:Y:S01]  /*9480*/  @!P1 IMAD.MOV R0, RZ, RZ, -R0 ;  /* 0x000000ffff009224 */ /* 0x000fe200078e0a00 */
[----:B------:R-:W-:Y:S01]  /*9490*/  ISETP.GE.AND P1, PT, R15, RZ, PT ;  /* 0x000000ff0f00720c */ /* 0x000fe20003f26270 */
[----:B------:R-:W-:-:S03]  /*94a0*/  IMAD.HI.U32 R15, R6, R10, RZ ;  /* 0x0000000a060f7227 */ /* 0x000fc600078e00ff */
[----:B------:R0:W-:Y:S01]  /*94b0*/  STL [R1+0x6c], R0 ;  /* 0x00006c0001007387 */ /* 0x0001e20000100800 */
[----:B------:R-:W-:Y:S02]  /*94c0*/  IMAD.MOV R15, RZ, RZ, -R15 ;  /* 0x000000ffff0f7224 */ /* 0x000fe400078e0a0f */
[----:B------:R-:W-:Y:S01]  /*94d0*/  @!P2 IMAD.IADD R7, R7, 0x1, -R4 ;  /* 0x000000010707a824 */ /* 0x000fe200078e0a04 */
[----:B------:R-:W-:Y:S01]  /*94e0*/  ISETP.GE.AND P2, PT, R12, RZ, PT ;  /* 0x000000ff0c00720c */ /* 0x000fe20003f46270 */
[----:B------:R-:W-:Y:S02]  /*94f0*/  IMAD R10, R4, R15, R10 ;  /* 0x0000000f040a7224 */ /* 0x000fe400078e020a */
[--C-:B------:R-:W-:Y:S01]  /*9500*/  @!P3 IMAD.IADD R8, R8, 0x1, -R4.reuse ;  /* 0x000000010808b824 */ /* 0x100fe200078e0a04 */
[----:B------:R-:W-:Y:S01]  /*9510*/  ISETP.GE.AND P3, PT, R9, RZ, PT ;  /* 0x000000ff0900720c */ /* 0x000fe20003f66270 */
[C---:B------:R-:W-:Y:S02]  /*9520*/  IMAD R9, R4.reuse, R14, R13 ;  /* 0x0000000e04097224 */ /* 0x040fe400078e020d */
[----:B------:R-:W-:Y:S01]  /*9530*/  @!P0 IMAD.MOV R7, RZ, RZ, -R7 ;  /* 0x000000ffff078224 */ /* 0x000fe200078e0a07 */
[----:B------:R-:W-:Y:S01]  /*9540*/  ISETP.GT.U32.AND P0, PT, R4, R10, PT ;  /* 0x0000000a0400720c */ /* 0x000fe20003f04070 */
[----:B------:R-:W-:-:S02]  /*9550*/  @!P6 IMAD.IADD R11, R11, 0x1, -R4 ;  /* 0x000000010b0be824 */ /* 0x000fc400078e0a04 */
[----:B------:R-:W-:Y:S01]  /*9560*/  @!P4 IMAD.IADD R2, R2, 0x1, -R4 ;  /* 0x000000010202c824 */ /* 0x000fe200078e0a04 */
[C---:B------:R-:W-:Y:S01]  /*9570*/  ISETP.GT.U32.AND P4, PT, R4.reuse, R9, PT ;  /* 0x000000090400720c */ /* 0x040fe20003f84070 */
[----:B0-----:R-:W-:Y:S01]  /*9580*/  IMAD.MOV.U32 R0, RZ, RZ, R8 ;  /* 0x000000ffff007224 */ /* 0x001fe200078e0008 */
[----:B------:R-:W-:Y:S01]  /*9590*/  ISETP.GT.U32.AND P6, PT, R4, R11, PT ;  /* 0x0000000b0400720c */ /* 0x000fe20003fc4070 */
[----:B------:R-:W-:Y:S02]  /*95a0*/  VIADD R8, R5, 0x46 ;  /* 0x0000004605087836 */ /* 0x000fe40000000000 */
[----:B------:R-:W-:Y:S01]  /*95b0*/  @!P5 IMAD.MOV R0, RZ, RZ, -R0 ;  /* 0x000000ffff00d224 */ /* 0x000fe200078e0a00 */
[----:B------:R-:W-:Y:S01]  /*95c0*/  ISETP.GE.AND P5, PT, R3, RZ, PT ;  /* 0x000000ff0300720c */ /* 0x000fe20003fa6270 */
[C---:B------:R-:W-:Y:S01]  /*95d0*/  VIADD R13, R5.reuse, 0x44 ;  /* 0x00000044050d7836 */ /* 0x040fe20000000000 */
[----:B------:R-:W-:Y:S01]  /*95e0*/  IABS R3, R8 ;  /* 0x0000000800037213 */ /* 0x000fe20000000000 */
[----:B------:R-:W-:Y:S01]  /*95f0*/  @!P0 IMAD.IADD R10, R10, 0x1, -R4 ;  /* 0x000000010a0a8824 */ /* 0x000fe200078e0a04 */
[----:B------:R0:W-:Y:S01]  /*9600*/  STL [R1+0x64], R0 ;  /* 0x0000640001007387 */ /* 0x0001e20000100800 */
[----:B------:R-:W-:-:S02]  /*9610*/  VIADD R17, R5, 0x3e ;  /* 0x0000003e05117836 */ /* 0x000fc40000000000 */
[--C-:B------:R-:W-:Y:S01]  /*9620*/  @!P4 IMAD.IADD R9, R9, 0x1, -R4.reuse ;  /* 0x000000010909c824 */ /* 0x100fe200078e0a04 */
[C---:B------:R-:W-:Y:S01]  /*9630*/  ISETP.GT.U32.AND P0, PT, R4.reuse, R10, PT ;  /* 0x0000000a0400720c */ /* 0x040fe20003f04070 */
[----:B------:R-:W-:Y:S01]  /*9640*/  @!P6 IMAD.IADD R11, R11, 0x1, -R4 ;  /* 0x000000010b0be824 */ /* 0x000fe200078e0a04 */
[----:B------:R-:W-:Y:S01]  /*9650*/  ISETP.GE.AND P6, PT, R13, RZ, PT ;  /* 0x000000ff0d00720c */ /* 0x000fe20003fc6270 */
[----:B------:R1:W-:Y:S01]  /*9660*/  STL [R1+0x5c], R7 ;  /* 0x00005c0701007387 */ /* 0x0003e20000100800 */
[----:B------:R-:W-:Y:S01]  /*9670*/  IABS R13, R13 ;  /* 0x0000000d000d7213 */ /* 0x000fe20000000000 */
[C---:B------:R-:W-:Y:S01]  /*9680*/  VIADD R19, R5.reuse, 0x38 ;  /* 0x0000003805137836 */ /* 0x040fe20000000000 */
[----:B------:R-:W-:Y:S01]  /*9690*/  ISETP.GT.U32.AND P4, PT, R4, R9, PT ;  /* 0x000000090400720c */ /* 0x000fe20003f84070 */
[----:B0-----:R-:W-:Y:S02]  /*96a0*/  IMAD.MOV.U32 R0, RZ, RZ, R2 ;  /* 0x000000ffff007224 */ /* 0x001fe400078e0002 */
[----:B------:R-:W-:-:S02]  /*96b0*/  VIADD R2, R5, 0x42 ;  /* 0x0000004205027836 */ /* 0x000fc40000000000 */
[----:B------:R-:W-:Y:S01]  /*96c0*/  @!P1 IMAD.MOV R0, RZ, RZ, -R0 ;  /* 0x000000ffff009224 */ /* 0x000fe200078e0a00 */
[----:B------:R-:W-:Y:S01]  /*96d0*/  ISETP.GE.AND P1, PT, R8, RZ, PT ;  /* 0x000000ff0800720c */ /* 0x000fe20003f26270 */
[C---:B-1----:R-:W-:Y:S01]  /*96e0*/  IMAD.HI.U32 R7, R6.reuse, R3, RZ ;  /* 0x0000000306077227 */ /* 0x042fe200078e00ff */
[----:B------:R-:W-:Y:S02]  /*96f0*/  IABS R8, R2 ;  /* 0x0000000200087213 */ /* 0x000fe40000000000 */
[----:B------:R0:W-:Y:S01]  /*9700*/  STL [R1+0xa4], R0 ;  /* 0x0000a40001007387 */ /* 0x0001e20000100800 */
[----:B------:R-:W-:Y:S02]  /*9710*/  IMAD.MOV R7, RZ, RZ, -R7 ;  /* 0x000000ffff077224 */ /* 0x000fe400078e0a07 */
[----:B------:R-:W-:-:S04]  /*9720*/  IMAD.HI.U32 R12, R6, R13, RZ ;  /* 0x0000000d060c7227 */ /* 0x000fc800078e00ff */
[----:B------:R-:W-:Y:S02]  /*9730*/  IMAD.MOV R12, RZ, RZ, -R12 ;  /* 0x000000ffff0c7224 */ /* 0x000fe400078e0a0c */
[--C-:B------:R-:W-:Y:S02]  /*9740*/  @!P0 IMAD.IADD R10, R10, 0x1, -R4.reuse ;  /* 0x000000010a0a8824 */ /* 0x100fe400078e0a04 */
[----:B0-----:R-:W-:Y:S02]  /*9750*/  IMAD.MOV.U32 R0, RZ, RZ, R11 ;  /* 0x000000ffff007224 */ /* 0x001fe400078e000b */
[----:B------:R-:W-:Y:S02]  /*9760*/  @!P4 IMAD.IADD R9, R9, 0x1, -R4 ;  /* 0x000000010909c824 */ /* 0x000fe400078e0a04 */
[----:B------:R-:W-:Y:S01]  /*9770*/  @!P3 IMAD.MOV R0, RZ, RZ, -R0 ;  /* 0x000000ffff00b224 */ /* 0x000fe200078e0a00 */
[----:B------:R-:W-:Y:S01]  /*9780*/  ISETP.GE.AND P3, PT, R2, RZ, PT ;  /* 0x000000ff0200720c */ /* 0x000fe20003f66270 */
[----:B------:R-:W-:-:S02]  /*9790*/  IMAD R2, R4, R7, R3 ;  /* 0x0000000704027224 */ /* 0x000fc400078e0203 */
[C---:B------:R-:W-:Y:S01]  /*97a0*/  IMAD R13, R4.reuse, R12, R13 ;  /* 0x0000000c040d7224 */ /* 0x040fe200078e020d */
[----:B------:R0:W-:Y:S01]  /*97b0*/  STL [R1+0xac], R0 ;  /* 0x0000ac0001007387 */ /* 0x0001e20000100800 */
[----:B------:R-:W-:Y:S01]  /*97c0*/  VIADD R11, R5, 0x40 ;  /* 0x00000040050b7836 */ /* 0x000fe20000000000 */
[----:B------:R-:W-:Y:S01]  /*97d0*/  ISETP.GT.U32.AND P4, PT, R4, R2, PT ;  /* 0x000000020400720c */ /* 0x000fe20003f84070 */
[----:B------:R-:W-:Y:S01]  /*97e0*/  IMAD.MOV.U32 R14, RZ, RZ, R9 ;  /* 0x000000ffff0e7224 */ /* 0x000fe200078e0009 */
[----:B------:R-:W-:Y:S01]  /*97f0*/  IABS R12, R19 ;  /* 0x00000013000c7213 */ /* 0x000fe20000000000 */
[C---:B------:R-:W-:Y:S01]  /*9800*/  IMAD.HI.U32 R7, R6.reuse, R8, RZ ;  /* 0x0000000806077227 */ /* 0x040fe200078e00ff */
[----:B------:R-:W-:Y:S02]  /*9810*/  IABS R3, R11 ;  /* 0x0000000b00037213 */ /* 0x000fe40000000000 */
[----:B------:R-:W-:Y:S01]  /*9820*/  ISETP.GE.AND P0, PT, R11, RZ, PT ;  /* 0x000000ff0b00720c */ /* 0x000fe20003f06270 */
[----:B------:R-:W-:Y:S01]  /*9830*/  @!P2 IMAD.MOV R14, RZ, RZ, -R14 ;  /* 0x000000ffff0ea224 */ /* 0x000fe200078e0a0e */
[----:B------:R-:W-:Y:S01]  /*9840*/  ISETP.GE.AND P2, PT, R17, RZ, PT ;  /* 0x000000ff1100720c */ /* 0x000fe20003f46270 */
[----:B0-----:R-:W-:Y:S01]  /*9850*/  IMAD.MOV.U32 R0, RZ, RZ, R10 ;  /* 0x000000ffff007224 */ /* 0x001fe200078e000a */
[----:B------:R-:W-:Y:S01]  /*9860*/  IABS R17, R17 ;  /* 0x0000001100117213 */ /* 0x000fe20000000000 */
[----:B------:R-:W-:Y:S01]  /*9870*/  IMAD.HI.U32 R9, R6, R3, RZ ;  /* 0x0000000306097227 */ /* 0x000fe200078e00ff */
[----:B------:R0:W-:Y:S03]  /*9880*/  STL [R1+0x94], R14 ;  /* 0x0000940e01007387 */ /* 0x0001e60000100800 */
[----:B------:R-:W-:Y:S01]  /*9890*/  @!P5 IMAD.MOV R0, RZ, RZ, -R0 ;  /* 0x000000ffff00d224 */ /* 0x000fe200078e0a00 */
[----:B------:R-:W-:Y:S01]  /*98a0*/  ISETP.GT.U32.AND P5, PT, R4, R13, PT ;  /* 0x0000000d0400720c */ /* 0x000fe20003fa4070 */
[----:B------:R-:W-:-:S02]  /*98b0*/  @!P4 IMAD.IADD R2, R2, 0x1, -R4 ;  /* 0x000000010202c824 */ /* 0x000fc400078e0a04 */
[----:B------:R-:W-:Y:S01]  /*98c0*/  IMAD.MOV R9, RZ, RZ, -R9 ;  /* 0x000000ffff097224 */ /* 0x000fe200078e0a09 */
[----:B------:R1:W-:Y:S01]  /*98d0*/  STL [R1+0x9c], R0 ;  /* 0x00009c0001007387 */ /* 0x0003e20000100800 */
[----:B------:R-:W-:Y:S01]  /*98e0*/  IMAD.MOV R7, RZ, RZ, -R7 ;  /* 0x000000ffff077224 */ /* 0x000fe200078e0a07 */
[C---:B------:R-:W-:Y:S01]  /*98f0*/  ISETP.GT.U32.AND P4, PT, R4.reuse, R2, PT ;  /* 0x000000020400720c */ /* 0x040fe20003f84070 */
[C---:B------:R-:W-:Y:S02]  /*9900*/  IMAD R3, R4.reuse, R9, R3 ;  /* 0x0000000904037224 */ /* 0x040fe400078e0203 */
[----:B------:R-:W-:Y:S02]  /*9910*/  IMAD R8, R4, R7, R8 ;  /* 0x0000000704087224 */ /* 0x000fe400078e0208 */
[----:B------:R-:W-:-:S04]  /*9920*/  IMAD.HI.U32 R9, R6, R17, RZ ;  /* 0x0000001106097227 */ /* 0x000fc800078e00ff */
[--C-:B------:R-:W-:Y:S02]  /*9930*/  @!P5 IMAD.IADD R13, R13, 0x1, -R4.reuse ;  /* 0x000000010d0dd824 */ /* 0x100fe400078e0a04 */
[----:B------:R-:W-:Y:S02]  /*9940*/  VIADD R7, R5, 0x3c ;  /* 0x0000003c05077836 */ /* 0x000fe40000000000 */
[----:B------:R-:W-:Y:S01]  /*9950*/  @!P4 IMAD.IADD R2, R2, 0x1, -R4 ;  /* 0x000000010202c824 */ /* 0x000fe200078e0a04 */
[C---:B------:R-:W-:Y:S01]  /*9960*/  ISETP.GT.U32.AND P5, PT, R4.reuse, R13, PT ;  /* 0x0000000d0400720c */ /* 0x040fe20003fa4070 */
[----:B------:R-:W-:Y:S01]  /*9970*/  IMAD.MOV R9, RZ, RZ, -R9 ;  /* 0x000000ffff097224 */ /* 0x000fe200078e0a09 */
[C---:B------:R-:W-:Y:S01]  /*9980*/  ISETP.GT.U32.AND P4, PT, R4.reuse, R8, PT ;  /* 0x000000080400720c */ /* 0x040fe20003f84070 */
[----:B------:R-:W-:Y:S01]  /*9990*/  IMAD.MOV.U32 R20, RZ, RZ, R2 ;  /* 0x000000ffff147224 */ /* 0x000fe200078e0002 */
[----:B------:R-:W-:Y:S01]  /*99a0*/  IABS R16, R7 ;  /* 0x0000000700107213 */ /* 0x000fe20000000000 */
[----:B------:R-:W-:-:S02]  /*99b0*/  IMAD R17, R4, R9, R17 ;  /* 0x0000000904117224 */ /* 0x000fc400078e0211 */
[----:B------:R-:W-:Y:S02]  /*99c0*/  @!P1 IMAD.MOV R20, RZ, RZ, -R20 ;  /* 0x000000ffff149224 */ /* 0x000fe400078e0a14 */
[----:B------:R-:W-:Y:S01]  /*99d0*/  VIADD R11, R5, 0x3a ;  /* 0x0000003a050b7836 */ /* 0x000fe20000000000 */
[----:B------:R-:W-:Y:S01]  /*99e0*/  ISETP.GT.U32.AND P1, PT, R4, R17, PT ;  /* 0x000000110400720c */ /* 0x000fe20003f24070 */
[----:B------:R-:W-:Y:S01]  /*99f0*/  IMAD.HI.U32 R15, R6, R16, RZ ;  /* 0x00000010060f7227 */ /* 0x000fe200078e00ff */
[----:B------:R-:W-:Y:S02]  /*9a00*/  STL [R1+0x54], R20 ;  /* 0x0000541401007387 */ /* 0x000fe40000100800 */
[----:B0-----:R-:W-:Y:S01]  /*9a10*/  IABS R14, R11 ;  /* 0x0000000b000e7213 */ /* 0x001fe20000000000 */
[----:B------:R-:W-:Y:S01]  /*9a20*/  @!P5 IMAD.IADD R13, R13, 0x1, -R4 ;  /* 0x000000010d0dd824 */ /* 0x000fe200078e0a04 */
[----:B------:R-:W-:Y:S01]  /*9a30*/  ISETP.GT.U32.AND P5, PT, R4, R3, PT ;  /* 0x000000030400720c */ /* 0x000fe20003fa4070 */
[----:B------:R-:W-:-:S02]  /*9a40*/  IMAD.MOV R15, RZ, RZ, -R15 ;  /* 0x000000ffff0f7224 */ /* 0x000fc400078e0a0f */
[----:B------:R-:W-:Y:S02]  /*9a50*/  @!P4 IMAD.IADD R8, R8, 0x1, -R4 ;  /* 0x000000010808c824 */ /* 0x000fe400078e0a04 */
[C---:B------:R-:W-:Y:S02]  /*9a60*/  IMAD R16, R4.reuse, R15, R16 ;  /* 0x0000000f04107224 */ /* 0x040fe400078e0210 */
[----:B-1----:R-:W-:Y:S01]  /*9a70*/  IMAD.MOV.U32 R0, RZ, RZ, R13 ;  /* 0x000000ffff007224 */ /* 0x002fe200078e000d */
[----:B------:R-:W-:Y:S01]  /*9a80*/  ISETP.GT.U32.AND P4, PT, R4, R8, PT ;  /* 0x000000080400720c */ /* 0x000fe20003f84070 */
[----:B------:R-:W-:-:S04]  /*9a90*/  IMAD.HI.U32 R10, R6, R14, RZ ;  /* 0x0000000e060a7227 */ /* 0x000fc800078e00ff */
[----:B------:R-:W-:Y:S02]  /*9aa0*/  @!P5 IMAD.IADD R3, R3, 0x1, -R4 ;  /* 0x000000010303d824 */ /* 0x000fe400078e0a04 */
[----:B------:R-:W-:Y:S01]  /*9ab0*/  @!P6 IMAD.MOV R0, RZ, RZ, -R0 ;  /* 0x000000ffff00e224 */ /* 0x000fe200078e0a00 */
[C---:B------:R-:W-:Y:S01]  /*9ac0*/  ISETP.GT.U32.AND P6, PT, R4.reuse, R16, PT ;  /* 0x000000100400720c */ /* 0x040fe20003fc4070 */
[----:B------:R-:W-:Y:S02]  /*9ad0*/  VIADD R18, R5, 0x36 ;  /* 0x0000003605127836 */ /* 0x000fe40000000000 */
[----:B------:R-:W-:Y:S01]  /*9ae0*/  @!P1 IMAD.IADD R17, R17, 0x1, -R4 ;  /* 0x0000000111119824 */ /* 0x000fe200078e0a04 */
[----:B------:R-:W-:Y:S01]  /*9af0*/  ISETP.GT.U32.AND P1, PT, R4, R3, PT ;  /* 0x000000030400720c */ /* 0x000fe20003f24070 */
[----:B------:R-:W-:Y:S01]  /*9b00*/  IMAD.MOV R15, RZ, RZ, -R10 ;  /* 0x000000ffff0f7224 */ /* 0x000fe200078e0a0a */
[----:B------:R-:W-:Y:S01]  /*9b10*/  IABS R9, R18 ;  /* 0x0000001200097213 */ /* 0x000fe20000000000 */
[----:B------:R-:W-:Y:S01]  /*9b20*/  IMAD.HI.U32 R10, R6, R12, RZ ;  /* 0x0000000c060a7227 */ /* 0x000fe200078e00ff */
[----:B------:R0:W-:Y:S03]  /*9b30*/  STL [R1+0x48], R0 ;  /* 0x0000480001007387 */ /* 0x0001e60000100800 */
[----:B------:R-:W-:-:S02]  /*9b40*/  IMAD.MOV R10, RZ, RZ, -R10 ;  /* 0x000000ffff0a7224 */ /* 0x000fc400078e0a0a */
[----:B------:R-:W-:Y:S02]  /*9b50*/  IMAD R14, R4, R15, R14 ;  /* 0x0000000f040e7224 */ /* 0x000fe400078e020e */
[----:B------:R-:W-:-:S03]  /*9b60*/  IMAD.HI.U32 R2, R6, R9, RZ ;  /* 0x0000000906027227 */ /* 0x000fc600078e00ff */
[----:B------:R-:W-:Y:S01]  /*9b70*/  ISETP.GT.U32.AND P5, PT, R4, R14, PT ;  /* 0x0000000e0400720c */ /* 0x000fe20003fa4070 */
[----:B------:R-:W-:Y:S01]  /*9b80*/  @!P4 IMAD.IADD R8, R8, 0x1, -R4 ;  /* 0x000000010808c824 */ /* 0x000fe200078e0a04 */
[----:B------:R-:W-:Y:S01]  /*9b90*/  ISETP.GE.AND P4, PT, R7, RZ, PT ;  /* 0x000000ff0700720c */ /* 0x000fe20003f86270 */
[----:B------:R-:W-:Y:S02]  /*9ba0*/  IMAD R12, R4, R10, R12 ;  /* 0x0000000a040c7224 */ /* 0x000fe400078e020c */
[----:B------:R-:W-:Y:S01]  /*9bb0*/  @!P6 IMAD.IADD R16, R16, 0x1, -R4 ;  /* 0x000000011010e824 */ /* 0x000fe200078e0a04 */
[C---:B------:R-:W-:Y:S01]  /*9bc0*/  ISETP.GT.U32.AND P6, PT, R4.reuse, R17, PT ;  /* 0x000000110400720c */ /* 0x040fe20003fc4070 */
[----:B------:R-:W-:Y:S02]  /*9bd0*/  IMAD.MOV R2, RZ, RZ, -R2 ;  /* 0x000000ffff027224 */ /* 0x000fe400078e0a02 */
[----:B0-----:R-:W-:Y:S02]  /*9be0*/  IMAD.MOV.U32 R0, RZ, RZ, R8 ;  /* 0x000000ffff007224 */ /* 0x001fe400078e0008 */
[----:B------:R-:W-:Y:S01]  /*9bf0*/  @!P1 IMAD.IADD R3, R3, 0x1, -R4 ;  /* 0x0000000103039824 */ /* 0x000fe200078e0a04 */
[C---:B------:R-:W-:Y:S01]  /*9c00*/  ISETP.GT.U32.AND P1, PT, R4.reuse, R12, PT ;  /* 0x0000000c0400720c */ /* 0x040fe20003f24070 */
[----:B------:R-:W-:-:S02]  /*9c10*/  IMAD R9, R4, R2, R9 ;  /* 0x0000000204097224 */ /* 0x000fc400078e0209 */
[----:B------:R-:W-:Y:S01]  /*9c20*/  @!P3 IMAD.MOV R0, RZ, RZ, -R0 ;  /* 0x000000ffff00b224 */ /* 0x000fe200078e0a00 */
[----:B------:R-:W-:Y:S01]  /*9c30*/  ISETP.GT.U32.AND P3, PT, R4, R16, PT ;  /* 0x000000100400720c */ /* 0x000fe20003f64070 */
[C---:B------:R-:W-:Y:S02]  /*9c40*/  VIADD R2, R5.reuse, 0x34 ;  /* 0x0000003405027836 */ /* 0x040fe40000000000 */
[----:B------:R-:W-:Y:S01]  /*9c50*/  VIADD R13, R5, 0x30 ;  /* 0x00000030050d7836 */ /* 0x000fe20000000000 */
[----:B------:R0:W-:Y:S01]  /*9c60*/  STL [R1+0x44], R0 ;  /* 0x0000440001007387 */ /* 0x0001e20000100800 */
[--C-:B------:R-:W-:Y:S01]  /*9c70*/  @!P5 IMAD.IADD R14, R14, 0x1, -R4.reuse ;  /* 0x000000010e0ed824 */ /* 0x100fe200078e0a04 */
[----:B------:R-:W-:Y:S01]  /*9c80*/  IABS R7, R2 ;  /* 0x0000000200077213 */ /* 0x000fe20000000000 */
[--C-:B------:R-:W-:Y:S01]  /*9c90*/  @!P6 IMAD.IADD R17, R17, 0x1, -R4.reuse ;  /* 0x000000011111e824 */ /* 0x100fe200078e0a04 */
[----:B------:R-:W-:Y:S01]  /*9ca0*/  ISETP.GT.U32.AND P6, PT, R4, R9, PT ;  /* 0x000000090400720c */ /* 0x000fe20003fc4070 */
[----:B------:R-:W-:Y:S01]  /*9cb0*/  VIADD R10, R5, 0x32 ;  /* 0x00000032050a7836 */ /* 0x000fe20000000000 */
[----:B------:R-:W-:Y:S01]  /*9cc0*/  IABS R15, R13 ;  /* 0x0000000d000f7213 */ /* 0x000fe20000000000 */
[----:B------:R-:W-:Y:S01]  /*9cd0*/  @!P1 IMAD.IADD R12, R12, 0x1, -R4 ;  /* 0x000000010c0c9824 */ /* 0x000fe200078e0a04 */
[----:B------:R-:W-:Y:S01]  /*9ce0*/  ISETP.GT.U32.AND P5, PT, R4, R14, PT ;  /* 0x0000000e0400720c */ /* 0x000fe20003fa4070 */
[----:B------:R-:W-:Y:S01]  /*9cf0*/  IMAD.MOV.U32 R21, RZ, RZ, R3 ;  /* 0x000000ffff157224 */ /* 0x000fe200078e0003 */
[----:B------:R-:W-:Y:S01]  /*9d00*/  IABS R8, R10 ;  /* 0x0000000a00087213 */ /* 0x000fe20000000000 */
[----:B------:R-:W-:Y:S01]  /*9d10*/  IMAD.HI.U32 R20, R6, R7, RZ ;  /* 0x0000000706147227 */ /* 0x000fe200078e00ff */
[----:B------:R-:W-:-:S03]  /*9d20*/  ISETP.GE.AND P1, PT, R19, RZ, PT ;  /* 0x000000ff1300720c */ /* 0x000fc60003f26270 */
[----:B------:R-:W-:Y:S01]  /*9d30*/  @!P3 IMAD.IADD R16, R16, 0x1, -R4 ;  /* 0x000000011010b824 */ /* 0x000fe200078e0a04 */
[----:B------:R-:W-:Y:S01]  /*9d40*/  ISETP.GE.AND P3, PT, R11, RZ, PT ;  /* 0x000000ff0b00720c */ /* 0x000fe20003f66270 */
[----:B------:R-:W-:Y:S01]  /*9d50*/  @!P0 IMAD.MOV R21, RZ, RZ, -R21 ;  /* 0x000000ffff158224 */ /* 0x000fe200078e0a15 */
[----:B------:R-:W-:Y:S01]  /*9d60*/  ISETP.GT.U32.AND P0, PT, R4, R12, PT ;  /* 0x0000000c0400720c */ /* 0x000fe20003f04070 */
[----:B------:R-:W-:Y:S02]  /*9d70*/  IMAD.MOV R20, RZ, RZ, -R20 ;  /* 0x000000ffff147224 */ /* 0x000fe400078e0a14 */
[----:B------:R-:W-:Y:S01]  /*9d80*/  IMAD.HI.U32 R11, R6, R15, RZ ;  /* 0x0000000f060b7227 */ /* 0x000fe200078e00ff */
[----:B------:R1:W-:Y:S03]  /*9d90*/  STL [R1+0x40], R21 ;  /* 0x0000401501007387 */ /* 0x0003e60000100800 */
[----:B------:R-:W-:-:S02]  /*9da0*/  IMAD R7, R4, R20, R7 ;  /* 0x0000001404077224 */ /* 0x000fc400078e0207 */
[----:B------:R-:W-:-:S04]  /*9db0*/  IMAD.HI.U32 R20, R6, R8, RZ ;  /* 0x0000000806147227 */ /* 0x000fc800078e00ff */
[----:B------:R-:W-:Y:S02]  /*9dc0*/  IMAD.MOV R19, RZ, RZ, -R11 ;  /* 0x000000ffff137224 */ /* 0x000fe400078e0a0b */
[----:B0-----:R-:W-:Y:S01]  /*9dd0*/  IMAD.MOV.U32 R0, RZ, RZ, R17 ;  /* 0x000000ffff007224 */ /* 0x001fe200078e0011 */
[----:B------:R-:W-:Y:S01]  /*9de0*/  IABS R17, R23 ;  /* 0x0000001700117213 */ /* 0x000fe20000000000 */
[----:B------:R-:W-:Y:S01]  /*9df0*/  @!P6 IMAD.IADD R9, R9, 0x1, -R4 ;  /* 0x000000010909e824 */ /* 0x000fe200078e0a04 */
[----:B------:R-:W-:Y:S01]  /*9e00*/  ISETP.GE.AND P6, PT, R18, RZ, PT ;  /* 0x000000ff1200720c */ /* 0x000fe20003fc6270 */
[----:B------:R-:W-:Y:S01]  /*9e10*/  IMAD.MOV R20, RZ, RZ, -R20 ;  /* 0x000000ffff147224 */ /* 0x000fe200078e0a14 */
[----:B------:R-:W-:Y:S01]  /*9e20*/  IABS R18, R27 ;  /* 0x0000001b00127213 */ /* 0x000fe20000000000 */
[----:B------:R-:W-:Y:S01]  /*9e30*/  IMAD R15, R4, R19, R15 ;  /* 0x00000013040f7224 */ /* 0x000fe200078e020f */
[----:B------:R-:W-:Y:S01]  /*9e40*/  IABS R19, R26 ;  /* 0x0000001a00137213 */ /* 0x000fe20000000000 */
[----:B------:R-:W-:Y:S01]  /*9e50*/  @!P5 IMAD.IADD R14, R14, 0x1, -R4 ;  /* 0x000000010e0ed824 */ /* 0x000fe200078e0a04 */
[C---:B------:R-:W-:Y:S01]  /*9e60*/  ISETP.GT.U32.AND P5, PT, R4.reuse, R7, PT ;  /* 0x000000070400720c */ /* 0x040fe20003fa4070 */
[----:B------:R-:W-:Y:S01]  /*9e70*/  @!P2 IMAD.MOV R0, RZ, RZ, -R0 ;  /* 0x000000ffff00a224 */ /* 0x000fe200078e0a00 */
[C---:B------:R-:W-:Y:S01]  /*9e80*/  ISETP.GT.U32.AND P2, PT, R4.reuse, R9, PT ;  /* 0x000000090400720c */ /* 0x040fe20003f44070 */
[----:B------:R-:W-:Y:S01]  /*9e90*/  IMAD R8, R4, R20, R8 ;  /* 0x0000001404087224 */ /* 0x000fe200078e0208 */
[----:B------:R-:W-:Y:S01]  /*9ea0*/  IABS R20, R25 ;  /* 0x0000001900147213 */ /* 0x000fe20000000000 */
[----:B------:R-:W-:Y:S01]  /*9eb0*/  @!P0 IMAD.IADD R12, R12, 0x1, -R4 ;  /* 0x000000010c0c8824 */ /* 0x000fe200078e0a04 */
[C---:B------:R-:W-:Y:S01]  /*9ec0*/  ISETP.GT.U32.AND P0, PT, R4.reuse, R15, PT ;  /* 0x0000000f0400720c */ /* 0x040fe20003f04070 */
[----:B------:R0:W-:Y:S01]  /*9ed0*/  STL [R1+0x38], R0 ;  /* 0x0000380001007387 */ /* 0x0001e20000100800 */
[----:B------:R-:W-:Y:S01]  /*9ee0*/  @!P4 IMAD.MOV R16, RZ, RZ, -R16 ;  /* 0x000000ffff10c224 */ /* 0x000fe200078e0a10 */
[----:B------:R-:W-:Y:S01]  /*9ef0*/  ISETP.GT.U32.AND P4, PT, R4, R8, PT ;  /* 0x000000080400720c */ /* 0x000fe20003f84070 */
[----:B------:R-:W-:-:S02]  /*9f00*/  VIADD R11, R5, 0x2e ;  /* 0x0000002e050b7836 */ /* 0x000fc40000000000 */
[----:B-1----:R-:W-:Y:S01]  /*9f10*/  VIADD R21, R5, 0x16 ;  /* 0x0000001605157836 */ /* 0x002fe20000000000 */
[----:B------:R-:W-:Y:S01]  /*9f20*/  STL [R1+0x24], R16 ;  /* 0x0000241001007387 */ /* 0x000fe20000100800 */
[--C-:B------:R-:W-:Y:S01]  /*9f30*/  @!P5 IMAD.IADD R7, R7, 0x1, -R4.reuse ;  /* 0x000000010707d824 */ /* 0x100fe200078e0a04 */
[----:B------:R-:W-:Y:S01]  /*9f40*/  IABS R3, R11 ;  /* 0x0000000b00037213 */ /* 0x000fe20000000000 */
[----:B------:R-:W-:Y:S01]  /*9f50*/  @!P2 IMAD.IADD R9, R9, 0x1, -R4 ;  /* 0x000000010909a824 */ /* 0x000fe200078e0a04 */
[----:B------:R-:W-:Y:S01]  /*9f60*/  ISETP.GE.AND P2, PT, R10, RZ, PT ;  /* 0x000000ff0a00720c */ /* 0x000fe20003f46270 */
[----:B0-----:R-:W-:Y:S01]  /*9f70*/  IMAD.MOV.U32 R0, RZ, RZ, R14 ;  /* 0x000000ffff007224 */ /* 0x001fe200078e000e */
[----:B------:R-:W-:Y:S01]  /*9f80*/  ISETP.GT.U32.AND P5, PT, R4, R7, PT ;  /* 0x000000070400720c */ /* 0x000fe20003fa4070 */
[----:B------:R-:W-:Y:S02]  /*9f90*/  @!P0 IMAD.IADD R15, R15, 0x1, -R4 ;  /* 0x000000010f0f8824 */ /* 0x000fe400078e0a04 */
[----:B------:R-:W-:Y:S01]  /*9fa0*/  @!P3 IMAD.MOV R0, RZ, RZ, -R0 ;  /* 0x000000ffff00b224 */ /* 0x000fe200078e0a00 */
[----:B------:R-:W-:Y:S01]  /*9fb0*/  ISETP.GE.AND P3, PT, R2, RZ, PT ;  /* 0x000000ff0200720c */ /* 0x000fe20003f66270 */
[----:B------:R-:W-:Y:S01]  /*9fc0*/  VIADD R2, R5, 0x2c ;  /* 0x0000002c05027836 */ /* 0x000fe20000000000 */
[----:B------:R-:W-:Y:S01]  /*9fd0*/  ISETP.GT.U32.AND P0, PT, R4, R15, PT ;  /* 0x0000000f0400720c */ /* 0x000fe20003f04070 */
[----:B------:R-:W-:Y:S01]  /*9fe0*/  @!P4 IMAD.IADD R8, R8, 0x1, -R4 ;  /* 0x000000010808c824 */ /* 0x000fe200078e0a04 */
[----:B------:R-:W-:Y:S01]  /*9ff0*/  ISETP.GE.AND P4, PT, R11, RZ, PT ;  /* 0x000000ff0b00720c */ /* 0x000fe20003f86270 */
[----:B------:R0:W-:Y:S01]  /*a000*/  STL [R1+0x20], R0 ;  /* 0x0000200001007387 */ /* 0x0001e20000100800 */
[----:B------:R-:W-:Y:S01]  /*a010*/  IABS R10, R2 ;  /* 0x00000002000a7213 */ /* 0x000fe20000000000 */
[----:B------:R-:W-:-:S04]  /*a020*/  IMAD.HI.U32 R14, R6, R3, RZ ;  /* 0x00000003060e7227 */ /* 0x000fc800078e00ff */
[----:B------:R-:W-:-:S04]  /*a030*/  IMAD.HI.U32 R11, R6, R10, RZ ;  /* 0x0000000a060b7227 */ /* 0x000fc800078e00ff */
[----:B0-----:R-:W-:Y:S02]  /*a040*/  IMAD.MOV.U32 R0, RZ, RZ, R12 ;  /* 0x000000ffff007224 */ /* 0x001fe400078e000c */
[----:B------:R-:W-:Y:S02]  /*a050*/  IMAD.MOV R11, RZ, RZ, -R11 ;  /* 0x000000ffff0b7224 */ /* 0x000fe400078e0a0b */
[----:B------:R-:W-:Y:S01]  /*a060*/  @!P1 IMAD.MOV R0, RZ, RZ, -R0 ;  /* 0x000000ffff009224 */ /* 0x000fe200078e0a00 */
[C---:B------:R-:W-:Y:S01]  /*a070*/  ISETP.GT.U32.AND P1, PT, R4.reuse, R8, PT ;  /* 0x000000080400720c */ /* 0x040fe20003f24070 */
[----:B------:R-:W-:Y:S02]  /*a080*/  IMAD.MOV R14, RZ, RZ, -R14 ;  /* 0x000000ffff0e7224 */ /* 0x000fe400078e0a0e */
[C---:B------:R-:W-:Y:S01]  /*a090*/  IMAD R10, R4.reuse, R11, R10 ;  /* 0x0000000b040a7224 */ /* 0x040fe200078e020a */
[----:B------:R0:W-:Y:S01]  /*a0a0*/  STL [R1+0x1c], R0 ;  /* 0x00001c0001007387 */ /* 0x0001e20000100800 */
[----:B------:R-:W-:Y:S01]  /*a0b0*/  @!P5 IMAD.IADD R7, R7, 0x1, -R4 ;  /* 0x000000010707d824 */ /* 0x000fe200078e0a04 */
[----:B------:R-:W-:Y:S01]  /*a0c0*/  ISETP.GE.AND P5, PT, R13, RZ, PT ;  /* 0x000000ff0d00720c */ /* 0x000fe20003fa6270 */
[----:B------:R-:W-:-:S02]  /*a0d0*/  IMAD R3, R4, R14, R3 ;  /* 0x0000000e04037224 */ /* 0x000fc400078e0203 */
[--C-:B------:R-:W-:Y:S01]  /*a0e0*/  @!P0 IMAD.IADD R15, R15, 0x1, -R4.reuse ;  /* 0x000000010f0f8824 */ /* 0x100fe200078e0a04 */
[C---:B------:R-:W-:Y:S01]  /*a0f0*/  ISETP.GT.U32.AND P0, PT, R4.reuse, R10, PT ;  /* 0x0000000a0400720c */ /* 0x040fe20003f04070 */
[----:B------:R-:W-:Y:S01]  /*a100*/  @!P6 IMAD.MOV R9, RZ, RZ, -R9 ;  /* 0x000000ffff09e224 */ /* 0x000fe200078e0a09 */
[----:B------:R-:W-:Y:S01]  /*a110*/  ISETP.GT.U32.AND P6, PT, R4, R3, PT ;  /* 0x000000030400720c */ /* 0x000fe20003fc4070 */
[----:B------:R-:W-:Y:S02]  /*a120*/  @!P1 IMAD.IADD R8, R8, 0x1, -R4 ;  /* 0x0000000108089824 */ /* 0x000fe400078e0a04 */
[----:B0-----:R-:W-:Y:S01]  /*a130*/  IMAD.MOV.U32 R0, RZ, RZ, R7 ;  /* 0x000000ffff007224 */ /* 0x001fe200078e0007 */
[----:B------:R0:W-:Y:S01]  /*a140*/  STL [R1+0x18], R9 ;  /* 0x0000180901007387 */ /* 0x0001e20000100800 */
[C---:B------:R-:W-:Y:S02]  /*a150*/  VIADD R11, R5.reuse, 0x2a ;  /* 0x0000002a050b7836 */ /* 0x040fe40000000000 */
[----:B------:R-:W-:Y:S01]  /*a160*/  @!P3 IMAD.MOV R0, RZ, RZ, -R0 ;  /* 0x000000ffff00b224 */ /* 0x000fe200078e0a00 */
[----:B------:R-:W-:Y:S01]  /*a170*/  ISETP.GE.AND P3, PT, R2, RZ, PT ;  /* 0x000000ff0200720c */ /* 0x000fe20003f66270 */
[----:B------:R-:W-:Y:S01]  /*a180*/  VIADD R7, R5, 0x26 ;  /* 0x0000002605077836 */ /* 0x000fe20000000000 */
[----:B------:R-:W-:Y:S01]  /*a190*/  ISETP.GE.AND P1, PT, R11, RZ, PT ;  /* 0x000000ff0b00720c */ /* 0x000fe20003f26270 */
[--C-:B------:R-:W-:Y:S01]  /*a1a0*/  @!P0 IMAD.IADD R10, R10, 0x1, -R4.reuse ;  /* 0x000000010a0a8824 */ /* 0x100fe200078e0a04 */
[----:B------:R1:W-:Y:S01]  /*a1b0*/  STL [R1+0x14], R0 ;  /* 0x0000140001007387 */ /* 0x0003e20000100800 */
[----:B------:R-:W-:Y:S01]  /*a1c0*/  @!P6 IMAD.IADD R3, R3, 0x1, -R4 ;  /* 0x000000010303e824 */ /* 0x000fe200078e0a04 */
[----:B------:R-:W-:Y:S01]  /*a1d0*/  IABS R11, R11 ;  /* 0x0000000b000b7213 */ /* 0x000fe20000000000 */
[C---:B------:R-:W-:Y:S01]  /*a1e0*/  VIADD R12, R5.reuse, 0x28 ;  /* 0x00000028050c7836 */ /* 0x040fe20000000000 */
[----:B------:R-:W-:Y:S01]  /*a1f0*/  IABS R13, R7 ;  /* 0x00000007000d7213 */ /* 0x000fe20000000000 */
[----:B------:R-:W-:Y:S01]  /*a200*/  VIADD R2, R5, 0x24 ;  /* 0x0000002405027836 */ /* 0x000fe20000000000 */
[----:B------:R-:W-:Y:S01]  /*a210*/  ISETP.GT.U32.AND P0, PT, R4, R10, PT ;  /* 0x0000000a0400720c */ /* 0x000fe20003f04070 */
[----:B0-----:R-:W-:Y:S01]  /*a220*/  IMAD.HI.U32 R9, R6, R11, RZ ;  /* 0x0000000b06097227 */ /* 0x001fe200078e00ff */
[----:B------:R-:W-:-:S02]  /*a230*/  ISETP.GE.AND P6, PT, R12, RZ, PT ;  /* 0x000000ff0c00720c */ /* 0x000fc40003fc6270 */
[----:B------:R-:W-:Y:S01]  /*a240*/  IABS R12, R12 ;  /* 0x0000000c000c7213 */ /* 0x000fe20000000000 */
[----:B-1----:R-:W-:Y:S01]  /*a250*/  IMAD.MOV.U32 R0, RZ, RZ, R8 ;  /* 0x000000ffff007224 */ /* 0x002fe200078e0008 */
[----:B------:R-:W-:Y:S01]  /*a260*/  IABS R14, R2 ;  /* 0x00000002000e7213 */ /* 0x000fe20000000000 */
[----:B------:R-:W-:Y:S02]  /*a270*/  IMAD.MOV R9, RZ, RZ, -R9 ;  /* 0x000000ffff097224 */ /* 0x000fe400078e0a09 */
[----:B------:R-:W-:Y:S01]  /*a280*/  @!P2 IMAD.MOV R0, RZ, RZ, -R0 ;  /* 0x000000ffff00a224 */ /* 0x000fe200078e0a00 */
[C---:B------:R-:W-:Y:S01]  /*a290*/  ISETP.GT.U32.AND P2, PT, R4.reuse, R3, PT ;  /* 0x000000030400720c */ /* 0x040fe20003f44070 */
[----:B------:R-:W-:Y:S02]  /*a2a0*/  IMAD R11, R4, R9, R11 ;  /* 0x00000009040b7224 */ /* 0x000fe400078e020b */
[----:B------:R-:W-:Y:S01]  /*a2b0*/  @!P0 IMAD.IADD R10, R10, 0x1, -R4 ;  /* 0x000000010a0a8824 */ /* 0x000fe200078e0a04 */
[----:B------:R0:W-:Y:S01]  /*a2c0*/  STL [R1+0xc], R0 ;  /* 0x00000c0001007387 */ /* 0x0001e20000100800 */
[----:B------:R-:W-:-:S04]  /*a2d0*/  IMAD.HI.U32 R8, R6, R12, RZ ;  /* 0x0000000c06087227 */ /* 0x000fc800078e00ff */
[----:B------:R-:W-:Y:S02]  /*a2e0*/  @!P3 IMAD.MOV R10, RZ, RZ, -R10 ;  /* 0x000000ffff0ab224 */ /* 0x000fe400078e0a0a */
[----:B------:R-:W-:Y:S02]  /*a2f0*/  IMAD.MOV R8, RZ, RZ, -R8 ;  /* 0x000000ffff087224 */ /* 0x000fe400078e0a08 */
[----:B------:R-:W-:Y:S01]  /*a300*/  @!P2 IMAD.IADD R3, R3, 0x1, -R4 ;  /* 0x000000010303a824 */ /* 0x000fe200078e0a04 */
[----:B------:R-:W-:Y:S01]  /*a310*/  ISETP.GT.U32.AND P2, PT, R4, R11, PT ;  /* 0x0000000b0400720c */ /* 0x000fe20003f44070 */
[----:B0-----:R-:W-:Y:S02]  /*a320*/  IMAD.MOV.U32 R0, RZ, RZ, R15 ;  /* 0x000000ffff007224 */ /* 0x001fe400078e000f */
[----:B------:R-:W-:-:S04]  /*a330*/  IMAD.HI.U32 R15, R6, R13, RZ ;  /* 0x0000000d060f7227 */ /* 0x000fc800078e00ff */
[----:B------:R-:W-:Y:S01]  /*a340*/  @!P5 IMAD.MOV R0, RZ, RZ, -R0 ;  /* 0x000000ffff00d224 */ /* 0x000fe200078e0a00 */
[----:B------:R-:W-:Y:S01]  /*a350*/  ISETP.GE.AND P5, PT, R7, RZ, PT ;  /* 0x000000ff0700720c */ /* 0x000fe20003fa6270 */
[----:B------:R-:W-:Y:S02]  /*a360*/  IMAD.MOV R7, RZ, RZ, -R15 ;  /* 0x000000ffff077224 */ /* 0x000fe400078e0a0f */
[C---:B------:R-:W-:Y:S01]  /*a370*/  IMAD R12, R4.reuse, R8, R12 ;  /* 0x00000008040c7224 */ /* 0x040fe200078e020c */
[----:B------:R0:W-:Y:S01]  /*a380*/  STL [R1+0x8], R0 ;  /* 0x0000080001007387 */ /* 0x0001e20000100800 */
[C---:B------:R-:W-:Y:S02]  /*a390*/  IMAD R13, R4.reuse, R7, R13 ;  /* 0x00000007040d7224 */ /* 0x040fe400078e020d */
[----:B------:R-:W-:Y:S01]  /*a3a0*/  @!P2 IMAD.IADD R11, R11, 0x1, -R4 ;  /* 0x000000010b0ba824 */ /* 0x000fe200078e0a04 */
[----:B------:R-:W-:Y:S01]  /*a3b0*/  ISETP.GT.U32.AND P0, PT, R4, R12, PT ;  /* 0x0000000c0400720c */ /* 0x000fe20003f04070 */
[----:B------:R-:W-:Y:S01]  /*a3c0*/  IMAD.HI.U32 R8, R6, R14, RZ ;  /* 0x0000000e06087227 */ /* 0x000fe200078e00ff */
[----:B------:R-:W-:-:S02]  /*a3d0*/  ISETP.GT.U32.AND P3, PT, R4, R13, PT ;  /* 0x0000000d0400720c */ /* 0x000fc40003f64070 */
[C---:B------:R-:W-:Y:S01]  /*a3e0*/  ISETP.GT.U32.AND P2, PT, R4.reuse, R11, PT ;  /* 0x0000000b0400720c */ /* 0x040fe20003f44070 */
[----:B------:R-:W-:Y:S02]  /*a3f0*/  IMAD.MOV R8, RZ, RZ, -R8 ;  /* 0x000000ffff087224 */ /* 0x000fe400078e0a08 */
[----:B0-----:R-:W-:Y:S02]  /*a400*/  IMAD.MOV.U32 R0, RZ, RZ, R3 ;  /* 0x000000ffff007224 */ /* 0x001fe400078e0003 */
[----:B------:R-:W-:Y:S02]  /*a410*/  IMAD R14, R4, R8, R14 ;  /* 0x00000008040e7224 */ /* 0x000fe400078e020e */
[----:B------:R-:W-:Y:S01]  /*a420*/  @!P4 IMAD.MOV R0, RZ, RZ, -R0 ;  /* 0x000000ffff00c224 */ /* 0x000fe200078e0a00 */
[----:B------:R-:W-:Y:S01]  /*a430*/  ISETP.GE.AND P4, PT, R2, RZ, PT ;  /* 0x000000ff0200720c */ /* 0x000fe20003f86270 */
[----:B------:R-:W-:Y:S02]  /*a440*/  VIADD R2, R5, 0x22 ;  /* 0x0000002205027836 */ /* 0x000fe40000000000 */
[--C-:B------:R-:W-:Y:S01]  /*a450*/  @!P3 IMAD.IADD R13, R13, 0x1, -R4.reuse ;  /* 0x000000010d0db824 */ /* 0x100fe200078e0a04 */
[----:B------:R-:W-:Y:S01]  /*a460*/  STL [R1+0x2428], R0 ;  /* 0x0024280001007387 */ /* 0x000fe20000100800 */
[--C-:B------:R-:W-:Y:S01]  /*a470*/  @!P2 IMAD.IADD R11, R11, 0x1, -R4.reuse ;  /* 0x000000010b0ba824 */ /* 0x100fe200078e0a04 */
[----:B------:R-:W-:Y:S01]  /*a480*/  IABS R15, R2 ;  /* 0x00000002000f7213 */ /* 0x000fe20000000000 */
[----:B------:R-:W-:Y:S01]  /*a490*/  VIADD R7, R5, 0x20 ;  /* 0x0000002005077836 */ /* 0x000fe20000000000 */
[----:B------:R-:W-:Y:S01]  /*a4a0*/  ISETP.GT.U32.AND P3, PT, R4, R13, PT ;  /* 0x0000000d0400720c */ /* 0x000fe20003f64070 */
[----:B------:R-:W-:Y:S01]  /*a4b0*/  @!P0 IMAD.IADD R12, R12, 0x1, -R4 ;  /* 0x000000010c0c8824 */ /* 0x000fe200078e0a04 */
[----:B------:R-:W-:Y:S01]  /*a4c0*/  ISETP.GT.U32.AND P2, PT, R4, R14, PT ;  /* 0x0000000e0400720c */ /* 0x000fe20003f44070 */
[----:B------:R-:W-:Y:S01]  /*a4d0*/  IMAD.HI.U32 R9, R6, R15, RZ ;  /* 0x0000000f06097227 */ /* 0x000fe200078e00ff */
[----:B------:R-:W-:Y:S01]  /*a4e0*/  IABS R16, R7 ;  /* 0x0000000700107213 */ /* 0x000fe20000000000 */
[----:B------:R-:W-:Y:S01]  /*a4f0*/  STL [R1+0x242c], R10 ;  /* 0x00242c0a01007387 */ /* 0x000fe20000100800 */
[----:B------:R-:W-:Y:S01]  /*a500*/  ISETP.GT.U32.AND P0, PT, R4, R12, PT ;  /* 0x0000000c0400720c */ /* 0x000fe20003f04070 */
[----:B------:R-:W-:-:S02]  /*a510*/  IMAD.MOV R9, RZ, RZ, -R9 ;  /* 0x000000ffff097224 */ /* 0x000fc400078e0a09 */
[----:B------:R-:W-:Y:S01]  /*a520*/  @!P1 IMAD.MOV R11, RZ, RZ, -R11 ;  /* 0x000000ffff0b9224 */ /* 0x000fe200078e0a0b */
[----:B------:R0:W-:Y:S01]  /*a530*/  STL [R1+0x68], R21 ;  /* 0x0000681501007387 */ /* 0x0001e20000100800 */
[----:B------:R-:W-:Y:S02]  /*a540*/  IMAD R15, R4, R9, R15 ;  /* 0x00000009040f7224 */ /* 0x000fe400078e020f */
[--C-:B------:R-:W-:Y:S01]  /*a550*/  @!P3 IMAD.IADD R13, R13, 0x1, -R4.reuse ;  /* 0x000000010d0db824 */ /* 0x100fe200078e0a04 */
[----:B------:R-:W-:Y:S01]  /*a560*/  STL [R1+0x2430], R11 ;  /* 0x0024300b01007387 */ /* 0x000fe20000100800 */
[----:B------:R-:W-:Y:S01]  /*a570*/  @!P2 IMAD.IADD R14, R14, 0x1, -R4 ;  /* 0x000000010e0ea824 */ /* 0x000fe200078e0a04 */
[----:B------:R-:W-:Y:S01]  /*a580*/  ISETP.GT.U32.AND P3, PT, R4, R15, PT ;  /* 0x0000000f0400720c */ /* 0x000fe20003f64070 */
[----:B------:R-:W-:Y:S01]  /*a590*/  IMAD.HI.U32 R8, R6, R16, RZ ;  /* 0x0000001006087227 */ /* 0x000fe200078e00ff */
[----:B------:R-:W-:Y:S02]  /*a5a0*/  ISETP.GE.AND P2, PT, R7, RZ, PT ;  /* 0x000000ff0700720c */ /* 0x000fe40003f46270 */
[----:B------:R-:W-:Y:S01]  /*a5b0*/  ISETP.GT.U32.AND P1, PT, R4, R14, PT ;  /* 0x0000000e0400720c */ /* 0x000fe20003f24070 */
[----:B------:R-:W-:Y:S01]  /*a5c0*/  IMAD.HI.U32 R3, R6, R17, RZ ;  /* 0x0000001106037227 */ /* 0x000fe200078e00ff */
[----:B0-----:R-:W-:-:S03]  /*a5d0*/  IABS R21, R21 ;  /* 0x0000001500157213 */ /* 0x001fc60000000000 */
[----:B------:R-:W-:Y:S02]  /*a5e0*/  IMAD.MOV R8, RZ, RZ, -R8 ;  /* 0x000000ffff087224 */ /* 0x000fe400078e0a08 */
[----:B------:R-:W-:Y:S02]  /*a5f0*/  IMAD.MOV R3, RZ, RZ, -R3 ;  /* 0x000000ffff037224 */ /* 0x000fe400078e0a03 */
[----:B------:R-:W-:Y:S02]  /*a600*/  @!P3 IMAD.IADD R15, R15, 0x1, -R4 ;  /* 0x000000010f0fb824 */ /* 0x000fe400078e0a04 */
[C---:B------:R-:W-:Y:S02]  /*a610*/  IMAD R16, R4.reuse, R8, R16 ;  /* 0x0000000804107224 */ /* 0x040fe400078e0210 */
[C---:B------:R-:W-:Y:S01]  /*a620*/  IMAD R17, R4.reuse, R3, R17 ;  /* 0x0000000304117224 */ /* 0x040fe200078e0211 */
[----:B------:R-:W-:Y:S01]  /*a630*/  ISETP.GT.U32.AND P3, PT, R4, R15, PT ;  /* 0x0000000f0400720c */ /* 0x000fe20003f64070 */
[--C-:B------:R-:W-:Y:S01]  /*a640*/  @!P0 IMAD.IADD R12, R12, 0x1, -R4.reuse ;  /* 0x000000010c0c8824 */ /* 0x100fe200078e0a04 */
[----:B------:R-:W-:Y:S01]  /*a650*/  ISETP.GE.AND P0, PT, R2, RZ, PT ;  /* 0x000000ff0200720c */ /* 0x000fe20003f06270 */
[----:B------:R-:W-:Y:S01]  /*a660*/  @!P1 IMAD.IADD R14, R14, 0x1, -R4 ;  /* 0x000000010e0e9824 */ /* 0x000fe200078e0a04 */
[----:B------:R-:W-:Y:S01]  /*a670*/  ISETP.GT.U32.AND P1, PT, R4, R16, PT ;  /* 0x000000100400720c */ /* 0x000fe20003f24070 */
[----:B------:R-:W-:-:S04]  /*a680*/  IMAD.HI.U32 R2, R6, R18, RZ ;  /* 0x0000001206027227 */ /* 0x000fc800078e00ff */
[----:B------:R-:W-:-:S04]  /*a690*/  IMAD.HI.U32 R8, R6, R19, RZ ;  /* 0x0000001306087227 */ /* 0x000fc800078e00ff */
[----:B------:R-:W-:Y:S01]  /*a6a0*/  @!P3 IMAD.IADD R15, R15, 0x1, -R4 ;  /* 0x000000010f0fb824 */ /* 0x000fe200078e0a04 */
[C---:B------:R-:W-:Y:S01]  /*a6b0*/  ISETP.GT.U32.AND P3, PT, R4.reuse, R17, PT ;  /* 0x000000110400720c */ /* 0x040fe20003f64070 */
[----:B------:R-:W-:Y:S02]  /*a6c0*/  IMAD.MOV R2, RZ, RZ, -R2 ;  /* 0x000000ffff027224 */ /* 0x000fe400078e0a02 */
[----:B------:R-:W-:Y:S02]  /*a6d0*/  IMAD.MOV R8, RZ, RZ, -R8 ;  /* 0x000000ffff087224 */ /* 0x000fe400078e0a08 */
[C---:B------:R-:W-:Y:S02]  /*a6e0*/  IMAD R18, R4.reuse, R2, R18 ;  /* 0x0000000204127224 */ /* 0x040fe400078e0212 */
[----:B------:R-:W-:Y:S02]  /*a6f0*/  IMAD R19, R4, R8, R19 ;  /* 0x0000000804137224 */ /* 0x000fe400078e0213 */
[----:B------:R-:W-:Y:S01]  /*a700*/  @!P1 IMAD.IADD R16, R16, 0x1, -R4 ;  /* 0x0000000110109824 */ /* 0x000fe200078e0a04 */
[----:B------:R-:W-:Y:S01]  /*a710*/  ISETP.GT.U32.AND P1, PT, R4, R18, PT ;  /* 0x000000120400720c */ /* 0x000fe20003f24070 */
[----:B------:R-:W-:-:S02]  /*a720*/  VIADD R2, R5, 0x14 ;  /* 0x0000001405027836 */ /* 0x000fc40000000000 */
[----:B------:R-:W-:Y:S01]  /*a730*/  @!P3 IMAD.IADD R17, R17, 0x1, -R4 ;  /* 0x000000011111b824 */ /* 0x000fe200078e0a04 */
[----:B------:R-:W-:Y:S01]  /*a740*/  ISETP.GT.U32.AND P3, PT, R4, R19, PT ;  /* 0x000000130400720c */ /* 0x000fe20003f64070 */
[C---:B------:R-:W-:Y:S01]  /*a750*/  IMAD.HI.U32 R7, R6.reuse, R20, RZ ;  /* 0x0000001406077227 */ /* 0x040fe200078e00ff */
[----:B------:R0:W-:Y:S03]  /*a760*/  STL [R1+0x60], R2 ;  /* 0x0000600201007387 */ /* 0x0001e60000100800 */
[----:B------:R-:W-:-:S04]  /*a770*/  IMAD.HI.U32 R3, R6, R21, RZ ;  /* 0x0000001506037227 */ /* 0x000fc800078e00ff */
[----:B------:R-:W-:Y:S02]  /*a780*/  VIADD R0, R5, 0x12 ;  /* 0x0000001205007836 */ /* 0x000fe40000000000 */
[----:B------:R-:W-:Y:S01]  /*a790*/  IMAD.MOV R7, RZ, RZ, -R7 ;  /* 0x000000ffff077224 */ /* 0x000fe200078e0a07 */
[----:B0-----:R-:W-:Y:S01]  /*a7a0*/  IABS R2, R2 ;  /* 0x0000000200027213 */ /* 0x001fe20000000000 */
[----:B------:R-:W-:Y:S02]  /*a7b0*/  IMAD.MOV R3, RZ, RZ, -R3 ;  /* 0x000000ffff037224 */ /* 0x000fe400078e0a03 */
[----:B------:R-:W-:Y:S01]  /*a7c0*/  IMAD R20, R4, R7, R20 ;  /* 0x0000000704147224 */ /* 0x000fe200078e0214 */
[----:B------:R-:W-:Y:S01]  /*a7d0*/  IABS R7, R0 ;  /* 0x0000000000077213 */ /* 0x000fe20000000000 */
[--C-:B------:R-:W-:Y:S02]  /*a7e0*/  @!P1 IMAD.IADD R18, R18, 0x1, -R4.reuse ;  /* 0x0000000112129824 */ /* 0x100fe400078e0a04 */
[----:B------:R-:W-:Y:S01]  /*a7f0*/  @!P3 IMAD.IADD R19, R19, 0x1, -R4 ;  /* 0x000000011313b824 */ /* 0x000fe200078e0a04 */
[C---:B------:R-:W-:Y:S01]  /*a800*/  ISETP.GT.U32.AND P1, PT, R4.reuse, R20, PT ;  /* 0x000000140400720c */ /* 0x040fe20003f24070 */
[----:B------:R-:W-:Y:S01]  /*a810*/  @!P5 IMAD.MOV R13, RZ, RZ, -R13 ;  /* 0x000000ffff0dd224 */ /* 0x000fe200078e0a0d */
[C---:B------:R-:W-:Y:S01]  /*a820*/  ISETP.GT.U32.AND P5, PT, R4.reuse, R17, PT ;  /* 0x000000110400720c */ /* 0x040fe20003fa4070 */
[C---:B------:R-:W-:Y:S01]  /*a830*/  IMAD R21, R4.reuse, R3, R21 ;  /* 0x0000000304157224 */ /* 0x040fe200078e0215 */
[----:B------:R-:W-:Y:S01]  /*a840*/  ISETP.GT.U32.AND P3, PT, R4, R16, PT ;  /* 0x000000100400720c */ /* 0x000fe20003f64070 */
[----:B------:R-:W-:-:S04]  /*a850*/  IMAD.HI.U32 R3, R6, R2, RZ ;  /* 0x0000000206037227 */ /* 0x000fc800078e00ff */
[----:B------:R-:W-:Y:S01]  /*a860*/  @!P4 IMAD.MOV R14, RZ, RZ, -R14 ;  /* 0x000000ffff0ec224 */ /* 0x000fe200078e0a0e */
[C---:B------:R-:W-:Y:S01]  /*a870*/  ISETP.GT.U32.AND P4, PT, R4.reuse, R18, PT ;  /* 0x000000120400720c */ /* 0x040fe20003f84070 */
[C---:B------:R-:W-:Y:S02]  /*a880*/  VIADD R11, R5.reuse, 0x10 ;  /* 0x00000010050b7836 */ /* 0x040fe40000000000 */
[----:B------:R-:W-:Y:S01]  /*a890*/  @!P6 IMAD.MOV R12, RZ, RZ, -R12 ;  /* 0x000000ffff0ce224 */ /* 0x000fe200078e0a0c */
[----:B------:R-:W-:Y:S01]  /*a8a0*/  ISETP.GT.U32.AND P6, PT, R4, R19, PT ;  /* 0x000000130400720c */ /* 0x000fe20003fc4070 */
[----:B------:R-:W-:Y:S01]  /*a8b0*/  VIADD R9, R5, 0xe ;  /* 0x0000000e05097836 */ /* 0x000fe20000000000 */
[----:B------:R-:W-:Y:S01]  /*a8c0*/  STL [R1+0x50], R11 ;  /* 0x0000500b01007387 */ /* 0x000fe20000100800 */
[----:B------:R-:W-:Y:S01]  /*a8d0*/  IMAD.HI.U32 R22, R6, R7, RZ ;  /* 0x0000000706167227 */ /* 0x000fe200078e00ff */
[----:B------:R-:W-:Y:S02]  /*a8e0*/  IABS R8, R11 ;  /* 0x0000000b00087213 */ /* 0x000fe40000000000 */
[----:B------:R0:W-:Y:S01]  /*a8f0*/  STL [R1+0x4c], R9 ;  /* 0x00004c0901007387 */ /* 0x0001e20000100800 */
[----:B------:R-:W-:-:S02]  /*a900*/  IMAD.MOV R3, RZ, RZ, -R3 ;  /* 0x000000ffff037224 */ /* 0x000fc400078e0a03 */
[----:B------:R-:W-:Y:S01]  /*a910*/  IMAD.MOV R22, RZ, RZ, -R22 ;  /* 0x000000ffff167224 */ /* 0x000fe200078e0a16 */
[----:B------:R-:W-:Y:S01]  /*a920*/  STL [R1+0x2434], R12 ;  /* 0x0024340c01007387 */ /* 0x000fe20000100800 */
[----:B------:R-:W-:Y:S02]  /*a930*/  VIADD R10, R5, 0xc ;  /* 0x0000000c050a7836 */ /* 0x000fe40000000000 */
[C---:B------:R-:W-:Y:S01]  /*a940*/  IMAD R2, R4.reuse, R3, R2 ;  /* 0x0000000304027224 */ /* 0x040fe200078e0202 */
[----:B------:R-:W-:Y:S01]  /*a950*/  STL [R1+0x2438], R13 ;  /* 0x0024380d01007387 */ /* 0x000fe20000100800 */
[----:B------:R-:W-:Y:S01]  /*a960*/  IMAD R7, R4, R22, R7 ;  /* 0x0000001604077224 */ /* 0x000fe200078e0207 */
[----:B0-----:R-:W-:Y:S01]  /*a970*/  IABS R9, R9 ;  /* 0x0000000900097213 */ /* 0x001fe20000000000 */
[--C-:B------:R-:W-:Y:S01]  /*a980*/  @!P5 IMAD.IADD R17, R17, 0x1, -R4.reuse ;  /* 0x000000011111d824 */ /* 0x100fe200078e0a04 */
[----:B------:R-:W-:Y:S01]  /*a990*/  IABS R3, R10 ;  /* 0x0000000a00037213 */ /* 0x000fe20000000000 */
[--C-:B------:R-:W-:Y:S01]  /*a9a0*/  @!P4 IMAD.IADD R18, R18, 0x1, -R4.reuse ;  /* 0x000000011212c824 */ /* 0x100fe200078e0a04 */
[----:B------:R-:W-:Y:S01]  /*a9b0*/  ISETP.GT.U32.AND P5, PT, R4, R2, PT ;  /* 0x000000020400720c */ /* 0x000fe20003fa4070 */
[----:B------:R-:W-:Y:S01]  /*a9c0*/  IMAD.HI.U32 R22, R6, R9, RZ ;  /* 0x0000000906167227 */ /* 0x000fe200078e00ff */
[----:B------:R-:W-:Y:S01]  /*a9d0*/  ISETP.GT.U32.AND P4, PT, R4, R7, PT ;  /* 0x000000070400720c */ /* 0x000fe20003f84070 */
[----:B------:R0:W-:Y:S02]  /*a9e0*/  STL [R1+0x243c], R14 ;  /* 0x00243c0e01007387 */ /* 0x0001e40000100800 */
[----:B------:R-:W-:-:S02]  /*a9f0*/  @!P1 IMAD.IADD R20, R20, 0x1, -R4 ;  /* 0x0000000114149824 */ /* 0x000fc400078e0a04 */
[----:B------:R-:W-:Y:S01]  /*aa00*/  @!P6 IMAD.IADD R19, R19, 0x1, -R4 ;  /* 0x000000011313e824 */ /* 0x000fe200078e0a04 */
[----:B------:R-:W-:Y:S01]  /*aa10*/  ISETP.GE.AND P6, PT, R23, RZ, PT ;  /* 0x000000ff1700720c */ /* 0x000fe20003fc6270 */
[----:B------:R-:W-:Y:S01]  /*aa20*/  IMAD.HI.U32 R23, R6, R3, RZ ;  /* 0x0000000306177227 */ /* 0x000fe200078e00ff */
[----:B------:R-:W-:Y:S01]  /*aa30*/  ISETP.GT.U32.AND P1, PT, R4, R20, PT ;  /* 0x000000140400720c */ /* 0x000fe20003f24070 */
[----:B------:R1:W-:Y:S02]  /*aa40*/  STL [R1+0x10], R28 ;  /* 0x0000101c01007387 */ /* 0x0003e40000100800 */
[----:B------:R-:W-:Y:S02]  /*aa50*/  IMAD.MOV R22, RZ, RZ, -R22 ;  /* 0x000000ffff167224 */ /* 0x000fe400078e0a16 */
[C---:B0-----:R-:W-:Y:S02]  /*aa60*/  VIADD R14, R5.reuse, 0x8 ;  /* 0x00000008050e7836 */ /* 0x041fe40000000000 */
[----:B------:R-:W-:-:S02]  /*aa70*/  VIADD R13, R5, 0x6 ;  /* 0x00000006050d7836 */ /* 0x000fc40000000000 */
[C---:B------:R-:W-:Y:S02]  /*aa80*/  VIADD R12, R5.reuse, 0x4 ;  /* 0x00000004050c7836 */ /* 0x040fe40000000000 */
[----:B------:R-:W-:Y:S01]  /*aa90*/  VIADD R11, R5, 0x2 ;  /* 0x00000002050b7836 */ /* 0x000fe20000000000 */
[----:B------:R-:W-:Y:S01]  /*aaa0*/  IABS R5, R28 ;  /* 0x0000001c00057213 */ /* 0x000fe20000000000 */
[----:B------:R-:W-:-:S03]  /*aab0*/  IMAD.HI.U32 R24, R6, R8, RZ ;  /* 0x0000000806187227 */ /* 0x000fc600078e00ff */
[----:B------:R-:W-:Y:S01]  /*aac0*/  IABS R29, R11 ;  /* 0x0000000b001d7213 */ /* 0x000fe20000000000 */
[----:B------:R-:W-:Y:S02]  /*aad0*/  IMAD.MOV R23, RZ, RZ, -R23 ;  /* 0x000000ffff177224 */ /* 0x000fe400078e0a17 */
[----:B------:R-:W-:Y:S01]  /*aae0*/  IMAD R9, R4, R22, R9 ;  /* 0x0000001604097224 */ /* 0x000fe200078e0209 */
[----:B------:R-:W-:Y:S01]  /*aaf0*/  IABS R22, R14 ;  /* 0x0000000e00167213 */ /* 0x000fe20000000000 */
[----:B------:R-:W-:Y:S02]  /*ab00*/  IMAD.MOV R24, RZ, RZ, -R24 ;  /* 0x000000ffff187224 */ /* 0x000fe400078e0a18 */
[----:B------:R-:W-:Y:S01]  /*ab10*/  @!P5 IMAD.IADD R2, R2, 0x1, -R4 ;  /* 0x000000010202d824 */ /* 0x000fe200078e0a04 */
[----:B------:R-:W-:Y:S01]  /*ab20*/  ISETP.GE.AND P5, PT, R26, RZ, PT ;  /* 0x000000ff1a00720c */ /* 0x000fe20003fa6270 */
[----:B------:R-:W-:Y:S02]  /*ab30*/  IMAD R3, R4, R23, R3 ;  /* 0x0000001704037224 */ /* 0x000fe400078e0203 */
[----:B------:R-:W-:-:S04]  /*ab40*/  IMAD.HI.U32 R23, R6, R5, RZ ;  /* 0x0000000506177227 */ /* 0x000fc800078e00ff */
[----:B------:R-:W-:-:S04]  /*ab50*/  IMAD.HI.U32 R26, R6, R22, RZ ;  /* 0x00000016061a7227 */ /* 0x000fc800078e00ff */
[----:B------:R-:W-:Y:S01]  /*ab60*/  @!P4 IMAD.IADD R7, R7, 0x1, -R4 ;  /* 0x000000010707c824 */ /* 0x000fe200078e0a04 */
[----:B------:R-:W-:Y:S01]  /*ab70*/  ISETP.GE.AND P4, PT, R25, RZ, PT ;  /* 0x000000ff1900720c */ /* 0x000fe20003f86270 */
[----:B------:R-:W-:Y:S01]  /*ab80*/  IMAD R8, R4, R24, R8 ;  /* 0x0000001804087224 */ /* 0x000fe200078e0208 */
[----:B------:R-:W-:Y:S01]  /*ab90*/  IABS R25, R13 ;  /* 0x0000000d00197213 */ /* 0x000fe20000000000 */
[----:B------:R-:W-:Y:S01]  /*aba0*/  IMAD.MOV R23, RZ, RZ, -R23 ;  /* 0x000000ffff177224 */ /* 0x000fe200078e0a17 */
[----:B------:R-:W-:Y:S01]  /*abb0*/  IABS R24, R12 ;  /* 0x0000000c00187213 */ /* 0x000fe20000000000 */
[----:B------:R-:W-:Y:S02]  /*abc0*/  IMAD.MOV R26, RZ, RZ, -R26 ;  /* 0x000000ffff1a7224 */ /* 0x000fe400078e0a1a */
[----:B------:R-:W-:Y:S01]  /*abd0*/  @!P1 IMAD.IADD R20, R20, 0x1, -R4 ;  /* 0x0000000114149824 */ /* 0x000fe200078e0a04 */
[----:B------:R-:W-:Y:S01]  /*abe0*/  ISETP.GE.AND P1, PT, R27, RZ, PT ;  /* 0x000000ff1b00720c */ /* 0x000fe20003f26270 */
[----:B------:R-:W-:-:S02]  /*abf0*/  IMAD R5, R4, R23, R5 ;  /* 0x0000001704057224 */ /* 0x000fc400078e0205 */
[----:B------:R-:W-:-:S04]  /*ac00*/  IMAD.HI.U32 R27, R6, R25, RZ ;  /* 0x00000019061b7227 */ /* 0x000fc800078e00ff */
[----:B-1----:R-:W-:-:S04]  /*ac10*/  IMAD.HI.U32 R28, R6, R24, RZ ;  /* 0x00000018061c7227 */ /* 0x002fc800078e00ff */
[----:B------:R-:W-:-:S04]  /*ac20*/  IMAD.HI.U32 R23, R6, R29, RZ ;  /* 0x0000001d06177227 */ /* 0x000fc800078e00ff */
[----:B------:R-:W-:Y:S02]  /*ac30*/  IMAD R6, R4, R26, R22 ;  /* 0x0000001a04067224 */ /* 0x000fe400078e0216 */
[----:B------:R-:W2:Y:S01]  /*ac40*/  LDL.LU R26, [R1+0x60] ;  /* 0x00006000011a7983 */ /* 0x000ea20000300800 */
[----:B------:R-:W-:Y:S01]  /*ac50*/  @!P3 IMAD.IADD R16, R16, 0x1, -R4 ;  /* 0x000000011010b824 */ /* 0x000fe200078e0a04 */
[----:B------:R-:W-:Y:S01]  /*ac60*/  ISETP.GT.U32.AND P3, PT, R4, R21, PT ;  /* 0x000000150400720c */ /* 0x000fe20003f64070 */
[----:B------:R-:W-:Y:S01]  /*ac70*/  @!P5 IMAD.MOV R19, RZ, RZ, -R19 ;  /* 0x000000ffff13d224 */ /* 0x000fe200078e0a13 */
[----:B------:R-:W3:Y:S01]  /*ac80*/  LDL.LU R22, [R1+0x4c] ;  /* 0x00004c0001167983 */ /* 0x000ee20000300800 */
[----:B------:R-:W-:Y:S02]  /*ac90*/  IMAD.MOV R27, RZ, RZ, -R27 ;  /* 0x000000ffff1b7224 */ /* 0x000fe400078e0a1b */
[----:B------:R-:W-:-:S08]  /*aca0*/  IMAD.MOV R28, RZ, RZ, -R28 ;  /* 0x000000ffff1c7224 */ /* 0x000fd000078e0a1c */
[----:B------:R-:W-:Y:S01]  /*acb0*/  @!P3 IMAD.IADD R21, R21, 0x1, -R4 ;  /* 0x000000011515b824 */ /* 0x000fe200078e0a04 */
[----:B------:R-:W-:-:S13]  /*acc0*/  ISETP.GT.U32.AND P3, PT, R4, R8, PT ;  /* 0x000000080400720c */ /* 0x000fda0003f64070 */
[----:B------:R-:W-:Y:S01]  /*acd0*/  @!P3 IMAD.IADD R8, R8, 0x1, -R4 ;  /* 0x000000010808b824 */ /* 0x000fe200078e0a04 */
[----:B------:R-:W-:-:S13]  /*ace0*/  ISETP.GT.U32.AND P3, PT, R4, R9, PT ;  /* 0x000000090400720c */ /* 0x000fda0003f64070 */
[----:B------:R-:W-:Y:S01]  /*acf0*/  @!P3 IMAD.IADD R9, R9, 0x1, -R4 ;  /* 0x000000010909b824 */ /* 0x000fe200078e0a04 */
[C---:B------:R-:W-:Y:S01]  /*ad00*/  ISETP.GT.U32.AND P3, PT, R4.reuse, R3, PT ;  /* 0x000000030400720c */ /* 0x040fe20003f64070 */
[----:B------:R-:W-:Y:S02]  /*ad10*/  @!P0 IMAD.MOV R15, RZ, RZ, -R15 ;  /* 0x000000ffff0f8224 */ /* 0x000fe400078e0a0f */
[----:B------:R-:W-:Y:S02]  /*ad20*/  IMAD R25, R4, R27, R25 ;  /* 0x0000001b04197224 */ /* 0x000fe400078e0219 */
[----:B------:R-:W-:Y:S01]  /*ad30*/  @!P2 IMAD.MOV R16, RZ, RZ, -R16 ;  /* 0x000000ffff10a224 */ /* 0x000fe200078e0a10 */
[----:B------:R-:W4:Y:S07]  /*ad40*/  LDL.LU R27, [R1+0x50] ;  /* 0x00005000011b7983 */ /* 0x000f2e0000300800 */
[----:B------:R-:W-:-:S05]  /*ad50*/  @!P3 IMAD.IADD R3, R3, 0x1, -R4 ;  /* 0x000000010303b824 */ /* 0x000fca00078e0a04 */
[C---:B------:R-:W-:Y:S01]  /*ad60*/  ISETP.GT.U32.AND P5, PT, R4.reuse, R3, PT ;  /* 0x000000030400720c */ /* 0x040fe20003fa4070 */
[----:B------:R-:W-:Y:S02]  /*ad70*/  IMAD R24, R4, R28, R24 ;  /* 0x0000001c04187224 */ /* 0x000fe400078e0218 */
[----:B------:R-:W-:Y:S01]  /*ad80*/  @!P6 IMAD.MOV R17, RZ, RZ, -R17 ;  /* 0x000000ffff11e224 */ /* 0x000fe200078e0a11 */
[----:B------:R-:W5:Y:S01]  /*ad90*/  LDL.LU R28, [R1+0x68] ;  /* 0x00006800011c7983 */ /* 0x000f620000300800 */
[----:B------:R-:W-:Y:S02]  /*ada0*/  @!P1 IMAD.MOV R18, RZ, RZ, -R18 ;  /* 0x000000ffff129224 */ /* 0x000fe400078e0a12 */
[----:B------:R-:W-:Y:S01]  /*adb0*/  @!P4 IMAD.MOV R20, RZ, RZ, -R20 ;  /* 0x000000ffff14c224 */ /* 0x000fe200078e0a14 */
[----:B------:R-:W-:Y:S04]  /*adc0*/  STL [R1+0x2440], R15 ;  /* 0x0024400f01007387 */ /* 0x000fe80000100800 */
[----:B------:R-:W-:Y:S01]  /*add0*/  STL [R1+0x2444], R16 ;  /* 0x0024441001007387 */ /* 0x000fe20000100800 */
[----:B------:R-:W-:-:S03]  /*ade0*/  @!P5 IMAD.IADD R3, R3, 0x1, -R4 ;  /* 0x000000010303d824 */ /* 0x000fc600078e0a04 */
[----:B------:R-:W-:Y:S04]  /*adf0*/  STL [R1+0x2448], R17 ;  /* 0x0024481101007387 */ /* 0x000fe80000100800 */
[----:B------:R-:W-:Y:S04]  /*ae00*/  STL [R1+0x244c], R18 ;  /* 0x00244c1201007387 */ /* 0x000fe80000100800 */
[----:B------:R-:W-:Y:S04]  /*ae10*/  STL [R1+0x2450], R19 ;  /* 0x0024501301007387 */ /* 0x000fe80000100800 */
[----:B------:R-:W-:Y:S01]  /*ae20*/  STL [R1+0x2454], R20 ;  /* 0x0024541401007387 */ /* 0x000fe20000100800 */
[----:B--2---:R-:W-:-:S03]  /*ae30*/  ISETP.GE.AND P5, PT, R26, RZ, PT ;  /* 0x000000ff1a00720c */ /* 0x004fc60003fa6270 */
[----:B------:R-:W2:Y:S01]  /*ae40*/  LDL.LU R26, [R1+0x10] ;  /* 0x00001000011a7983 */ /* 0x000ea20000300800 */
[C---:B------:R-:W-:Y:S02]  /*ae50*/  ISETP.GT.U32.AND P4, PT, R4.reuse, R5, PT ;  /* 0x000000050400720c */ /* 0x040fe40003f84070 */
[C---:B------:R-:W-:Y:S02]  /*ae60*/  ISETP.GT.U32.AND P2, PT, R4.reuse, R2, PT ;  /* 0x000000020400720c */ /* 0x040fe40003f44070 */
[----:B------:R-:W-:-:S09]  /*ae70*/  ISETP.GT.U32.AND P0, PT, R4, R21, PT ;  /* 0x000000150400720c */ /* 0x000fd20003f04070 */
[--C-:B------:R-:W-:Y:S01]  /*ae80*/  @!P4 IMAD.IADD R5, R5, 0x1, -R4.reuse ;  /* 0x000000010505c824 */ /* 0x100fe200078e0a04 */
[----:B------:R-:W-:Y:S02]  /*ae90*/  ISETP.GE.AND P4, PT, R0, RZ, PT ;  /* 0x000000ff0000720c */ /* 0x000fe40003f86270 */
[----:B------:R-:W0:Y:S01]  /*aea0*/  S2R R0, SR_TID.X ;  /* 0x0000000000007919 */ /* 0x000e220000002100 */
[--C-:B------:R-:W-:Y:S01]  /*aeb0*/  @!P2 IMAD.IADD R2, R2, 0x1, -R4.reuse ;  /* 0x000000010202a824 */ /* 0x100fe200078e0a04 */
[C---:B------:R-:W-:Y:S02]  /*aec0*/  ISETP.GT.U32.AND P2, PT, R4.reuse, R25, PT ;  /* 0x000000190400720c */ /* 0x040fe40003f44070 */
[C---:B------:R-:W-:Y:S02]  /*aed0*/  ISETP.GT.U32.AND P3, PT, R4.reuse, R7, PT ;  /* 0x000000070400720c */ /* 0x040fe40003f64070 */
[C---:B------:R-:W-:Y:S01]  /*aee0*/  ISETP.GT.U32.AND P1, PT, R4.reuse, R8, PT ;  /* 0x000000080400720c */ /* 0x040fe20003f24070 */
[----:B------:R-:W-:Y:S01]  /*aef0*/  @!P0 IMAD.IADD R21, R21, 0x1, -R4 ;  /* 0x0000000115158824 */ /* 0x000fe200078e0a04 */
[----:B------:R-:W-:-:S02]  /*af00*/  ISETP.GT.U32.AND P6, PT, R4, R9, PT ;  /* 0x000000090400720c */ /* 0x000fc40003fc4070 */
[----:B------:R-:W-:-:S05]  /*af10*/  ISETP.GT.U32.AND P0, PT, R4, R6, PT ;  /* 0x000000060400720c */ /* 0x000fca0003f04070 */
[--C-:B------:R-:W-:Y:S01]  /*af20*/  @!P2 IMAD.IADD R25, R25, 0x1, -R4.reuse ;  /* 0x000000011919a824 */ /* 0x100fe200078e0a04 */
[----:B---3--:R-:W-:Y:S01]  /*af30*/  ISETP.GE.AND P2, PT, R22, RZ, PT ;  /* 0x000000ff1600720c */ /* 0x008fe20003f46270 */
[--C-:B------:R-:W-:Y:S01]  /*af40*/  @!P3 IMAD.IADD R7, R7, 0x1, -R4.reuse ;  /* 0x000000010707b824 */ /* 0x100fe200078e0a04 */
[----:B------:R-:W-:Y:S01]  /*af50*/  ISETP.GT.U32.AND P3, PT, R4, R24, PT ;  /* 0x000000180400720c */ /* 0x000fe20003f64070 */
[--C-:B------:R-:W-:Y:S02]  /*af60*/  @!P1 IMAD.IADD R8, R8, 0x1, -R4.reuse ;  /* 0x0000000108089824 */ /* 0x100fe400078e0a04 */
[--C-:B------:R-:W-:Y:S02]  /*af70*/  @!P6 IMAD.IADD R9, R9, 0x1, -R4.reuse ;  /* 0x000000010909e824 */ /* 0x100fe400078e0a04 */
[----:B------:R-:W-:Y:S01]  /*af80*/  @!P0 IMAD.IADD R6, R6, 0x1, -R4 ;  /* 0x0000000106068824 */ /* 0x000fe200078e0a04 */
[----:B0-----:R-:W-:Y:S02]  /*af90*/  SHF.R.S32.HI R22, RZ, 0x2, R0 ;  /* 0x00000002ff167819 */ /* 0x001fe40000011400 */
[----:B----4-:R-:W-:-:S03]  /*afa0*/  ISETP.GE.AND P0, PT, R27, RZ, PT ;  /* 0x000000ff1b00720c */ /* 0x010fc60003f06270 */
[----:B------:R-:W-:Y:S01]  /*afb0*/  @!P2 IMAD.MOV R9, RZ, RZ, -R9 ;  /* 0x000000ffff09a224 */ /* 0x000fe200078e0a09 */
[----:B------:R-:W-:Y:S02]  /*afc0*/  SGXT R22, R22, 0x1 ;  /* 0x000000011616781a */ /* 0x000fe40000000200 */
[----:B-----5:R-:W-:Y:S01]  /*afd0*/  ISETP.GE.AND P1, PT, R28, RZ, PT ;  /* 0x000000ff1c00720c */ /* 0x020fe20003f26270 */
[----:B------:R-:W-:Y:S01]  /*afe0*/  @!P3 IMAD.IADD R24, R24, 0x1, -R4 ;  /* 0x000000011818b824 */ /* 0x000fe200078e0a04 */
[----:B------:R-:W-:Y:S02]  /*aff0*/  LOP3.LUT R22, R22, 0x90, RZ, 0xc0, !PT ;  /* 0x0000009016167812 */ /* 0x000fe400078ec0ff */
[----:B------:R-:W-:Y:S01]  /*b000*/  ISETP.GE.AND P3, PT, R10, RZ, PT ;  /* 0x000000ff0a00720c */ /* 0x000fe20003f66270 */
[----:B------:R-:W-:Y:S01]  /*b010*/  @!P5 IMAD.MOV R2, RZ, RZ, -R2 ;  /* 0x000000ffff02d224 */ /* 0x000fe200078e0a02 */
[----:B------:R-:W3:Y:S01]  /*b020*/  LDL.LU R10, [R1+0x4] ;  /* 0x00000400010a7983 */ /* 0x000ee20000300800 */
[----:B------:R-:W-:-:S06]  /*b030*/  @!P4 IMAD.MOV R7, RZ, RZ, -R7 ;  /* 0x000000ffff07c224 */ /* 0x000fcc00078e0a07 */
[----:B------:R-:W-:Y:S01]  /*b040*/  @!P1 IMAD.MOV R21, RZ, RZ, -R21 ;  /* 0x000000ffff159224 */ /* 0x000fe200078e0a15 */
[----:B------:R-:W-:Y:S01]  /*b050*/  ISETP.GT.U32.AND P1, PT, R4, R5, PT ;  /* 0x000000050400720c */ /* 0x000fe20003f24070 */
[----:B------:R-:W-:-:S03]  /*b060*/  @!P0 IMAD.MOV R8, RZ, RZ, -R8 ;  /* 0x000000ffff088224 */ /* 0x000fc600078e0a08 */
[----:B------:R-:W-:Y:S04]  /*b070*/  STL [R1+0x2458], R21 ;  /* 0x0024581501007387 */ /* 0x000fe80000100800 */
[----:B------:R0:W-:Y:S01]  /*b080*/  STL [R1+0x245c], R2 ;  /* 0x00245c0201007387 */ /* 0x0001e20000100800 */
[----:B------:R-:W-:-:S03]  /*b090*/  ISETP.GT.U32.AND P5, PT, R4, R6, PT ;  /* 0x000000060400720c */ /* 0x000fc60003fa4070 */
[----:B------:R-:W-:Y:S01]  /*b0a0*/  STL [R1+0x2460], R7 ;  /* 0x0024600701007387 */ /* 0x000fe20000100800 */
[C---:B------:R-:W-:Y:S01]  /*b0b0*/  ISETP.GT.U32.AND P4, PT, R4.reuse, R25, PT ;  /* 0x000000190400720c */ /* 0x040fe20003f84070 */
[----:B------:R-:W-:Y:S02]  /*b0c0*/  @!P3 IMAD.MOV R3, RZ, RZ, -R3 ;  /* 0x000000ffff03b224 */ /* 0x000fe400078e0a03 */
[----:B------:R-:W-:Y:S01]  /*b0d0*/  STL [R1+0x2464], R8 ;  /* 0x0024640801007387 */ /* 0x000fe20000100800 */
[----:B------:R-:W-:-:S03]  /*b0e0*/  ISETP.GT.U32.AND P0, PT, R4, R24, PT ;  /* 0x000000180400720c */ /* 0x000fc60003f04070 */
[----:B------:R-:W-:Y:S01]  /*b0f0*/  STL [R1+0x2468], R9 ;  /* 0x0024680901007387 */ /* 0x000fe20000100800 */
[--C-:B------:R-:W-:Y:S01]  /*b100*/  @!P1 IMAD.IADD R5, R5, 0x1, -R4.reuse ;  /* 0x0000000105059824 */ /* 0x100fe200078e0a04 */
[----:B------:R-:W-:Y:S01]  /*b110*/  ISETP.GE.AND P1, PT, R14, RZ, PT ;  /* 0x000000ff0e00720c */ /* 0x000fe20003f26270 */
[--C-:B------:R-:W-:Y:S01]  /*b120*/  @!P5 IMAD.IADD R6, R6, 0x1, -R4.reuse ;  /* 0x000000010606d824 */ /* 0x100fe200078e0a04 */
[----:B------:R-:W-:Y:S02]  /*b130*/  ISETP.GE.AND P5, PT, R13, RZ, PT ;  /* 0x000000ff0d00720c */ /* 0x000fe40003fa6270 */
[----:B------:R-:W-:Y:S01]  /*b140*/  @!P4 IMAD.IADD R25, R25, 0x1, -R4 ;  /* 0x000000011919c824 */ /* 0x000fe200078e0a04 */
[----:B------:R-:W-:-:S03]  /*b150*/  ISETP.GE.AND P4, PT, R12, RZ, PT ;  /* 0x000000ff0c00720c */ /* 0x000fc60003f86270 */
[----:B------:R-:W-:Y:S01]  /*b160*/  @!P0 IMAD.IADD R24, R24, 0x1, -R4 ;  /* 0x0000000118188824 */ /* 0x000fe200078e0a04 */
[----:B------:R-:W-:Y:S02]  /*b170*/  ISETP.GE.AND P0, PT, R11, RZ, PT ;  /* 0x000000ff0b00720c */ /* 0x000fe40003f06270 */
[----:B--2---:R-:W-:Y:S01]  /*b180*/  ISETP.GE.AND P2, PT, R26, RZ, PT ;  /* 0x000000ff1a00720c */ /* 0x004fe20003f46270 */
[----:B------:R-:W-:-:S05]  /*b190*/  IMAD.SHL.U32 R26, R0, 0x20, RZ ;  /* 0x00000020001a7824 */ /* 0x000fca00078e00ff */
[----:B------:R-:W-:Y:S01]  /*b1a0*/  LOP3.LUT R22, R22, 0x260, R26, 0xf8, !PT ;  /* 0x0000026016167812 */ /* 0x000fe200078ef81a */
[C---:B------:R-:W-:Y:S01]  /*b1b0*/  IMAD.SHL.U32 R26, R0.reuse, 0x2, RZ ;  /* 0x00000002001a7824 */ /* 0x040fe200078e00ff */
[----:B------:R-:W-:-:S04]  /*b1c0*/  LOP3.LUT R0, R0, 0x1f, RZ, 0xc0, !PT ;  /* 0x0000001f00007812 */ /* 0x000fc800078ec0ff */
[----:B0-----:R-:W-:Y:S01]  /*b1d0*/  LOP3.LUT R2, R22, 0x10, R26, 0x78, !PT ;  /* 0x0000001016027812 */ /* 0x001fe200078e781a */
[----:B------:R-:W-:-:S04]  /*b1e0*/  IMAD R0, R0, UR6, RZ ;  /* 0x0000000600007c24 */ /* 0x000fc8000f8e02ff */
[----:B------:R-:W-:Y:S04]  /*b1f0*/  STL [R1+0x10c8], R2 ;  /* 0x0010c80201007387 */ /* 0x000fe80000100800 */
[----:B------:R-:W2:Y:S04]  /*b200*/  LDL.LU R18, [R1+0x1ac] ;  /* 0x0001ac0001127983 */ /* 0x000ea80000300800 */
[----:B------:R-:W4:Y:S04]  /*b210*/  LDL.LU R17, [R1+0x1b0] ;  /* 0x0001b00001117983 */ /* 0x000f280000300800 */
[----:B------:R-:W5:Y:S04]  /*b220*/  LDL.LU R28, [R1+0x1b4] ;  /* 0x0001b400011c7983 */ /* 0x000f680000300800 */
[----:B------:R0:W-:Y:S04]  /*b230*/  STL [R1+0x1fc], R0 ;  /* 0x0001fc0001007387 */ /* 0x0001e80000100800 */
[----:B------:R-:W-:Y:S04]  /*b240*/  STL [R1+0x246c], R3 ;  /* 0x00246c0301007387 */ /* 0x000fe80000100800 */
[----:B------:R-:W5:Y:S04]  /*b250*/  LDL.LU R27, [R1+0x1c0] ;  /* 0x0001c000011b7983 */ /* 0x000f680000300800 */
[----:B------:R-:W5:Y:S04]  /*b260*/  LDL.LU R16, [R1+0x1c4] ;  /* 0x0001c40001107983 */ /* 0x000f680000300800 */
[----:B------:R-:W5:Y:S04]  /*b270*/  LDL.LU R15, [R1+0x1cc] ;  /* 0x0001cc00010f7983 */ /* 0x000f680000300800 */
[----:B------:R-:W5:Y:S04]  /*b280*/  LDL.LU R14, [R1+0x1d0] ;  /* 0x0001d000010e7983 */ /* 0x000f680000300800 */
[----:B------:R-:W5:Y:S04]  /*b290*/  LDL.LU R13, [R1+0x1d4] ;  /* 0x0001d400010d7983 */ /* 0x000f680000300800 */
[----:B------:R-:W5:Y:S04]  /*b2a0*/  LDL.LU R12, [R1+0x1c8] ;  /* 0x0001c800010c7983 */ /* 0x000f680000300800 */
[----:B------:R-:W5:Y:S01]  /*b2b0*/  LDL.LU R11, [R1+0x1bc] ;  /* 0x0001bc00010b7983 */ /* 0x000f620000300800 */
[----:B------:R-:W-:-:S04]  /*b2c0*/  IMAD.MOV R23, RZ, RZ, -R23 ;  /* 0x000000ffff177224 */ /* 0x000fc800078e0a17 */
[----:B------:R-:W-:-:S05]  /*b2d0*/  IMAD R23, R4, R23, R29 ;  /* 0x0000001704177224 */ /* 0x000fca00078e021d */
[----:B------:R-:W-:-:S13]  /*b2e0*/  ISETP.GT.U32.AND P6, PT, R4, R23, PT ;  /* 0x000000170400720c */ /* 0x000fda0003fc4070 */
[----:B------:R-:W-:-:S05]  /*b2f0*/  @!P6 IMAD.IADD R23, R23, 0x1, -R4 ;  /* 0x000000011717e824 */ /* 0x000fca00078e0a04 */
[----:B------:R-:W-:Y:S01]  /*b300*/  ISETP.GT.U32.AND P6, PT, R4, R23, PT ;  /* 0x000000170400720c */ /* 0x000fe20003fc4070 */
[----:B------:R-:W-:Y:S01]  /*b310*/  @!P2 IMAD.MOV R5, RZ, RZ, -R5 ;  /* 0x000000ffff05a224 */ /* 0x000fe200078e0a05 */
[----:B---3--:R-:W-:Y:S01]  /*b320*/  ISETP.NE.AND P3, PT, R10, RZ, PT ;  /* 0x000000ff0a00720c */ /* 0x008fe20003f65270 */
[----:B------:R-:W-:Y:S01]  /*b330*/  @!P1 IMAD.MOV R6, RZ, RZ, -R6 ;  /* 0x000000ffff069224 */ /* 0x000fe200078e0a06 */
[----:B------:R-:W-:Y:S01]  /*b340*/  LOP3.LUT R22, RZ, R10, RZ, 0x33, !PT ;  /* 0x0000000aff167212 */ /* 0x000fe200078e33ff */
[----:B------:R-:W-:Y:S01]  /*b350*/  @!P5 IMAD.MOV R25, RZ, RZ, -R25 ;  /* 0x000000ffff19d224 */ /* 0x000fe200078e0a19 */
[----:B------:R-:W3:Y:S01]  /*b360*/  LDL.LU R10, [R1+0x1b8] ;  /* 0x0001b800010a7983 */ /* 0x000ee20000300800 */
[----:B------:R-:W-:-:S06]  /*b370*/  @!P4 IMAD.MOV R24, RZ, RZ, -R24 ;  /* 0x000000ffff18c224 */ /* 0x000fcc00078e0a18 */
[----:B------:R-:W-:Y:S01]  /*b380*/  @!P6 IMAD.IADD R23, R23, 0x1, -R4 ;  /* 0x000000011717e824 */ /* 0x000fe200078e0a04 */
[----:B------:R-:W-:Y:S01]  /*b390*/  IADD3 R4, P6, R0, UR8, RZ ;  /* 0x0000000800047c10 */ /* 0x000fe2000ffde0ff */
[----:B------:R-:W-:Y:S01]  /*b3a0*/  ULDC UR8, c[0x0][0x238] ;  /* 0x00008e0000087ab9 */ /* 0x000fe20000000800 */
[----:B0-----:R-:W3:Y:S01]  /*b3b0*/  LDL.LU R0, [R1+0x80] ;  /* 0x0000800001007983 */ /* 0x001ee20000300800 */
[----:B------:R-:W-:-:S03]  /*b3c0*/  @!P0 IMAD.MOV R23, RZ, RZ, -R23 ;  /* 0x000000ffff178224 */ /* 0x000fc600078e0a17 */
[----:B------:R0:W-:Y:S04]  /*b3d0*/  STL [R1+0x23c8], R4 ;  /* 0x0023c80401007387 */ /* 0x0001e80000100800 */
[----:B------:R-:W-:Y:S04]  /*b3e0*/  STL [R1+0x2470], R5 ;  /* 0x0024700501007387 */ /* 0x000fe80000100800 */
[----:B------:R-:W-:Y:S04]  /*b3f0*/  STL [R1+0x2474], R6 ;  /* 0x0024740601007387 */ /* 0x000fe80000100800 */
[----:B------:R-:W-:Y:S04]  /*b400*/  STL [R1+0x2478], R25 ;  /* 0x0024781901007387 */ /* 0x000fe80000100800 */
[----:B------:R-:W-:Y:S04]  /*b410*/  STL [R1+0x247c], R24 ;  /* 0x00247c1801007387 */ /* 0x000fe80000100800 */
[----:B------:R-:W-:Y:S01]  /*b420*/  STL [R1+0x2480], R23 ;  /* 0x0024801701007387 */ /* 0x000fe20000100800 */
[----:B--2---:R-:W-:-:S02]  /*b430*/  SEL R2, R22, R18, !P3 ;  /* 0x0000001216027207 */ /* 0x004fc40005800000 */
[C---:B----4-:R-:W-:Y:S02]  /*b440*/  SEL R29, R22.reuse, R17, !P3 ;  /* 0x00000011161d7207 */ /* 0x050fe40005800000 */
[----:B-----5:R-:W-:-:S03]  /*b450*/  SEL R28, R22, R28, !P3 ;  /* 0x0000001c161c7207 */ /* 0x020fc60005800000 */
[----:B------:R-:W-:Y:S04]  /*b460*/  STL [R1+0x2484], R29 ;  /* 0x0024841d01007387 */ /* 0x000fe80000100800 */
[----:B------:R1:W-:Y:S01]  /*b470*/  STL [R1+0x1f8], R2 ;  /* 0x0001f80201007387 */ /* 0x0003e20000100800 */
[----:B------:R-:W-:-:S03]  /*b480*/  SEL R27, R22, R27, !P3 ;  /* 0x0000001b161b7207 */ /* 0x000fc60005800000 */
[----:B------:R-:W-:Y:S01]  /*b490*/  STL [R1+0x2488], R28 ;  /* 0x0024881c01007387 */ /* 0x000fe20000100800 */
[----:B------:R-:W-:-:S03]  /*b4a0*/  SEL R26, R22, R16, !P3 ;  /* 0x00000010161a7207 */ /* 0x000fc60005800000 */
[----:B------:R-:W-:Y:S01]  /*b4b0*/  STL [R1+0x248c], R27 ;  /* 0x00248c1b01007387 */ /* 0x000fe20000100800 */
[----:B0-----:R-:W-:-:S03]  /*b4c0*/  SEL R4, R22, R15, !P3 ;  /* 0x0000000f16047207 */ /* 0x001fc60005800000 */
[----:B------:R-:W-:Y:S01]  /*b4d0*/  STL [R1+0x2490], R26 ;  /* 0x0024901a01007387 */ /* 0x000fe20000100800 */
[----:B------:R-:W-:-:S03]  /*b4e0*/  SEL R3, R22, R14, !P3 ;  /* 0x0000000e16037207 */ /* 0x000fc60005800000 */
[----:B------:R0:W-:Y:S01]  /*b4f0*/  STL [R1+0x4], R4 ;  /* 0x0000040401007387 */ /* 0x0001e20000100800 */
[----:B-1----:R-:W-:-:S03]  /*b500*/  SEL R2, R22, R13, !P3 ;  /* 0x0000000d16027207 */ /* 0x002fc60005800000 */
[----:B------:R1:W-:Y:S01]  /*b510*/  STL [R1+0x10], R3 ;  /* 0x0000100301007387 */ /* 0x0003e20000100800 */
[----:B0-----:R-:W-:-:S03]  /*b520*/  SEL R4, R22, R12, !P3 ;  /* 0x0000000c16047207 */ /* 0x001fc60005800000 */
[----:B------:R3:W-:Y:S01]  /*b530*/  STL [R1+0x28], R2 ;  /* 0x0000280201007387 */ /* 0x0007e20000100800 */
[----:B-1----:R-:W-:-:S03]  /*b540*/  SEL R3, R22, R11, !P3 ;  /* 0x0000000b16037207 */ /* 0x002fc60005800000 */
[----:B------:R-:W-:Y:S04]  /*b550*/  STL [R1+0x30], R4 ;  /* 0x0000300401007387 */ /* 0x000fe80000100800 */
[----:B------:R-:W-:Y:S04]  /*b560*/  STL [R1+0x3c], R3 ;  /* 0x00003c0301007387 */ /* 0x000fe80000100800 */
[----:B------:R-:W2:Y:S01]  /*b570*/  LDL.LU R26, [R1+0xa0] ;  /* 0x0000a000011a7983 */ /* 0x000ea20000300800 */
[----:B---3--:R-:W-:-:S05]  /*b580*/  SEL R2, R22, R10, !P3 ;  /* 0x0000000a16027207 */ /* 0x008fca0005800000 */
[----:B------:R-:W-:Y:S01]  /*b590*/  STL [R1+0x4c], R2 ;  /* 0x00004c0201007387 */ /* 0x000fe20000100800 */
[----:B------:R-:W-:-:S03]  /*b5a0*/  SEL R0, R22, R0, !P3 ;  /* 0x0000000016007207 */ /* 0x000fc60005800000 */
[----:B--2---:R0:W-:Y:S04]  /*b5b0*/  STL [R1+0x24ac], R26 ;  /* 0x0024ac1a01007387 */ /* 0x0041e80000100800 */
[----:B------:R-:W-:Y:S04]  /*b5c0*/  STL [R1+0x58], R0 ;  /* 0x0000580001007387 */ /* 0x000fe80000100800 */
[----:B0-----:R-:W2:Y:S04]  /*b5d0*/  LDL.LU R26, [R1+0x98] ;  /* 0x00009800011a7983 */ /* 0x001ea80000300800 */
[----:B--2---:R0:W-:Y:S04]  /*b5e0*/  STL [R1+0x24b0], R26 ;  /* 0x0024b01a01007387 */ /* 0x0041e80000100800 */
[----:B0-----:R-:W2:Y:S04]  /*b5f0*/  LDL.LU R26, [R1+0x90] ;  /* 0x00009000011a7983 */ /* 0x001ea80000300800 */
[----:B--2---:R0:W-:Y:S04]  /*b600*/  STL [R1+0x24b4], R26 ;  /* 0x0024b41a01007387 */ /* 0x0041e80000100800 */
[----:B0-----:R-:W2:Y:S04]  /*b610*/  LDL.LU R26, [R1+0x88] ;  /* 0x00008800011a7983 */ /* 0x001ea80000300800 */
[----:B------:R-:W3:Y:S04]  /*b620*/  LDL.LU R27, [R1+0xa8] ;  /* 0x0000a800011b7983 */ /* 0x000ee80000300800 */
[----:B------:R-:W4:Y:S04]  /*b630*/  LDL.LU R28, [R1+0xe8] ;  /* 0x0000e800011c7983 */ /* 0x000f280000300800 */
[----:B------:R-:W5:Y:S04]  /*b640*/  LDL.LU R29, [R1+0xf0] ;  /* 0x0000f000011d7983 */ /* 0x000f680000300800 */
[----:B------:R-:W5:Y:S04]  /*b650*/  LDL.LU R23, [R1+0x148] ;  /* 0x0001480001177983 */ /* 0x000f680000300800 */
[----:B------:R-:W3:Y:S04]  /*b660*/  LDL.LU R24, [R1+0x14c] ;  /* 0x00014c0001187983 */ /* 0x000ee80000300800 */
[----:B------:R-:W5:Y:S04]  /*b670*/  LDL.LU R25, [R1+0x174] ;  /* 0x0001740001197983 */ /* 0x000f680000300800 */
        /* <DEDUP_REMOVED lines=20> */
[----:B------:R-:W5:Y:S01]  /*b7c0*/  LDL.LU R0, [R1+0x1a4] ;  /* 0x0001a40001007983 */ /* 0x000f620000300800 */
[----:B--2---:R-:W-:-:S05]  /*b7d0*/  SEL R26, R22, R26, !P3 ;  /* 0x0000001a161a7207 */ /* 0x004fca0005800000 */
[----:B------:R0:W-:Y:S04]  /*b7e0*/  STL [R1+0x60], R26 ;  /* 0x0000601a01007387 */ /* 0x0001e80000100800 */
[----:B0-----:R-:W2:Y:S02]  /*b7f0*/  LDL.LU R26, [R1+0x24b4] ;  /* 0x0024b400011a7983 */ /* 0x001ea40000300800 */
[----:B--2---:R-:W-:-:S05]  /*b800*/  SEL R26, R22, R26, !P3 ;  /* 0x0000001a161a7207 */ /* 0x004fca0005800000 */
[----:B------:R0:W-:Y:S04]  /*b810*/  STL [R1+0x68], R26 ;  /* 0x0000681a01007387 */ /* 0x0001e80000100800 */
[----:B0-----:R-:W2:Y:S02]  /*b820*/  LDL.LU R26, [R1+0x24b0] ;  /* 0x0024b000011a7983 */ /* 0x001ea40000300800 */
[----:B--2---:R-:W-:-:S05]  /*b830*/  SEL R26, R22, R26, !P3 ;  /* 0x0000001a161a7207 */ /* 0x004fca0005800000 */
[----:B------:R0:W-:Y:S04]  /*b840*/  STL [R1+0x80], R26 ;  /* 0x0000801a01007387 */ /* 0x0001e80000100800 */
[----:B0-----:R-:W2:Y:S01]  /*b850*/  LDL.LU R26, [R1+0x24ac] ;  /* 0x0024ac00011a7983 */ /* 0x001ea20000300800 */
[C---:B----4-:R-:W-:Y:S02]  /*b860*/  SEL R28, R22.reuse, R28, !P3 ;  /* 0x0000001c161c7207 */ /* 0x050fe40005800000 */
[C---:B---3--:R-:W-:Y:S02]  /*b870*/  SEL R24, R22.reuse, R24, !P3 ;  /* 0x0000001816187207 */ /* 0x048fe40005800000 */
[C---:B-----5:R-:W-:Y:S02]  /*b880*/  SEL R6, R22.reuse, R6, !P3 ;  /* 0x0000000616067207 */ /* 0x060fe40005800000 */
[----:B------:R-:W-:-:S02]  /*b890*/  SEL R5, R22, R5, !P3 ;  /* 0x0000000516057207 */ /* 0x000fc40005800000 */
[C---:B------:R-:W-:Y:S02]  /*b8a0*/  SEL R4, R22.reuse, R4, !P3 ;  /* 0x0000000416047207 */ /* 0x040fe40005800000 */
[C---:B------:R-:W-:Y:S02]  /*b8b0*/  SEL R3, R22.reuse, R3, !P3 ;  /* 0x0000000316037207 */ /* 0x040fe40005800000 */
[C---:B------:R-:W-:Y:S02]  /*b8c0*/  SEL R2, R22.reuse, R2, !P3 ;  /* 0x0000000216027207 */ /* 0x040fe40005800000 */
[----:B--2---:R-:W-:-:S05]  /*b8d0*/  SEL R26, R22, R26, !P3 ;  /* 0x0000001a161a7207 */ /* 0x004fca0005800000 */
[----:B------:R0:W-:Y:S02]  /*b8e0*/  STL [R1+0x88], R26 ;  /* 0x0000881a01007387 */ /* 0x0001e40000100800 */
[C---:B0-----:R-:W-:Y:S02]  /*b8f0*/  SEL R26, R22.reuse, R27, !P3 ;  /* 0x0000001b161a7207 */ /* 0x041fe40005800000 */
[----:B------:R-:W-:-:S03]  /*b900*/  SEL R27, R22, R29, !P3 ;  /* 0x0000001d161b7207 */ /* 0x000fc60005800000 */
[----:B------:R0:W-:Y:S04]  /*b910*/  STL [R1+0x90], R26 ;  /* 0x0000901a01007387 */ /* 0x0001e80000100800 */
[----:B------:R-:W-:Y:S01]  /*b920*/  STL [R1+0x98], R28 ;  /* 0x0000981c01007387 */ /* 0x000fe20000100800 */
[C---:B0-----:R-:W-:Y:S02]  /*b930*/  SEL R26, R22.reuse, R23, !P3 ;  /* 0x00000017161a7207 */ /* 0x041fe40005800000 */
[C---:B------:R-:W-:Y:S01]  /*b940*/  SEL R23, R22.reuse, R25, !P3 ;  /* 0x0000001916177207 */ /* 0x040fe20005800000 */
[----:B------:R-:W-:Y:S04]  /*b950*/  STL [R1+0xa0], R27 ;  /* 0x0000a01b01007387 */ /* 0x000fe80000100800 */
[----:B------:R-:W-:Y:S04]  /*b960*/  STL [R1+0xa8], R26 ;  /* 0x0000a81a01007387 */ /* 0x000fe80000100800 */
[----:B------:R-:W-:Y:S04]  /*b970*/  STL [R1+0xe8], R24 ;  /* 0x0000e81801007387 */ /* 0x000fe80000100800 */
[----:B------:R-:W-:Y:S04]  /*b980*/  STL [R1+0xf0], R23 ;  /* 0x0000f01701007387 */ /* 0x000fe80000100800 */
[----:B------:R-:W-:Y:S04]  /*b990*/  STL [R1+0xf8], R6 ;  /* 0x0000f80601007387 */ /* 0x000fe80000100800 */
[----:B------:R0:W-:Y:S04]  /*b9a0*/  STL [R1+0x104], R5 ;  /* 0x0001040501007387 */ /* 0x0001e80000100800 */
[----:B------:R1:W-:Y:S04]  /*b9b0*/  STL [R1+0x10c], R4 ;  /* 0x00010c0401007387 */ /* 0x0003e80000100800 */
[----:B------:R2:W-:Y:S01]  /*b9c0*/  STL [R1+0x114], R3 ;  /* 0x0001140301007387 */ /* 0x0005e20000100800 */
[----:B0-----:R-:W-:-:S02]  /*b9d0*/  SEL R5, R22, R9, !P3 ;  /* 0x0000000916057207 */ /* 0x001fc40005800000 */
[----:B-1----:R-:W-:-:S03]  /*b9e0*/  SEL R4, R22, R8, !P3 ;  /* 0x0000000816047207 */ /* 0x002fc60005800000 */
[----:B------:R-:W-:Y:S01]  /*b9f0*/  STL [R1+0x118], R5 ;  /* 0x0001180501007387 */ /* 0x000fe20000100800 */
[----:B--2---:R-:W-:-:S03]  /*ba00*/  SEL R3, R22, R7, !P3 ;  /* 0x0000000716037207 */ /* 0x004fc60005800000 */
[----:B------:R0:W-:Y:S04]  /*ba10*/  STL [R1+0x11c], R4 ;  /* 0x00011c0401007387 */ /* 0x0001e80000100800 */
[----:B------:R1:W-:Y:S01]  /*ba20*/  STL [R1+0x144], R3 ;  /* 0x0001440301007387 */ /* 0x0003e20000100800 */
[----:B0-----:R-:W-:-:S03]  /*ba30*/  SEL R4, R22, R21, !P3 ;  /* 0x0000001516047207 */ /* 0x001fc60005800000 */
[----:B------:R0:W-:Y:S01]  /*ba40*/  STL [R1+0x148], R2 ;  /* 0x0001480201007387 */ /* 0x0001e20000100800 */
[----:B-1----:R-:W-:-:S03]  /*ba50*/  SEL R3, R22, R20, !P3 ;  /* 0x0000001416037207 */ /* 0x002fc60005800000 */
[----:B------:R1:W-:Y:S04]  /*ba60*/  STL [R1+0x14c], R4 ;  /* 0x00014c0401007387 */ /* 0x0003e80000100800 */
[----:B------:R2:W-:Y:S01]  /*ba70*/  STL [R1+0x174], R3 ;  /* 0x0001740301007387 */ /* 0x0005e20000100800 */
[C---:B0-----:R-:W-:Y:S02]  /*ba80*/  SEL R2, R22.reuse, R19, !P3 ;  /* 0x0000001316027207 */ /* 0x041fe40005800000 */
[----:B-1----:R-:W-:-:S03]  /*ba90*/  SEL R4, R22, R18, !P3 ;  /* 0x0000001216047207 */ /* 0x002fc60005800000 */
[----:B------:R0:W-:Y:S01]  /*baa0*/  STL [R1+0x178], R2 ;  /* 0x0001780201007387 */ /* 0x0001e20000100800 */
[----:B--2---:R-:W-:-:S03]  /*bab0*/  SEL R3, R22, R17, !P3 ;  /* 0x0000001116037207 */ /* 0x004fc60005800000 */
        /* <DEDUP_REMOVED lines=12> */
[----:B------:R-:W-:Y:S04]  /*bb80*/  STL [R1+0x194], R4 ;  /* 0x0001940401007387 */ /* 0x000fe80000100800 */
[----:B------:R-:W-:Y:S04]  /*bb90*/  STL [R1+0x198], R3 ;  /* 0x0001980301007387 */ /* 0x000fe80000100800 */
[----:B------:R-:W2:Y:S01]  /*bba0*/  LDL.LU R26, [R1+0x16c] ;  /* 0x00016c00011a7983 */ /* 0x000ea20000300800 */
[C---:B0-----:R-:W-:Y:S02]  /*bbb0*/  SEL R2, R22.reuse, R10, !P3 ;  /* 0x0000000a16027207 */ /* 0x041fe40005800000 */
[----:B------:R-:W-:-:S03]  /*bbc0*/  SEL R0, R22, R0, !P3 ;  /* 0x0000000016007207 */ /* 0x000fc60005800000 */
[----:B------:R-:W-:Y:S04]  /*bbd0*/  STL [R1+0x1a0], R2 ;  /* 0x0001a00201007387 */ /* 0x000fe80000100800 */
        /* <DEDUP_REMOVED lines=142> */
[C---:B---3--:R-:W-:Y:S02]  /*c4c0*/  SEL R27, R22.reuse, R27, !P3 ;  /* 0x0000001b161b7207 */ /* 0x048fe40005800000 */
[C---:B----4-:R-:W-:Y:S02]  /*c4d0*/  SEL R28, R22.reuse, R28, !P3 ;  /* 0x0000001c161c7207 */ /* 0x050fe40005800000 */
[C---:B-----5:R-:W-:Y:S02]  /*c4e0*/  SEL R29, R22.reuse, R29, !P3 ;  /* 0x0000001d161d7207 */ /* 0x060fe40005800000 */
[----:B------:R-:W-:-:S02]  /*c4f0*/  SEL R23, R22, R23, !P3 ;  /* 0x0000001716177207 */ /* 0x000fc40005800000 */
[C---:B------:R-:W-:Y:S02]  /*c500*/  SEL R24, R22.reuse, R24, !P3 ;  /* 0x0000001816187207 */ /* 0x040fe40005800000 */
[C---:B------:R-:W-:Y:S02]  /*c510*/  SEL R25, R22.reuse, R25, !P3 ;  /* 0x0000001916197207 */ /* 0x040fe40005800000 */
[C---:B------:R-:W-:Y:S02]  /*c520*/  SEL R6, R22.reuse, R6, !P3 ;  /* 0x0000000616067207 */ /* 0x040fe40005800000 */
[C---:B------:R-:W-:Y:S02]  /*c530*/  SEL R5, R22.reuse, R5, !P3 ;  /* 0x0000000516057207 */ /* 0x040fe40005800000 */
[C---:B------:R-:W-:Y:S02]  /*c540*/  SEL R3, R22.reuse, R3, !P3 ;  /* 0x0000000316037207 */ /* 0x040fe40005800000 */
        /* <DEDUP_REMOVED lines=17> */
[----:B--2---:R-:W-:-:S05]  /*c660*/  SEL R26, R22, R26, !P3 ;  /* 0x0000001a161a7207 */ /* 0x004fca0005800000 */
[----:B------:R0:W-:Y:S04]  /*c670*/  STL [R1+0x130], R26 ;  /* 0x0001301a01007387 */ /* 0x0001e80000100800 */
[----:B0-----:R-:W2:Y:S04]  /*c680*/  LDL.LU R26, [R1+0x2490] ;  /* 0x00249000011a7983 */ /* 0x001ea80000300800 */
[----:B------:R0:W-:Y:S04]  /*c690*/  STL [R1+0x12c], R27 ;  /* 0x00012c1b01007387 */ /* 0x0001e80000100800 */
[----:B0-----:R-:W3:Y:S04]  /*c6a0*/  LDL.LU R27, [R1+0x248c] ;  /* 0x00248c00011b7983 */ /* 0x001ee80000300800 */
[----:B------:R0:W-:Y:S04]  /*c6b0*/  STL [R1+0x128], R28 ;  /* 0x0001281c01007387 */ /* 0x0001e80000100800 */
[----:B0-----:R-:W4:Y:S04]  /*c6c0*/  LDL.LU R28, [R1+0x2488] ;  /* 0x00248800011c7983 */ /* 0x001f280000300800 */
[----:B------:R0:W-:Y:S04]  /*c6d0*/  STL [R1+0x124], R29 ;  /* 0x0001241d01007387 */ /* 0x0001e80000100800 */
[----:B0-----:R-:W5:Y:S04]  /*c6e0*/  LDL.LU R29, [R1+0x2484] ;  /* 0x00248400011d7983 */ /* 0x001f680000300800 */
        /* <DEDUP_REMOVED lines=45> */
[----:B0-----:R-:W4:Y:S01]  /*c9c0*/  LDL.LU R0, [R1+0x2428] ;  /* 0x0024280001007983 */ /* 0x001f220000300800 */
[----:B------:R-:W-:-:S05]  /*c9d0*/  SEL R4, R22, R4, !P3 ;  /* 0x0000000416047207 */ /* 0x000fca0005800000 */
[----:B------:R3:W-:Y:S02]  /*c9e0*/  STL [R1+0x9c], R4 ;  /* 0x00009c0401007387 */ /* 0x0007e40000100800 */
[C---:B---3--:R-:W-:Y:S02]  /*c9f0*/  SEL R4, R22.reuse, R10, !P3 ;  /* 0x0000000a16047207 */ /* 0x048fe40005800000 */
[C---:B--2---:R-:W-:Y:S02]  /*ca00*/  SEL R10, R22.reuse, R11, !P3 ;  /* 0x0000000b160a7207 */ /* 0x044fe40005800000 */
[----:B----4-:R-:W-:-:S05]  /*ca10*/  SEL R0, R22, R0, !P3 ;  /* 0x0000000016007207 */ /* 0x010fca0005800000 */
[----:B------:R-:W-:Y:S04]  /*ca20*/  STL [R1+0x94], R0 ;  /* 0x0000940001007387 */ /* 0x000fe80000100800 */
[----:B------:R-:W-:Y:S04]  /*ca30*/  STL [R1+0x8c], R4 ;  /* 0x00008c0401007387 */ /* 0x000fe80000100800 */
[----:B------:R0:W-:Y:S04]  /*ca40*/  STL [R1+0x84], R10 ;  /* 0x0000840a01007387 */ /* 0x0001e80000100800 */
[----:B0-----:R-:W2:Y:S01]  /*ca50*/  LDL.LU R10, [R1+0x1fc] ;  /* 0x0001fc00010a7983 */ /* 0x001ea20000300800 */
[----:B-----5:R-:W-:-:S02]  /*ca60*/  SEL R0, R22, R12, !P3 ;  /* 0x0000000c16007207 */ /* 0x020fc40005800000 */
[----:B------:R-:W-:-:S03]  /*ca70*/  SEL R4, R22, R13, !P3 ;  /* 0x0000000d16047207 */ /* 0x000fc60005800000 */
[----:B------:R0:W-:Y:S01]  /*ca80*/  STL [R1+0x7c], R0 ;  /* 0x00007c0001007387 */ /* 0x0001e20000100800 */
[----:B------:R-:W-:-:S03]  /*ca90*/  SEL R11, R22, R16, !P3 ;  /* 0x00000010160b7207 */ /* 0x000fc60005800000 */
[----:B------:R1:W-:Y:S01]  /*caa0*/  STL [R1+0x78], R4 ;  /* 0x0000780401007387 */ /* 0x0003e20000100800 */
[C---:B0-----:R-:W-:Y:S02]  /*cab0*/  SEL R0, R22.reuse, R14, !P3 ;  /* 0x0000000e16007207 */ /* 0x041fe40005800000 */
[----:B-1----:R-:W-:-:S03]  /*cac0*/  SEL R4, R22, R15, !P3 ;  /* 0x0000000f16047207 */ /* 0x002fc60005800000 */
[----:B------:R0:W-:Y:S04]  /*cad0*/  STL [R1+0x74], R0 ;  /* 0x0000740001007387 */ /* 0x0001e80000100800 */
[----:B------:R1:W-:Y:S01]  /*cae0*/  STL [R1+0x70], R4 ;  /* 0x0000700401007387 */ /* 0x0003e20000100800 */
[----:B0-----:R-:W-:-:S03]  /*caf0*/  SEL R0, R22, R17, !P3 ;  /* 0x0000001116007207 */ /* 0x001fc60005800000 */
[----:B------:R0:W-:Y:S01]  /*cb00*/  STL [R1+0x6c], R11 ;  /* 0x00006c0b01007387 */ /* 0x0001e20000100800 */
[----:B-1----:R-:W-:-:S03]  /*cb10*/  SEL R4, R22, R18, !P3 ;  /* 0x0000001216047207 */ /* 0x002fc60005800000 */
[----:B------:R1:W-:Y:S01]  /*cb20*/  STL [R1+0x64], R0 ;  /* 0x0000640001007387 */ /* 0x0003e20000100800 */
[----:B0-----:R-:W-:-:S03]  /*cb30*/  SEL R11, R22, R19, !P3 ;  /* 0x00000013160b7207 */ /* 0x001fc60005800000 */
[----:B------:R0:W-:Y:S01]  /*cb40*/  STL [R1+0x5c], R4 ;  /* 0x00005c0401007387 */ /* 0x0001e20000100800 */
[----:B-1----:R-:W-:-:S03]  /*cb50*/  SEL R0, R22, R20, !P3 ;  /* 0x0000001416007207 */ /* 0x002fc60005800000 */
[----:B------:R1:W-:Y:S01]  /*cb60*/  STL [R1+0x54], R11 ;  /* 0x0000540b01007387 */ /* 0x0003e20000100800 */
[----:B0-----:R-:W-:-:S03]  /*cb70*/  SEL R4, R22, R21, !P3 ;  /* 0x0000001516047207 */ /* 0x001fc60005800000 */
[----:B-1----:R-:W3:Y:S04]  /*cb80*/  LDL.LU R11, [R1+0x4] ;  /* 0x00000400010b7983 */ /* 0x002ee80000300800 */
[----:B------:R0:W-:Y:S04]  /*cb90*/  STL [R1+0x50], R0 ;  /* 0x0000500001007387 */ /* 0x0001e80000100800 */
[----:B------:R-:W-:Y:S04]  /*cba0*/  STL [R1+0x48], R4 ;  /* 0x0000480401007387 */ /* 0x000fe80000100800 */
[----:B------:R-:W4:Y:S01]  /*cbb0*/  LDL.LU R20, [R1+0x10] ;  /* 0x0000100001147983 */ /* 0x000f220000300800 */
[----:B0-----:R-:W-:-:S02]  /*cbc0*/  SEL R0, R22, R2, !P3 ;  /* 0x0000000216007207 */ /* 0x001fc40005800000 */
[----:B------:R-:W-:-:S03]  /*cbd0*/  SEL R2, R22, R7, !P3 ;  /* 0x0000000716027207 */ /* 0x000fc60005800000 */
[----:B------:R0:W-:Y:S04]  /*cbe0*/  STL [R1+0x44], R0 ;  /* 0x0000440001007387 */ /* 0x0001e80000100800 */
[----:B------:R1:W-:Y:S04]  /*cbf0*/  STL [R1+0x40], R2 ;  /* 0x0000400201007387 */ /* 0x0003e80000100800 */
[----:B------:R-:W5:Y:S01]  /*cc00*/  LDL.LU R19, [R1+0x28] ;  /* 0x0000280001137983 */ /* 0x000f620000300800 */
[C---:B0-----:R-:W-:Y:S02]  /*cc10*/  SEL R0, R22.reuse, R8, !P3 ;  /* 0x0000000816007207 */ /* 0x041fe40005800000 */
[----:B-1----:R-:W-:-:S03]  /*cc20*/  SEL R2, R22, R9, !P3 ;  /* 0x0000000916027207 */ /* 0x002fc60005800000 */
[----:B------:R0:W-:Y:S04]  /*cc30*/  STL [R1+0x38], R0 ;  /* 0x0000380001007387 */ /* 0x0001e80000100800 */
[----:B------:R-:W5:Y:S04]  /*cc40*/  LDL.LU R17, [R1+0x30] ;  /* 0x0000300001117983 */ /* 0x000f680000300800 */
[----:B------:R1:W-:Y:S04]  /*cc50*/  STL [R1+0x34], R2 ;  /* 0x0000340201007387 */ /* 0x0003e80000100800 */
[----:B------:R-:W5:Y:S01]  /*cc60*/  LDL.LU R12, [R1+0x3c] ;  /* 0x00003c00010c7983 */ /* 0x000f620000300800 */
[----:B0-----:R-:W-:-:S02]  /*cc70*/  SEL R0, R22, R3, !P3 ;  /* 0x0000000316007207 */ /* 0x001fc40005800000 */
[----:B-1----:R-:W-:-:S03]  /*cc80*/  SEL R2, R22, R5, !P3 ;  /* 0x0000000516027207 */ /* 0x002fc60005800000 */
[----:B------:R0:W-:Y:S04]  /*cc90*/  STL [R1+0x2c], R0 ;  /* 0x00002c0001007387 */ /* 0x0001e80000100800 */
[----:B------:R-:W5:Y:S01]  /*cca0*/  LDL.LU R13, [R1+0x4c] ;  /* 0x00004c00010d7983 */ /* 0x000f620000300800 */
[----:B0-----:R-:W-:-:S03]  /*ccb0*/  SEL R0, R22, R6, !P3 ;  /* 0x0000000616007207 */ /* 0x001fc60005800000 */
[----:B------:R-:W-:Y:S04]  /*ccc0*/  STL [R1+0x24], R2 ;  /* 0x0000240201007387 */ /* 0x000fe80000100800 */
[----:B------:R-:W5:Y:S04]  /*ccd0*/  LDL.LU R15, [R1+0x58] ;  /* 0x00005800010f7983 */ /* 0x000f680000300800 */
[----:B------:R0:W-:Y:S01]  /*cce0*/  STL [R1+0x20], R0 ;  /* 0x0000200001007387 */ /* 0x0001e20000100800 */
[----:B------:R-:W-:-:S03]  /*ccf0*/  SEL R4, R22, R24, !P3 ;  /* 0x0000001816047207 */ /* 0x000fc60005800000 */
[----:B------:R-:W5:Y:S01]  /*cd00*/  LDL.LU R14, [R1+0x60] ;  /* 0x00006000010e7983 */ /* 0x000f620000300800 */
[----:B0-----:R-:W-:-:S05]  /*cd10*/  SEL R0, R22, R25, !P3 ;  /* 0x0000001916007207 */ /* 0x001fca0005800000 */
[----:B------:R0:W-:Y:S04]  /*cd20*/  STL [R1+0x23cc], R0 ;  /* 0x0023cc0001007387 */ /* 0x0001e80000100800 */
[----:B------:R-:W-:Y:S04]  /*cd30*/  STL [R1+0x23d0], R4 ;  /* 0x0023d00401007387 */ /* 0x000fe80000100800 */
[----:B------:R-:W5:Y:S01]  /*cd40*/  LDL.LU R16, [R1+0x68] ;  /* 0x0000680001107983 */ /* 0x000f620000300800 */
[----:B0-----:R-:W-:-:S05]  /*cd50*/  SEL R0, R22, R23, !P3 ;  /* 0x0000001716007207 */ /* 0x001fca0005800000 */
[----:B------:R0:W-:Y:S02]  /*cd60*/  STL [R1+0xc], R0 ;  /* 0x00000c0001007387 */ /* 0x0001e40000100800 */
[----:B0-----:R-:W-:Y:S01]  /*cd70*/  IMAD R0, R29, UR7, RZ ;  /* 0x000000071d007c24 */ /* 0x001fe2000f8e02ff */
[----:B--2---:R-:W-:-:S05]  /*cd80*/  LEA.HI.X.SX32 R2, R10, UR9, 0x1, P6 ;  /* 0x000000090a027c11 */ /* 0x004fca000b0f0eff */
[----:B------:R0:W-:Y:S04]  /*cd90*/  STL [R1+0x23c4], R2 ;  /* 0x0023c40201007387 */ /* 0x0001e80000100800 */
[----:B------:R-:W2:Y:S04]  /*cda0*/  LDL.LU R18, [R1+0x80] ;  /* 0x0000800001127983 */ /* 0x000ea80000300800 */
[----:B------:R1:W-:Y:S04]  /*cdb0*/  STL [R1+0x14], R0 ;  /* 0x0000140001007387 */ /* 0x0003e80000100800 */
[----:B------:R-:W2:Y:S01]  /*cdc0*/  LDL.LU R10, [R1+0x88] ;  /* 0x00008800010a7983 */ /* 0x000ea20000300800 */
[----:B0-----:R-:W-:-:S02]  /*cdd0*/  IMAD R2, R28, UR7, RZ ;  /* 0x000000071c027c24 */ /* 0x001fc4000f8e02ff */
[----:B------:R-:W-:Y:S02]  /*cde0*/  IMAD R29, R26, UR7, RZ ;  /* 0x000000071a1d7c24 */ /* 0x000fe4000f8e02ff */
[----:B-1----:R-:W-:Y:S01]  /*cdf0*/  IMAD R0, R27, UR7, RZ ;  /* 0x000000071b007c24 */ /* 0x002fe2000f8e02ff */
[----:B------:R-:W-:Y:S04]  /*ce00*/  STL [R1+0x8], R2 ;  /* 0x0000080201007387 */ /* 0x000fe80000100800 */
[----:B------:R-:W-:Y:S04]  /*ce10*/  STL [R1], R0 ;  /* 0x0000000001007387 */ /* 0x000fe80000100800 */
[----:B------:R-:W-:Y:S01]  /*ce20*/  STL [R1+0x23d4], R29 ;  /* 0x0023d41d01007387 */ /* 0x000fe20000100800 */
[----:B---3--:R-:W-:-:S03]  /*ce30*/  IMAD R28, R11, UR7, RZ ;  /* 0x000000070b1c7c24 */ /* 0x008fc6000f8e02ff */
[----:B------:R-:W3:Y:S04]  /*ce40*/  LDL.LU R11, [R1+0x90] ;  /* 0x00009000010b7983 */ /* 0x000ee80000300800 */
[----:B------:R-:W-:Y:S01]  /*ce50*/  STL [R1+0x23d8], R28 ;  /* 0x0023d81c01007387 */ /* 0x000fe20000100800 */
[----:B----4-:R-:W-:-:S05]  /*ce60*/  IMAD R27, R20, UR7, RZ ;  /* 0x00000007141b7c24 */ /* 0x010fca000f8e02ff */
[----:B------:R-:W-:Y:S01]  /*ce70*/  STL [R1+0x23dc], R27 ;  /* 0x0023dc1b01007387 */ /* 0x000fe20000100800 */
[----:B-----5:R-:W-:-:S05]  /*ce80*/  IMAD R26, R19, UR7, RZ ;  /* 0x00000007131a7c24 */ /* 0x020fca000f8e02ff */
[----:B------:R0:W-:Y:S01]  /*ce90*/  STL [R1+0x23e0], R26 ;  /* 0x0023e01a01007387 */ /* 0x0001e20000100800 */
[----:B------:R-:W-:-:S05]  /*cea0*/  IMAD R25, R17, UR7, RZ ;  /* 0x0000000711197c24 */ /* 0x000fca000f8e02ff */
[----:B------:R-:W-:Y:S01]  /*ceb0*/  STL [R1+0x23e4], R25 ;  /* 0x0023e41901007387 */ /* 0x000fe20000100800 */
[----:B------:R-:W-:-:S03]  /*cec0*/  IMAD R3, R12, UR7, RZ ;  /* 0x000000070c037c24 */ /* 0x000fc6000f8e02ff */
[----:B------:R-:W4:Y:S04]  /*ced0*/  LDL.LU R12, [R1+0x98] ;  /* 0x00009800010c7983 */ /* 0x000f280000300800 */
[----:B------:R1:W-:Y:S01]  /*cee0*/  STL [R1+0x23e8], R3 ;  /* 0x0023e80301007387 */ /* 0x0003e20000100800 */
[----:B------:R-:W-:-:S03]  /*cef0*/  IMAD R5, R13, UR7, RZ ;  /* 0x000000070d057c24 */ /* 0x000fc6000f8e02ff */
[----:B------:R-:W5:Y:S04]  /*cf00*/  LDL.LU R13, [R1+0xa0] ;  /* 0x0000a000010d7983 */ /* 0x000f680000300800 */
[----:B------:R-:W-:Y:S01]  /*cf10*/  STL [R1+0x23c0], R5 ;  /* 0x0023c00501007387 */ /* 0x000fe20000100800 */
[----:B------:R-:W-:-:S05]  /*cf20*/  IMAD R6, R15, UR7, RZ ;  /* 0x000000070f067c24 */ /* 0x000fca000f8e02ff */
[----:B------:R1:W-:Y:S01]  /*cf30*/  STL [R1+0x23ec], R6 ;  /* 0x0023ec0601007387 */ /* 0x0003e20000100800 */
[----:B------:R-:W-:-:S03]  /*cf40*/  IMAD R7, R14, UR7, RZ ;  /* 0x000000070e077c24 */ /* 0x000fc6000f8e02ff */
[----:B------:R-:W5:Y:S04]  /*cf50*/  LDL.LU R14, [R1+0xa8] ;  /* 0x0000a800010e7983 */ /* 0x000f680000300800 */
[----:B------:R-:W5:Y:S04]  /*cf60*/  LDL.LU R15, [R1+0xe8] ;  /* 0x0000e800010f7983 */ /* 0x000f680000300800 */
[----:B------:R-:W-:Y:S01]  /*cf70*/  STL [R1+0x23bc], R7 ;  /* 0x0023bc0701007387 */ /* 0x000fe20000100800 */
[----:B------:R-:W-:-:S03]  /*cf80*/  IMAD R8, R16, UR7, RZ ;  /* 0x0000000710087c24 */ /* 0x000fc6000f8e02ff */
[----:B------:R-:W5:Y:S04]  /*cf90*/  LDL.LU R16, [R1+0xf0] ;  /* 0x0000f00001107983 */ /* 0x000f680000300800 */
[----:B------:R-:W5:Y:S04]  /*cfa0*/  LDL.LU R17, [R1+0xf8] ;  /* 0x0000f80001117983 */ /* 0x000f680000300800 */
[----:B------:R-:W-:Y:S01]  /*cfb0*/  STL [R1+0x23b8], R8 ;  /* 0x0023b80801007387 */ /* 0x000fe20000100800 */
[----:B--2---:R-:W-:-:S03]  /*cfc0*/  IMAD R9, R18, UR7, RZ ;  /* 0x0000000712097c24 */ /* 0x004fc6000f8e02ff */
[----:B------:R-:W2:Y:S04]  /*cfd0*/  LDL.LU R18, [R1+0x104] ;  /* 0x0001040001127983 */ /* 0x000ea80000300800 */
[----:B------:R-:W2:Y:S01]  /*cfe0*/  LDL.LU R19, [R1+0x10c] ;  /* 0x00010c0001137983 */ /* 0x000ea20000300800 */
[----:B------:R-:W-:-:S03]  /*cff0*/  IMAD R10, R10, UR7, RZ ;  /* 0x000000070a0a7c24 */ /* 0x000fc6000f8e02ff */
[----:B------:R-:W-:Y:S04]  /*d000*/  STL [R1+0x23f0], R9 ;  /* 0x0023f00901007387 */ /* 0x000fe80000100800 */
[----:B------:R-:W2:Y:S04]  /*d010*/  LDL.LU R20, [R1+0x114] ;  /* 0x0001140001147983 */ /* 0x000ea80000300800 */
[----:B------:R-:W2:Y:S04]  /*d020*/  LDL.LU R21, [R1+0x118] ;  /* 0x0001180001157983 */ /* 0x000ea80000300800 */
[----:B------:R-:W-:Y:S04]  /*d030*/  STL [R1+0x23f4], R10 ;  /* 0x0023f40a01007387 */ /* 0x000fe80000100800 */
[----:B------:R-:W2:Y:S04]  /*d040*/  LDL.LU R22, [R1+0x11c] ;  /* 0x00011c0001167983 */ /* 0x000ea80000300800 */
[----:B------:R-:W2:Y:S04]  /*d050*/  LDL.LU R23, [R1+0x144] ;  /* 0x0001440001177983 */ /* 0x000ea80000300800 */
[----:B0-----:R-:W1:Y:S04]  /*d060*/  LDL.LU R26, [R1+0x148] ;  /* 0x00014800011a7983 */ /* 0x001e680000300800 */
[----:B------:R-:W2:Y:S04]  /*d070*/  LDL.LU R27, [R1+0x14c] ;  /* 0x00014c00011b7983 */ /* 0x000ea80000300800 */
[----:B------:R-:W2:Y:S04]  /*d080*/  LDL.LU R29, [R1+0x174] ;  /* 0x00017400011d7983 */ /* 0x000ea80000300800 */
[----:B------:R-:W2:Y:S01]  /*d090*/  LDL.LU R0, [R1+0x178] ;  /* 0x0001780001007983 */ /* 0x000ea20000300800 */
[----:B---3--:R-:W-:-:S05]  /*d0a0*/  IMAD R11, R11, UR7, RZ ;  /* 0x000000070b0b7c24 */ /* 0x008fca000f8e02ff */
[----:B------:R-:W-:Y:S04]  /*d0b0*/  STL [R1+0x23f8], R11 ;  /* 0x0023f80b01007387 */ /* 0x000fe80000100800 */
[----:B------:R-:W3:Y:S01]  /*d0c0*/  LDL.LU R2, [R1+0x17c] ;  /* 0x00017c0001027983 */ /* 0x000ee20000300800 */
[----:B----4-:R-:W-:-:S05]  /*d0d0*/  IMAD R12, R12, UR7, RZ ;  /* 0x000000070c0c7c24 */ /* 0x010fca000f8e02ff */
[----:B------:R-:W-:Y:S04]  /*d0e0*/  STL [R1+0x23fc], R12 ;  /* 0x0023fc0c01007387 */ /* 0x000fe80000100800 */
[----:B------:R-:W4:Y:S04]  /*d0f0*/  LDL.LU R28, [R1+0x180] ;  /* 0x00018000011c7983 */ /* 0x000f280000300800 */
[----:B------:R-:W4:Y:S04]  /*d100*/  LDL.LU R4, [R1+0x184] ;  /* 0x0001840001047983 */ /* 0x000f280000300800 */
[----:B------:R-:W4:Y:S01]  /*d110*/  LDL.LU R24, [R1+0x188] ;  /* 0x0001880001187983 */ /* 0x000f220000300800 */
[----:B-----5:R-:W-:-:S05]  /*d120*/  IMAD R13, R13, UR7, RZ ;  /* 0x000000070d0d7c24 */ /* 0x020fca000f8e02ff */
[----:B------:R-:W-:Y:S01]  /*d130*/  STL [R1+0x2400], R13 ;  /* 0x0024000d01007387 */ /* 0x000fe20000100800 */
[----:B------:R-:W-:Y:S02]  /*d140*/  IMAD R14, R14, UR7, RZ ;  /* 0x000000070e0e7c24 */ /* 0x000fe4000f8e02ff */
[----:B------:R-:W-:-:S03]  /*d150*/  IMAD R15, R15, UR7, RZ ;  /* 0x000000070f0f7c24 */ /* 0x000fc6000f8e02ff */
[----:B------:R-:W-:Y:S04]  /*d160*/  STL [R1+0x2404], R14 ;  /* 0x0024040e01007387 */ /* 0x000fe80000100800 */
[----:B------:R-:W-:Y:S01]  /*d170*/  STL [R1+0x2408], R15 ;  /* 0x0024080f01007387 */ /* 0x000fe20000100800 */
[----:B------:R-:W-:Y:S02]  /*d180*/  IMAD R16, R16, UR7, RZ ;  /* 0x0000000710107c24 */ /* 0x000fe4000f8e02ff */
[----:B------:R-:W-:-:S03]  /*d190*/  IMAD R17, R17, UR7, RZ ;  /* 0x0000000711117c24 */ /* 0x000fc6000f8e02ff */
[----:B------:R-:W-:Y:S04]  /*d1a0*/  STL [R1+0x240c], R16 ;  /* 0x00240c1001007387 */ /* 0x000fe80000100800 */
[----:B------:R-:W-:Y:S01]  /*d1b0*/  STL [R1+0x2410], R17 ;  /* 0x0024101101007387 */ /* 0x000fe20000100800 */
[----:B--2---:R-:W-:Y:S02]  /*d1c0*/  IMAD R18, R18, UR7, RZ ;  /* 0x0000000712127c24 */ /* 0x004fe4000f8e02ff */
[----:B------:R-:W-:-:S03]  /*d1d0*/  IMAD R19, R19, UR7, RZ ;  /* 0x0000000713137c24 */ /* 0x000fc6000f8e02ff */
[----:B------:R-:W-:Y:S01]  /*d1e0*/  STL [R1+0x2414], R18 ;  /* 0x0024141201007387 */ /* 0x000fe20000100800 */
[----:B------:R-:W-:-:S03]  /*d1f0*/  IMAD R20, R20, UR7, RZ ;  /* 0x0000000714147c24 */ /* 0x000fc6000f8e02ff */
[----:B------:R-:W-:Y:S01]  /*d200*/  STL [R1+0x2418], R19 ;  /* 0x0024181301007387 */ /* 0x000fe20000100800 */
[----:B------:R-:W-:-:S03]  /*d210*/  IMAD R21, R21, UR7, RZ ;  /* 0x0000000715157c24 */ /* 0x000fc6000f8e02ff */
[----:B------:R-:W-:Y:S01]  /*d220*/  STL [R1+0x241c], R20 ;  /* 0x00241c1401007387 */ /* 0x000fe20000100800 */
[----:B------:R-:W-:-:S03]  /*d230*/  IMAD R22, R22, UR7, RZ ;  /* 0x0000000716167c24 */ /* 0x000fc6000f8e02ff */
[----:B------:R-:W-:Y:S01]  /*d240*/  STL [R1+0x2420], R21 ;  /* 0x0024201501007387 */ /* 0x000fe20000100800 */
[----:B-1----:R-:W-:-:S03]  /*d250*/  IMAD R3, R26, UR7, RZ ;  /* 0x000000071a037c24 */ /* 0x002fc6000f8e02ff */
[----:B------:R-:W-:Y:S01]  /*d260*/  STL [R1+0x2424], R22 ;  /* 0x0024241601007387 */ /* 0x000fe20000100800 */
[----:B------:R-:W-:-:S03]  /*d270*/  IMAD R6, R27, UR7, RZ ;  /* 0x000000071b067c24 */ /* 0x000fc6000f8e02ff */
[----:B------:R0:W-:Y:S01]  /*d280*/  STL [R1+0x4], R3 ;  /* 0x0000040301007387 */ /* 0x0001e20000100800 */
[----:B------:R-:W-:-:S03]  /*d290*/  IMAD R5, R29, UR7, RZ ;  /* 0x000000071d057c24 */ /* 0x000fc6000f8e02ff */
[----:B------:R-:W-:Y:S04]  /*d2a0*/  STL [R1+0x10], R6 ;  /* 0x0000100601007387 */ /* 0x000fe80000100800 */
[----:B------:R-:W2:Y:S01]  /*d2b0*/  LDL.LU R29, [R1+0x18c] ;  /* 0x00018c00011d7983 */ /* 0x000ea20000300800 */
[----:B0-----:R-:W-:-:S03]  /*d2c0*/  IMAD R3, R0, UR7, RZ ;  /* 0x0000000700037c24 */ /* 0x001fc6000f8e02ff */
[----:B------:R-:W-:Y:S04]  /*d2d0*/  STL [R1+0x28], R5 ;  /* 0x0000280501007387 */ /* 0x000fe80000100800 */
[----:B------:R-:W5:Y:S04]  /*d2e0*/  LDL.LU R0, [R1+0x190] ;  /* 0x0001900001007983 */ /* 0x000f680000300800 */
[----:B------:R3:W-:Y:S02]  /*d2f0*/  STL [R1+0x30], R3 ;  /* 0x0000300301007387 */ /* 0x0007e40000100800 */
[----:B---3--:R-:W-:-:S02]  /*d300*/  IMAD R3, R2, UR7, RZ ;  /* 0x0000000702037c24 */ /* 0x008fc4000f8e02ff */
[----:B------:R-:W3:Y:S04]  /*d310*/  LDL.LU R2, [R1+0x194] ;  /* 0x0001940001027983 */ /* 0x000ee80000300800 */
[----:B------:R0:W-:Y:S01]  /*d320*/  STL [R1+0x3c], R3 ;  /* 0x00003c0301007387 */ /* 0x0001e20000100800 */
[----:B----4-:R-:W-:Y:S02]  /*d330*/  IMAD R5, R28, UR7, RZ ;  /* 0x000000071c057c24 */ /* 0x010fe4000f8e02ff */
[----:B------:R-:W-:-:S03]  /*d340*/  IMAD R4, R4, UR7, RZ ;  /* 0x0000000704047c24 */ /* 0x000fc6000f8e02ff */
[----:B------:R1:W-:Y:S01]  /*d350*/  STL [R1+0x4c], R5 ;  /* 0x00004c0501007387 */ /* 0x0003e20000100800 */
[----:B0-----:R-:W-:-:S03]  /*d360*/  IMAD R3, R24, UR7, RZ ;  /* 0x0000000718037c24 */ /* 0x001fc6000f8e02ff */
[----:B------:R-:W4:Y:S04]  /*d370*/  LDL.LU R22, [R1+0x198] ;  /* 0x0001980001167983 */ /* 0x000f280000300800 */
[----:B------:R-:W-:Y:S04]  /*d380*/  STL [R1+0x58], R4 ;  /* 0x0000580401007387 */ /* 0x000fe80000100800 */
[----:B------:R-:W4:Y:S04]  /*d390*/  LDL.LU R21, [R1+0x1a0] ;  /* 0x0001a00001157983 */ /* 0x000f280000300800 */
[----:B------:R0:W-:Y:S04]  /*d3a0*/  STL [R1+0x60], R3 ;  /* 0x0000600301007387 */ /* 0x0001e80000100800 */
[----:B------:R-:W4:Y:S04]  /*d3b0*/  LDL.LU R20, [R1+0x1a4] ;  /* 0x0001a40001147983 */ /* 0x000f280000300800 */
        /* <DEDUP_REMOVED lines=14> */
[----:B-1----:R-:W4:Y:S04]  /*d4a0*/  LDL.LU R5, [R1+0x1ec] ;  /* 0x0001ec0001057983 */ /* 0x002f280000300800 */
[----:B0-----:R-:W4:Y:S04]  /*d4b0*/  LDL.LU R3, [R1+0x1e4] ;  /* 0x0001e40001037983 */ /* 0x001f280000300800 */
[----:B------:R-:W4:Y:S04]  /*d4c0*/  LDL.LU R25, [R1+0x1d8] ;  /* 0x0001d80001197983 */ /* 0x000f280000300800 */
[----:B------:R-:W4:Y:S04]  /*d4d0*/  LDL.LU R26, [R1+0x1d0] ;  /* 0x0001d000011a7983 */ /* 0x000f280000300800 */
[----:B------:R-:W4:Y:S04]  /*d4e0*/  LDL.LU R27, [R1+0x1c0] ;  /* 0x0001c000011b7983 */ /* 0x000f280000300800 */
[----:B------:R-:W4:Y:S04]  /*d4f0*/  LDL.LU R4, [R1+0x1b0] ;  /* 0x0001b00001047983 */ /* 0x000f280000300800 */
[----:B------:R-:W4:Y:S01]  /*d500*/  LDL.LU R24, [R1+0x19c] ;  /* 0x00019c0001187983 */ /* 0x000f220000300800 */
[----:B-----5:R-:W-:-:S03]  /*d510*/  IMAD R28, R0, UR7, RZ ;  /* 0x00000007001c7c24 */ /* 0x020fc6000f8e02ff */
[----:B------:R-:W5:Y:S01]  /*d520*/  LDL.LU R0, [R1+0x170] ;  /* 0x0001700001007983 */ /* 0x000f620000300800 */
[----:B--2---:R-:W-:-:S05]  /*d530*/  IMAD R29, R29, UR7, RZ ;  /* 0x000000071d1d7c24 */ /* 0x004fca000f8e02ff */
[----:B------:R-:W-:Y:S04]  /*d540*/  STL [R1+0x68], R29 ;  /* 0x0000681d01007387 */ /* 0x000fe80000100800 */
[----:B------:R0:W-:Y:S01]  /*d550*/  STL [R1+0x80], R28 ;  /* 0x0000801c01007387 */ /* 0x0001e20000100800 */
[----:B---3--:R-:W-:-:S03]  /*d560*/  IMAD R2, R2, UR7, RZ ;  /* 0x0000000702027c24 */ /* 0x008fc6000f8e02ff */
[----:B0-----:R-:W2:Y:S04]  /*d570*/  LDL.LU R28, [R1+0x16c] ;  /* 0x00016c00011c7983 */ /* 0x001ea80000300800 */
[----:B------:R-:W3:Y:S04]  /*d580*/  LDL.LU R29, [R1+0x168] ;  /* 0x00016800011d7983 */ /* 0x000ee80000300800 */
[----:B------:R0:W-:Y:S04]  /*d590*/  STL [R1+0x88], R2 ;  /* 0x0000880201007387 */ /* 0x0001e80000100800 */
[----:B0-----:R-:W3:Y:S01]  /*d5a0*/  LDL.LU R2, [R1+0x164] ;  /* 0x0001640001027983 */ /* 0x001ee20000300800 */
[----:B----4-:R-:W-:-:S02]  /*d5b0*/  IMAD R22, R22, UR7, RZ ;  /* 0x0000000716167c24 */ /* 0x010fc4000f8e02ff */
[----:B------:R-:W-:-:S03]  /*d5c0*/  IMAD R21, R21, UR7, RZ ;  /* 0x0000000715157c24 */ /* 0x000fc6000f8e02ff */
[----:B------:R0:W-:Y:S04]  /*d5d0*/  STL [R1+0x90], R22 ;  /* 0x0000901601007387 */ /* 0x0001e80000100800 */
[----:B------:R1:W-:Y:S01]  /*d5e0*/  STL [R1+0x98], R21 ;  /* 0x0000981501007387 */ /* 0x0003e20000100800 */
[----:B0-----:R-:W-:Y:S02]  /*d5f0*/  IMAD R22, R20, UR7, RZ ;  /* 0x0000000714167c24 */ /* 0x001fe4000f8e02ff */
[----:B-1----:R-:W-:Y:S02]  /*d600*/  IMAD R21, R19, UR7, RZ ;  /* 0x0000000713157c24 */ /* 0x002fe4000f8e02ff */
[----:B------:R-:W-:Y:S01]  /*d610*/  IMAD R20, R18, UR7, RZ ;  /* 0x0000000712147c24 */ /* 0x000fe2000f8e02ff */
[----:B------:R-:W-:Y:S01]  /*d620*/  STL [R1+0xa0], R22 ;  /* 0x0000a01601007387 */ /* 0x000fe20000100800 */
        /* <DEDUP_REMOVED lines=31> */
[----:B------:R0:W-:Y:S04]  /*d820*/  STL [R1+0x180], R6 ;  /* 0x0001800601007387 */ /* 0x0001e80000100800 */
[----:B------:R1:W-:Y:S01]  /*d830*/  STL [R1+0x184], R5 ;  /* 0x0001840501007387 */ /* 0x0003e20000100800 */
[----:B0-----:R-:W-:-:S03]  /*d840*/  IMAD R6, R27, UR7, RZ ;  /* 0x000000071b067c24 */ /* 0x001fc6000f8e02ff */
[----:B------:R0:W-:Y:S01]  /*d850*/  STL [R1+0x188], R3 ;  /* 0x0001880301007387 */ /* 0x0001e20000100800 */
[----:B-1----:R-:W-:-:S03]  /*d860*/  IMAD R5, R4, UR7, RZ ;  /* 0x0000000704057c24 */ /* 0x002fc6000f8e02ff */
[----:B------:R-:W-:Y:S04]  /*d870*/  STL [R1+0x18c], R6 ;  /* 0x00018c0601007387 */ /* 0x000fe80000100800 */
[----:B------:R-:W4:Y:S01]  /*d880*/  LDL.LU R4, [R1+0x160] ;  /* 0x0001600001047983 */ /* 0x000f220000300800 */
[----:B0-----:R-:W-:-:S03]  /*d890*/  IMAD R3, R24, UR7, RZ ;  /* 0x0000000718037c24 */ /* 0x001fc6000f8e02ff */
[----:B------:R-:W-:Y:S04]  /*d8a0*/  STL [R1+0x190], R5 ;  /* 0x0001900501007387 */ /* 0x000fe80000100800 */
[----:B------:R-:W4:Y:S04]  /*d8b0*/  LDL.LU R24, [R1+0x15c] ;  /* 0x00015c0001187983 */ /* 0x000f280000300800 */
[----:B------:R5:W-:Y:S02]  /*d8c0*/  STL [R1+0x194], R3 ;  /* 0x0001940301007387 */ /* 0x000be40000100800 */
[----:B-----5:R-:W-:-:S02]  /*d8d0*/  IMAD R3, R0, UR7, RZ ;  /* 0x0000000700037c24 */ /* 0x020fc4000f8e02ff */
[----:B------:R-:W5:Y:S04]  /*d8e0*/  LDL.LU R0, [R1+0x158] ;  /* 0x0001580001007983 */ /* 0x000f680000300800 */
[----:B------:R3:W-:Y:S01]  /*d8f0*/  STL [R1+0x170], R3 ;  /* 0x0001700301007387 */ /* 0x0007e20000100800 */
[----:B--2---:R-:W-:Y:S02]  /*d900*/  IMAD R5, R28, UR7, RZ ;  /* 0x000000071c057c24 */ /* 0x004fe4000f8e02ff */
[----:B---3--:R-:W-:-:S03]  /*d910*/  IMAD R3, R29, UR7, RZ ;  /* 0x000000071d037c24 */ /* 0x008fc6000f8e02ff */
[----:B------:R0:W-:Y:S04]  /*d920*/  STL [R1+0x16c], R5 ;  /* 0x00016c0501007387 */ /* 0x0001e80000100800 */
[----:B------:R-:W2:Y:S04]  /*d930*/  LDL.LU R22, [R1+0x154] ;  /* 0x0001540001167983 */ /* 0x000ea80000300800 */
[----:B------:R1:W-:Y:S04]  /*d940*/  STL [R1+0x168], R3 ;  /* 0x0001680301007387 */ /* 0x0003e80000100800 */
[----:B------:R-:W3:Y:S01]  /*d950*/  LDL.LU R21, [R1+0x150] ;  /* 0x0001500001157983 */ /* 0x000ee20000300800 */
[----:B------:R-:W-:-:S05]  /*d960*/  IMAD R2, R2, UR7, RZ ;  /* 0x0000000702027c24 */ /* 0x000fca000f8e02ff */
[----:B------:R1:W-:Y:S04]  /*d970*/  STL [R1+0x164], R2 ;  /* 0x0001640201007387 */ /* 0x0003e80000100800 */
[----:B------:R-:W3:Y:S04]  /*d980*/  LDL.LU R20, [R1+0x140] ;  /* 0x0001400001147983 */ /* 0x000ee80000300800 */
        /* <DEDUP_REMOVED lines=14> */
[----:B0-----:R-:W3:Y:S04]  /*da70*/  LDL.LU R5, [R1+0xe4] ;  /* 0x0000e40001057983 */ /* 0x001ee80000300800 */
[----:B-1----:R-:W3:Y:S04]  /*da80*/  LDL.LU R3, [R1+0xe0] ;  /* 0x0000e00001037983 */ /* 0x002ee80000300800 */
[----:B------:R-:W3:Y:S04]  /*da90*/  LDL.LU R25, [R1+0xdc] ;  /* 0x0000dc0001197983 */ /* 0x000ee80000300800 */
[----:B------:R-:W3:Y:S04]  /*daa0*/  LDL.LU R26, [R1+0xd8] ;  /* 0x0000d800011a7983 */ /* 0x000ee80000300800 */
[----:B------:R-:W3:Y:S04]  /*dab0*/  LDL.LU R27, [R1+0xd4] ;  /* 0x0000d400011b7983 */ /* 0x000ee80000300800 */
[----:B------:R-:W3:Y:S04]  /*dac0*/  LDL.LU R28, [R1+0xd0] ;  /* 0x0000d000011c7983 */ /* 0x000ee80000300800 */
[----:B------:R-:W3:Y:S01]  /*dad0*/  LDL.LU R2, [R1+0xcc] ;  /* 0x0000cc0001027983 */ /* 0x000ee20000300800 */
[----:B----4-:R-:W-:-:S05]  /*dae0*/  IMAD R29, R4, UR7, RZ ;  /* 0x00000007041d7c24 */ /* 0x010fca000f8e02ff */
[----:B------:R0:W-:Y:S01]  /*daf0*/  STL [R1+0x160], R29 ;  /* 0x0001601d01007387 */ /* 0x0001e20000100800 */
[----:B------:R-:W-:-:S03]  /*db00*/  IMAD R4, R24, UR7, RZ ;  /* 0x0000000718047c24 */ /* 0x000fc6000f8e02ff */
[----:B0-----:R-:W4:Y:S04]  /*db10*/  LDL.LU R29, [R1+0xc8] ;  /* 0x0000c800011d7983 */ /* 0x001f280000300800 */
[----:B------:R0:W-:Y:S04]  /*db20*/  STL [R1+0x15c], R4 ;  /* 0x00015c0401007387 */ /* 0x0001e80000100800 */
[----:B0-----:R-:W4:Y:S04]  /*db30*/  LDL.LU R4, [R1+0xc4] ;  /* 0x0000c40001047983 */ /* 0x001f280000300800 */
[----:B------:R-:W4:Y:S01]  /*db40*/  LDL.LU R24, [R1+0xc0] ;  /* 0x0000c00001187983 */ /* 0x000f220000300800 */
[----:B-----5:R-:W-:-:S05]  /*db50*/  IMAD R0, R0, UR7, RZ ;  /* 0x0000000700007c24 */ /* 0x020fca000f8e02ff */
[----:B------:R0:W-:Y:S04]  /*db60*/  STL [R1+0x158], R0 ;  /* 0x0001580001007387 */ /* 0x0001e80000100800 */
[----:B0-----:R-:W5:Y:S01]  /*db70*/  LDL.LU R0, [R1+0xbc] ;  /* 0x0000bc0001007983 */ /* 0x001f620000300800 */
[----:B--2---:R-:W-:Y:S02]  /*db80*/  IMAD R22, R22, UR7, RZ ;  /* 0x0000000716167c24 */ /* 0x004fe4000f8e02ff */
[----:B---3--:R-:W-:-:S03]  /*db90*/  IMAD R21, R21, UR7, RZ ;  /* 0x0000000715157c24 */ /* 0x008fc6000f8e02ff */
        /* <DEDUP_REMOVED lines=43> */
[----:B------:R-:W2:Y:S01]  /*de50*/  LDL.LU R7, [R1+0xb8] ;  /* 0x0000b80001077983 */ /* 0x000ea20000300800 */
[----:B0-----:R-:W-:-:S03]  /*de60*/  IMAD R3, R2, UR7, RZ ;  /* 0x0000000702037c24 */ /* 0x001fc6000f8e02ff */
[----:B------:R0:W-:Y:S04]  /*de70*/  STL [R1+0xd0], R5 ;  /* 0x0000d00501007387 */ /* 0x0001e80000100800 */
[----:B------:R-:W3:Y:S04]  /*de80*/  LDL.LU R2, [R1+0xb4] ;  /* 0x0000b40001027983 */ /* 0x000ee80000300800 */
[----:B------:R4:W-:Y:S04]  /*de90*/  STL [R1+0xcc], R3 ;  /* 0x0000cc0301007387 */ /* 0x0009e80000100800 */
[----:B0-----:R-:W3:Y:S01]  /*dea0*/  LDL.LU R5, [R1+0xb0] ;  /* 0x0000b00001057983 */ /* 0x001ee20000300800 */
[----:B----4-:R-:W-:-:S05]  /*deb0*/  IMAD R3, R29, UR7, RZ ;  /* 0x000000071d037c24 */ /* 0x010fca000f8e02ff */
[----:B------:R0:W-:Y:S01]  /*dec0*/  STL [R1+0xc8], R3 ;  /* 0x0000c80301007387 */ /* 0x0001e20000100800 */
[----:B------:R-:W-:Y:S02]  /*ded0*/  IMAD R4, R4, UR7, RZ ;  /* 0x0000000704047c24 */ /* 0x000fe4000f8e02ff */
[----:B0-----:R-:W-:-:S03]  /*dee0*/  IMAD R3, R24, UR7, RZ ;  /* 0x0000000718037c24 */ /* 0x001fc6000f8e02ff */
[----:B------:R-:W-:Y:S04]  /*def0*/  STL [R1+0xc4], R4 ;  /* 0x0000c40401007387 */ /* 0x000fe80000100800 */
[----:B------:R-:W4:Y:S04]  /*df00*/  LDL.LU R22, [R1+0xac] ;  /* 0x0000ac0001167983 */ /* 0x000f280000300800 */
[----:B------:R0:W-:Y:S04]  /*df10*/  STL [R1+0xc0], R3 ;  /* 0x0000c00301007387 */ /* 0x0001e80000100800 */
[----:B------:R-:W4:Y:S01]  /*df20*/  LDL.LU R21, [R1+0xa4] ;  /* 0x0000a40001157983 */ /* 0x000f220000300800 */
[----:B-----5:R-:W-:-:S05]  /*df30*/  IMAD R0, R0, UR7, RZ ;  /* 0x0000000700007c24 */ /* 0x020fca000f8e02ff */
[----:B------:R1:W-:Y:S04]  /*df40*/  STL [R1+0xbc], R0 ;  /* 0x0000bc0001007387 */ /* 0x0003e80000100800 */
        /* <DEDUP_REMOVED lines=13> */
[----:B0-----:R-:W5:Y:S04]  /*e020*/  LDL.LU R3, [R1+0x48] ;  /* 0x0000480001037983 */ /* 0x001f680000300800 */
[----:B------:R-:W5:Y:S04]  /*e030*/  LDL.LU R25, [R1+0x44] ;  /* 0x0000440001197983 */ /* 0x000f680000300800 */
[----:B------:R-:W5:Y:S04]  /*e040*/  LDL.LU R26, [R1+0x40] ;  /* 0x00004000011a7983 */ /* 0x000f680000300800 */
[----:B------:R-:W5:Y:S04]  /*e050*/  LDL.LU R27, [R1+0x38] ;  /* 0x00003800011b7983 */ /* 0x000f680000300800 */
[----:B------:R-:W5:Y:S04]  /*e060*/  LDL.LU R28, [R1+0x34] ;  /* 0x00003400011c7983 */ /* 0x000f680000300800 */
[----:B------:R-:W5:Y:S04]  /*e070*/  LDL.LU R29, [R1+0x2c] ;  /* 0x00002c00011d7983 */ /* 0x000f680000300800 */
[----:B------:R-:W5:Y:S04]  /*e080*/  LDL.LU R4, [R1+0x24] ;  /* 0x0000240001047983 */ /* 0x000f680000300800 */
[----:B------:R-:W5:Y:S04]  /*e090*/  LDL.LU R24, [R1+0x1f8] ;  /* 0x0001f80001187983 */ /* 0x000f680000300800 */
[----:B-1----:R-:W5:Y:S01]  /*e0a0*/  LDL.LU R0, [R1+0x20] ;  /* 0x0000200001007983 */ /* 0x002f620000300800 */
[----:B--2---:R-:W-:-:S02]  /*e0b0*/  IMAD R8, R7, UR7, RZ ;  /* 0x0000000707087c24 */ /* 0x004fc4000f8e02ff */
[----:B---3--:R-:W-:Y:S02]  /*e0c0*/  IMAD R7, R2, UR7, RZ ;  /* 0x0000000702077c24 */ /* 0x008fe4000f8e02ff */
[----:B------:R-:W2:Y:S04]  /*e0d0*/  LDL.LU R2, [R1+0xc] ;  /* 0x00000c0001027983 */ /* 0x000ea80000300800 */
[----:B------:R0:W-:Y:S04]  /*e0e0*/  STL [R1+0xb8], R8 ;  /* 0x0000b80801007387 */ /* 0x0001e80000100800 */
[----:B------:R1:W-:Y:S01]  /*e0f0*/  STL [R1+0xb4], R7 ;  /* 0x0000b40701007387 */ /* 0x0003e20000100800 */
[----:B0-----:R-:W-:-:S03]  /*e100*/  IMAD R8, R5, UR7, RZ ;  /* 0x0000000705087c24 */ /* 0x001fc6000f8e02ff */
[----:B------:R-:W3:Y:S04]  /*e110*/  LDL.LU R5, [R1+0x14] ;  /* 0x0000140001057983 */ /* 0x000ee80000300800 */
[----:B-1----:R-:W3:Y:S04]  /*e120*/  LDL.LU R7, [R1+0x8] ;  /* 0x0000080001077983 */ /* 0x002ee80000300800 */
[----:B------:R0:W-:Y:S04]  /*e130*/  STL [R1+0xb0], R8 ;  /* 0x0000b00801007387 */ /* 0x0001e80000100800 */
[----:B0-----:R-:W3:Y:S01]  /*e140*/  LDL.LU R8, [R1] ;  /* 0x0000000001087983 */ /* 0x001ee20000300800 */
[----:B----4-:R-:W-:-:S05]  /*e150*/  IMAD R22, R22, UR7, RZ ;  /* 0x0000000716167c24 */ /* 0x010fca000f8e02ff */
[----:B------:R0:W-:Y:S01]  /*e160*/  STL [R1+0xac], R22 ;  /* 0x0000ac1601007387 */ /* 0x0001e20000100800 */
[----:B------:R-:W-:-:S03]  /*e170*/  IMAD R21, R21, UR7, RZ ;  /* 0x0000000715157c24 */ /* 0x000fc6000f8e02ff */
[----:B0-----:R-:W4:Y:S04]  /*e180*/  LDL.LU R22, [R1+0x2424] ;  /* 0x0024240001167983 */ /* 0x001f280000300800 */
[----:B------:R0:W-:Y:S04]  /*e190*/  STL [R1+0xa4], R21 ;  /* 0x0000a41501007387 */ /* 0x0001e80000100800 */
[----:B0-----:R-:W4:Y:S01]  /*e1a0*/  LDL.LU R21, [R1+0x2420] ;  /* 0x0024200001157983 */ /* 0x001f220000300800 */
[----:B-----5:R-:W-:Y:S02]  /*e1b0*/  IMAD R20, R20, UR7, RZ ;  /* 0x0000000714147c24 */ /* 0x020fe4000f8e02ff */
[----:B------:R-:W-:-:S03]  /*e1c0*/  IMAD R19, R19, UR7, RZ ;  /* 0x0000000713137c24 */ /* 0x000fc6000f8e02ff */
[----:B------:R0:W-:Y:S01]  /*e1d0*/  STL [R1+0x9c], R20 ;  /* 0x00009c1401007387 */ /* 0x0001e20000100800 */
[----:B------:R-:W-:Y:S02]  /*e1e0*/  IMAD R18, R18, UR7, RZ ;  /* 0x0000000712127c24 */ /* 0x000fe4000f8e02ff */
[----:B------:R-:W-:Y:S01]  /*e1f0*/  IMAD R17, R17, UR7, RZ ;  /* 0x0000000711117c24 */ /* 0x000fe2000f8e02ff */
[----:B0-----:R-:W5:Y:S01]  /*e200*/  LDL.LU R20, [R1+0x241c] ;  /* 0x00241c0001147983 */ /* 0x001f620000300800 */
[----:B------:R-:W-:-:S03]  /*e210*/  IMAD R16, R16, UR7, RZ ;  /* 0x0000000710107c24 */ /* 0x000fc6000f8e02ff */
[----:B------:R0:W-:Y:S01]  /*e220*/  STL [R1+0x94], R19 ;  /* 0x0000941301007387 */ /* 0x0001e20000100800 */
[----:B------:R-:W-:Y:S02]  /*e230*/  IMAD R15, R15, UR7, RZ ;  /* 0x000000070f0f7c24 */ /* 0x000fe4000f8e02ff */
[----:B------:R-:W-:Y:S01]  /*e240*/  IMAD R14, R14, UR7, RZ ;  /* 0x000000070e0e7c24 */ /* 0x000fe2000f8e02ff */
[----:B0-----:R-:W4:Y:S04]  /*e250*/  LDL.LU R19, [R1+0x2418] ;  /* 0x0024180001137983 */ /* 0x001f280000300800 */
[----:B------:R0:W-:Y:S01]  /*e260*/  STL [R1+0x8c], R18 ;  /* 0x00008c1201007387 */ /* 0x0001e20000100800 */
[----:B------:R-:W-:Y:S02]  /*e270*/  IMAD R13, R13, UR7, RZ ;  /* 0x000000070d0d7c24 */ /* 0x000fe4000f8e02ff */
[----:B------:R-:W-:Y:S01]  /*e280*/  IMAD R12, R12, UR7, RZ ;  /* 0x000000070c0c7c24 */ /* 0x000fe2000f8e02ff */
[----:B0-----:R-:W5:Y:S04]  /*e290*/  LDL.LU R18, [R1+0x2414] ;  /* 0x0024140001127983 */ /* 0x001f680000300800 */
[----:B------:R0:W-:Y:S01]  /*e2a0*/  STL [R1+0x84], R17 ;  /* 0x0000841101007387 */ /* 0x0001e20000100800 */
[----:B------:R-:W-:-:S03]  /*e2b0*/  IMAD R11, R11, UR7, RZ ;  /* 0x000000070b0b7c24 */ /* 0x000fc6000f8e02ff */
[----:B0-----:R-:W4:Y:S04]  /*e2c0*/  LDL.LU R17, [R1+0x2410] ;  /* 0x0024100001117983 */ /* 0x001f280000300800 */
[----:B------:R0:W-:Y:S01]  /*e2d0*/  STL [R1+0x7c], R16 ;  /* 0x00007c1001007387 */ /* 0x0001e20000100800 */
[----:B------:R-:W-:-:S03]  /*e2e0*/  IMAD R10, R10, UR7, RZ ;  /* 0x000000070a0a7c24 */ /* 0x000fc6000f8e02ff */
        /* <DEDUP_REMOVED lines=28> */
[----:B------:R0:W-:Y:S04]  /*e4b0*/  STL [R1+0x44], R25 ;  /* 0x0000441901007387 */ /* 0x0001e80000100800 */
[----:B0-----:R-:W5:Y:S04]  /*e4c0*/  LDL.LU R25, [R1+0x23e4] ;  /* 0x0023e40001197983 */ /* 0x001f680000300800 */
[----:B------:R0:W-:Y:S04]  /*e4d0*/  STL [R1+0x40], R26 ;  /* 0x0000401a01007387 */ /* 0x0001e80000100800 */
        /* <DEDUP_REMOVED lines=8> */
[----:B0-----:R-:W2:Y:S01]  /*e560*/  LDL.LU R4, [R1+0x23d0] ;  /* 0x0023d00001047983 */ /* 0x001ea20000300800 */
[----:B------:R-:W-:-:S05]  /*e570*/  IMAD R0, R0, UR7, RZ ;  /* 0x0000000700007c24 */ /* 0x000fca000f8e02ff */
[----:B------:R0:W-:Y:S04]  /*e580*/  STL [R1+0x20], R0 ;  /* 0x0000200001007387 */ /* 0x0001e80000100800 */
[----:B0-----:R-:W4:Y:S01]  /*e590*/  LDL.LU R0, [R1+0x23cc] ;  /* 0x0023cc0001007983 */ /* 0x001f220000300800 */
[----:B--2---:R-:W-:-:S05]  /*e5a0*/  IMAD R4, R4, UR7, RZ ;  /* 0x0000000704047c24 */ /* 0x004fca000f8e02ff */
[----:B------:R0:W-:Y:S04]  /*e5b0*/  STL [R1+0x18], R4 ;  /* 0x0000180401007387 */ /* 0x0001e80000100800 */
[----:B0-----:R-:W2:Y:S01]  /*e5c0*/  LDL.LU R4, [R1+0x23c8] ;  /* 0x0023c80001047983 */ /* 0x001ea20000300800 */
[----:B------:R-:W-:Y:S02]  /*e5d0*/  IMAD R2, R2, UR7, RZ ;  /* 0x0000000702027c24 */ /* 0x000fe4000f8e02ff */
[----:B------:R-:W-:-:S03]  /*e5e0*/  IMAD R24, R24, UR7, RZ ;  /* 0x0000000718187c24 */ /* 0x000fc6000f8e02ff */
[----:B------:R2:W-:Y:S02]  /*e5f0*/  STL [R1+0xc], R2 ;  /* 0x00000c0201007387 */ /* 0x0005e40000100800 */
[----:B--2---:R-:W-:-:S05]  /*e600*/  IADD3 R2, P2, R24, R4, RZ ;  /* 0x0000000418027210 */ /* 0x004fca0007f5e0ff */
[----:B------:R3:W-:Y:S02]  /*e610*/  STL [R1+0x1af0], R2 ;  /* 0x001af00201007387 */ /* 0x0007e40000100800 */
[----:B---3--:R-:W-:-:S05]  /*e620*/  IADD3 R2, P3, R5, R4, RZ ;  /* 0x0000000405027210 */ /* 0x008fca0007f7e0ff */
[----:B------:R0:W-:Y:S02]  /*e630*/  STL [R1+0x1ad8], R2 ;  /* 0x001ad80201007387 */ /* 0x0001e40000100800 */
[----:B0-----:R-:W-:-:S05]  /*e640*/  IADD3 R2, P4, R7, R4, RZ ;  /* 0x0000000407027210 */ /* 0x001fca0007f9e0ff */
[----:B------:R0:W-:Y:S02]  /*e650*/  STL [R1+0x1adc], R2 ;  /* 0x001adc0201007387 */ /* 0x0001e40000100800 */
[----:B0-----:R-:W-:-:S05]  /*e660*/  IADD3 R2, P5, R8, R4, RZ ;  /* 0x0000000408027210 */ /* 0x001fca0007fbe0ff */
[----:B------:R5:W-:Y:S02]  /*e670*/  STL [R1+0x1ae0], R2 ;  /* 0x001ae00201007387 */ /* 0x000be40000100800 */
[----:B-----5:R-:W-:-:S05]  /*e680*/  IADD3 R2, P6, R29, R4, RZ ;  /* 0x000000041d027210 */ /* 0x020fca0007fde0ff */
[----:B------:R4:W-:Y:S02]  /*e690*/  STL [R1+0x1ae4], R2 ;  /* 0x001ae40201007387 */ /* 0x0009e40000100800 */
[----:B----4-:R-:W-:-:S05]  /*e6a0*/  IADD3 R2, P0, R28, R4, RZ ;  /* 0x000000041c027210 */ /* 0x010fca0007f1e0ff */
[----:B------:R0:W-:Y:S02]  /*e6b0*/  STL [R1+0x1ae8], R2 ;  /* 0x001ae80201007387 */ /* 0x0001e40000100800 */
[----:B0-----:R-:W-:-:S05]  /*e6c0*/  IADD3 R2, P1, R27, R4, RZ ;  /* 0x000000041b027210 */ /* 0x001fca0007f3e0ff */
[----:B------:R0:W-:Y:S04]  /*e6d0*/  STL [R1+0x1aec], R2 ;  /* 0x001aec0201007387 */ /* 0x0001e80000100800 */
[----:B0-----:R-:W2:Y:S02]  /*e6e0*/  LDL.LU R2, [R1+0x23c4] ;  /* 0x0023c40001027983 */ /* 0x001ea40000300800 */
[----:B--2---:R-:W-:-:S05]  /*e6f0*/  LEA.HI.X.SX32 R24, R24, R2, 0x1, P2 ;  /* 0x0000000218187211 */ /* 0x004fca00010f0eff */
[----:B------:R0:W-:Y:S02]  /*e700*/  STL [R1+0x1ad4], R24 ;  /* 0x001ad41801007387 */ /* 0x0001e40000100800 */
[----:B0-----:R-:W-:-:S05]  /*e710*/  IADD3 R24, P2, R26, R4, RZ ;  /* 0x000000041a187210 */ /* 0x001fca0007f5e0ff */
[----:B------:R0:W-:Y:S02]  /*e720*/  STL [R1+0x1ad0], R24 ;  /* 0x001ad01801007387 */ /* 0x0001e40000100800 */
[----:B0-----:R-:W-:Y:S02]  /*e730*/  LEA.HI.X.SX32 R24, R5, R2, 0x1, P3 ;  /* 0x0000000205187211 */ /* 0x001fe400018f0eff */
[----:B------:R-:W2:Y:S04]  /*e740*/  LDL.LU R5, [R1+0x23c0] ;  /* 0x0023c00001057983 */ /* 0x000ea80000300800 */
[----:B------:R0:W-:Y:S02]  /*e750*/  STL [R1+0x1ac8], R24 ;  /* 0x001ac81801007387 */ /* 0x0001e40000100800 */
[----:B0-----:R-:W-:-:S05]  /*e760*/  IADD3 R24, P3, R25, R4, RZ ;  /* 0x0000000419187210 */ /* 0x001fca0007f7e0ff */
[----:B------:R0:W-:Y:S02]  /*e770*/  STL [R1+0x1acc], R24 ;  /* 0x001acc1801007387 */ /* 0x0001e40000100800 */
[----:B0-----:R-:W-:Y:S02]  /*e780*/  LEA.HI.X.SX32 R24, R7, R2, 0x1, P4 ;  /* 0x0000000207187211 */ /* 0x001fe400020f0eff */
[----:B------:R-:W3:Y:S04]  /*e790*/  LDL.LU R7, [R1+0x23bc] ;  /* 0x0023bc0001077983 */ /* 0x000ee80000300800 */
[----:B------:R0:W-:Y:S02]  /*e7a0*/  STL [R1+0x1ac0], R24 ;  /* 0x001ac01801007387 */ /* 0x0001e40000100800 */
[----:B0-----:R-:W-:-:S05]  /*e7b0*/  IADD3 R24, P4, R3, R4, RZ ;  /* 0x0000000403187210 */ /* 0x001fca0007f9e0ff */
[----:B------:R0:W-:Y:S02]  /*e7c0*/  STL [R1+0x1ac4], R24 ;  /* 0x001ac41801007387 */ /* 0x0001e40000100800 */
[-C--:B0-----:R-:W-:Y:S02]  /*e7d0*/  LEA.HI.X.SX32 R24, R8, R2.reuse, 0x1, P5 ;  /* 0x0000000208187211 */ /* 0x081fe400028f0eff */
[----:B------:R-:W4:Y:S04]  /*e7e0*/  LDL.LU R8, [R1+0x23b8] ;  /* 0x0023b80001087983 */ /* 0x000f280000300800 */
[----:B------:R2:W-:Y:S01]  /*e7f0*/  STL [R1+0x1ab8], R24 ;  /* 0x001ab81801007387 */ /* 0x0005e20000100800 */
[-C--:B------:R-:W-:Y:S02]  /*e800*/  LEA.HI.X.SX32 R29, R29, R2.reuse, 0x1, P6 ;  /* 0x000000021d1d7211 */ /* 0x080fe400030f0eff */
[----:B------:R-:W-:-:S02]  /*e810*/  LEA.HI.X.SX32 R26, R26, R2, 0x1, P2 ;  /* 0x000000021a1a7211 */ /* 0x000fc400010f0eff */
[----:B------:R-:W-:Y:S02]  /*e820*/  LEA.HI.X.SX32 R25, R25, R2, 0x1, P3 ;  /* 0x0000000219197211 */ /* 0x000fe400018f0eff */
[----:B--2---:R-:W-:-:S05]  /*e830*/  IADD3 R24, P5, R5, R4, RZ ;  /* 0x0000000405187210 */ /* 0x004fca0007fbe0ff */
[----:B------:R0:W-:Y:S04]  /*e840*/  STL [R1+0x1abc], R24 ;  /* 0x001abc1801007387 */ /* 0x0001e80000100800 */
[----:B------:R1:W-:Y:S01]  /*e850*/  STL [R1+0x1ab0], R29 ;  /* 0x001ab01d01007387 */ /* 0x0003e20000100800 */
[----:B0-----:R-:W-:Y:S02]  /*e860*/  IADD3 R24, P6, R6, R4, RZ ;  /* 0x0000000406187210 */ /* 0x001fe40007fde0ff */
[----:B-1----:R-:W-:-:S03]  /*e870*/  LEA.HI.X.SX32 R29, R28, R2, 0x1, P0 ;  /* 0x000000021c1d7211 */ /* 0x002fc600000f0eff */
[----:B------:R0:W-:Y:S04]  /*e880*/  STL [R1+0x1ab4], R24 ;  /* 0x001ab41801007387 */ /* 0x0001e80000100800 */
[----:B------:R-:W-:Y:S01]  /*e890*/  STL [R1+0x1aa8], R29 ;  /* 0x001aa81d01007387 */ /* 0x000fe20000100800 */
[----:B0-----:R-:W-:Y:S02]  /*e8a0*/  LEA.HI.X.SX32 R24, R27, R2, 0x1, P1 ;  /* 0x000000021b187211 */ /* 0x001fe400008f0eff */
[----:B---3--:R-:W-:-:S05]  /*e8b0*/  IADD3 R28, P0, R7, R4, RZ ;  /* 0x00000004071c7210 */ /* 0x008fca0007f1e0ff */
[----:B------:R-:W-:Y:S04]  /*e8c0*/  STL [R1+0x1aac], R28 ;  /* 0x001aac1c01007387 */ /* 0x000fe80000100800 */
[----:B------:R0:W-:Y:S02]  /*e8d0*/  STL [R1+0x1aa0], R24 ;  /* 0x001aa01801007387 */ /* 0x0001e40000100800 */
[-C--:B0-----:R-:W-:Y:S02]  /*e8e0*/  IADD3 R24, P2, R9, R4.reuse, RZ ;  /* 0x0000000409187210 */ /* 0x081fe40007f5e0ff */
[----:B----4-:R-:W-:-:S05]  /*e8f0*/  IADD3 R27, P1, R8, R4, RZ ;  /* 0x00000004081b7210 */ /* 0x010fca0007f3e0ff */
[----:B------:R-:W-:Y:S04]  /*e900*/  STL [R1+0x1aa4], R27 ;  /* 0x001aa41b01007387 */ /* 0x000fe80000100800 */
[----:B------:R0:W-:Y:S04]  /*e910*/  STL [R1+0x1a98], R26 ;  /* 0x001a981a01007387 */ /* 0x0001e80000100800 */
[----:B------:R1:W-:Y:S04]  /*e920*/  STL [R1+0x1a9c], R24 ;  /* 0x001a9c1801007387 */ /* 0x0003e80000100800 */
[----:B------:R2:W-:Y:S01]  /*e930*/  STL [R1+0x1a90], R25 ;  /* 0x001a901901007387 */ /* 0x0005e20000100800 */
[----:B0-----:R-:W-:-:S02]  /*e940*/  IADD3 R26, P3, R10, R4, RZ ;  /* 0x000000040a1a7210 */ /* 0x001fc40007f7e0ff */
[-C--:B-1----:R-:W-:Y:S02]  /*e950*/  LEA.HI.X.SX32 R24, R3, R2.reuse, 0x1, P4 ;  /* 0x0000000203187211 */ /* 0x082fe400020f0eff */
[----:B------:R-:W-:Y:S02]  /*e960*/  LEA.HI.X.SX32 R3, R5, R2, 0x1, P5 ;  /* 0x0000000205037211 */ /* 0x000fe400028f0eff */
[----:B--2---:R-:W-:Y:S01]  /*e970*/  IADD3 R25, P4, R11, R4, RZ ;  /* 0x000000040b197210 */ /* 0x004fe20007f9e0ff */
[----:B------:R-:W-:Y:S01]  /*e980*/  STL [R1+0x1a94], R26 ;  /* 0x001a941a01007387 */ /* 0x000fe20000100800 */
[----:B------:R-:W-:-:S03]  /*e990*/  LEA.HI.X.SX32 R5, R6, R2, 0x1, P6 ;  /* 0x0000000206057211 */ /* 0x000fc600030f0eff */
[----:B------:R0:W-:Y:S04]  /*e9a0*/  STL [R1+0x1a88], R24 ;  /* 0x001a881801007387 */ /* 0x0001e80000100800 */
[----:B------:R-:W-:Y:S04]  /*e9b0*/  STL [R1+0x1a8c], R25 ;  /* 0x001a8c1901007387 */ /* 0x000fe80000100800 */
[----:B------:R1:W-:Y:S01]  /*e9c0*/  STL [R1+0x1a80], R3 ;  /* 0x001a800301007387 */ /* 0x0003e20000100800 */
[----:B0-----:R-:W-:Y:S02]  /*e9d0*/  IADD3 R24, P5, R12, R4, RZ ;  /* 0x000000040c187210 */ /* 0x001fe40007fbe0ff */
[----:B------:R-:W-:-:S03]  /*e9e0*/  LEA.HI.X.SX32 R6, R7, R2, 0x1, P0 ;  /* 0x0000000207067211 */ /* 0x000fc600000f0eff */
[----:B------:R-:W-:Y:S01]  /*e9f0*/  STL [R1+0x1a84], R24 ;  /* 0x001a841801007387 */ /* 0x000fe20000100800 */
[----:B-1----:R-:W-:-:S03]  /*ea00*/  IADD3 R3, P6, R13, R4, RZ ;  /* 0x000000040d037210 */ /* 0x002fc60007fde0ff */
[----:B------:R0:W-:Y:S04]  /*ea10*/  STL [R1+0x1a78], R5 ;  /* 0x001a780501007387 */ /* 0x0001e80000100800 */
[----:B------:R1:W-:Y:S01]  /*ea20*/  STL [R1+0x1a7c], R3 ;  /* 0x001a7c0301007387 */ /* 0x0003e20000100800 */
[----:B0-----:R-:W-:-:S03]  /*ea30*/  IADD3 R5, P0, R14, R4, RZ ;  /* 0x000000040e057210 */ /* 0x001fc60007f1e0ff */
[----:B------:R-:W-:Y:S01]  /*ea40*/  STL [R1+0x1a70], R6 ;  /* 0x001a700601007387 */ /* 0x000fe20000100800 */
[----:B-1----:R-:W-:-:S03]  /*ea50*/  LEA.HI.X.SX32 R3, R8, R2, 0x1, P1 ;  /* 0x0000000208037211 */ /* 0x002fc600008f0eff */
[----:B------:R-:W2:Y:S04]  /*ea60*/  LDL.LU R8, [R1+0x10] ;  /* 0x0000100001087983 */ /* 0x000ea80000300800 */
[----:B------:R-:W-:Y:S04]  /*ea70*/  STL [R1+0x1a74], R5 ;  /* 0x001a740501007387 */ /* 0x000fe80000100800 */
[----:B------:R0:W-:Y:S02]  /*ea80*/  STL [R1+0x1a68], R3 ;  /* 0x001a680301007387 */ /* 0x0001e40000100800 */
[----:B0-----:R-:W-:-:S02]  /*ea90*/  LEA.HI.X.SX32 R3, R9, R2, 0x1, P2 ;  /* 0x0000000209037211 */ /* 0x001fc400010f0eff */
[----:B------:R-:W3:Y:S01]  /*eaa0*/  LDL.LU R9, [R1+0x4] ;  /* 0x0000040001097983 */ /* 0x000ee20000300800 */
[----:B------:R-:W-:-:S05]  /*eab0*/  IADD3 R5, P1, R15, R4, RZ ;  /* 0x000000040f057210 */ /* 0x000fca0007f3e0ff */
[----:B------:R0:W-:Y:S04]  /*eac0*/  STL [R1+0x1a6c], R5 ;  /* 0x001a6c0501007387 */ /* 0x0001e80000100800 */
[----:B------:R-:W4:Y:S04]  /*ead0*/  LDL.LU R7, [R1+0x28] ;  /* 0x0000280001077983 */ /* 0x000f280000300800 */
[----:B------:R1:W-:Y:S01]  /*eae0*/  STL [R1+0x1a60], R3 ;  /* 0x001a600301007387 */ /* 0x0003e20000100800 */
[----:B0-----:R-:W-:-:S03]  /*eaf0*/  IADD3 R5, P2, R16, R4, RZ ;  /* 0x0000000410057210 */ /* 0x001fc60007f5e0ff */
[----:B------:R-:W5:Y:S01]  /*eb00*/  LDL.LU R6, [R1+0x30] ;  /* 0x0000300001067983 */ /* 0x000f620000300800 */
[----:B-1----:R-:W-:-:S03]  /*eb10*/  LEA.HI.X.SX32 R3, R10, R2, 0x1, P3 ;  /* 0x000000020a037211 */ /* 0x002fc600018f0eff */
[----:B------:R0:W-:Y:S01]  /*eb20*/  STL [R1+0x1a64], R5 ;  /* 0x001a640501007387 */ /* 0x0001e20000100800 */
[----:B------:R-:W-:-:S03]  /*eb30*/  IADD3 R10, P3, R17, R4, RZ ;  /* 0x00000004110a7210 */ /* 0x000fc60007f7e0ff */
[----:B------:R1:W-:Y:S04]  /*eb40*/  STL [R1+0x1a58], R3 ;  /* 0x001a580301007387 */ /* 0x0003e80000100800 */
[----:B0-----:R-:W5:Y:S01]  /*eb50*/  LDL.LU R5, [R1+0x3c] ;  /* 0x00003c0001057983 */ /* 0x001f620000300800 */
[----:B-1----:R-:W-:-:S03]  /*eb60*/  LEA.HI.X.SX32 R3, R11, R2, 0x1, P4 ;  /* 0x000000020b037211 */ /* 0x002fc600020f0eff */
[----:B------:R0:W-:Y:S01]  /*eb70*/  STL [R1+0x1a5c], R10 ;  /* 0x001a5c0a01007387 */ /* 0x0001e20000100800 */
[----:B------:R-:W-:-:S03]  /*eb80*/  IADD3 R11, P4, R18, R4, RZ ;  /* 0x00000004120b7210 */ /* 0x000fc60007f9e0ff */
[----:B------:R1:W-:Y:S01]  /*eb90*/  STL [R1+0x1a50], R3 ;  /* 0x001a500301007387 */ /* 0x0003e20000100800 */
[----:B0-----:R-:W-:-:S03]  /*eba0*/  LEA.HI.X.SX32 R10, R12, R2, 0x1, P5 ;  /* 0x000000020c0a7211 */ /* 0x001fc600028f0eff */
[----:B-1----:R-:W5:Y:S04]  /*ebb0*/  LDL.LU R3, [R1+0x4c] ;  /* 0x00004c0001037983 */ /* 0x002f680000300800 */
[----:B------:R0:W-:Y:S04]  /*ebc0*/  STL [R1+0x1a54], R11 ;  /* 0x001a540b01007387 */ /* 0x0001e80000100800 */
[----:B------:R1:W-:Y:S04]  /*ebd0*/  STL [R1+0x1a48], R10 ;  /* 0x001a480a01007387 */ /* 0x0003e80000100800 */
[----:B------:R-:W5:Y:S01]  /*ebe0*/  LDL.LU R25, [R1+0x58] ;  /* 0x0000580001197983 */ /* 0x000f620000300800 */
[----:B0-----:R-:W-:-:S02]  /*ebf0*/  IADD3 R11, P5, R19, R4, RZ ;  /* 0x00000004130b7210 */ /* 0x001fc40007fbe0ff */
[----:B-1----:R-:W-:-:S03]  /*ec00*/  LEA.HI.X.SX32 R10, R13, R2, 0x1, P6 ;  /* 0x000000020d0a7211 */ /* 0x002fc600030f0eff */
[----:B------:R0:W-:Y:S04]  /*ec10*/  STL [R1+0x1a4c], R11 ;  /* 0x001a4c0b01007387 */ /* 0x0001e80000100800 */
[----:B------:R1:W-:Y:S04]  /*ec20*/  STL [R1+0x1a40], R10 ;  /* 0x001a400a01007387 */ /* 0x0003e80000100800 */
[----:B------:R-:W5:Y:S01]  /*ec30*/  LDL.LU R26, [R1+0x60] ;  /* 0x00006000011a7983 */ /* 0x000f620000300800 */
[----:B0-----:R-:W-:Y:S02]  /*ec40*/  IADD3 R11, P6, R20, R4, RZ ;  /* 0x00000004140b7210 */ /* 0x001fe40007fde0ff */
[----:B-1----:R-:W-:-:S03]  /*ec50*/  LEA.HI.X.SX32 R10, R14, R2, 0x1, P0 ;  /* 0x000000020e0a7211 */ /* 0x002fc600000f0eff */
[----:B------:R0:W-:Y:S04]  /*ec60*/  STL [R1+0x1a44], R11 ;  /* 0x001a440b01007387 */ /* 0x0001e80000100800 */
[----:B------:R1:W-:Y:S04]  /*ec70*/  STL [R1+0x1a38], R10 ;  /* 0x001a380a01007387 */ /* 0x0003e80000100800 */
[----:B------:R-:W5:Y:S01]  /*ec80*/  LDL.LU R14, [R1+0x68] ;  /* 0x00006800010e7983 */ /* 0x000f620000300800 */
[----:B0-----:R-:W-:Y:S02]  /*ec90*/  IADD3 R11, P0, R21, R4, RZ ;  /* 0x00000004150b7210 */ /* 0x001fe40007f1e0ff */
[----:B-1----:R-:W-:-:S03]  /*eca0*/  LEA.HI.X.SX32 R10, R15, R2, 0x1, P1 ;  /* 0x000000020f0a7211 */ /* 0x002fc600008f0eff */
[----:B------:R0:W-:Y:S01]  /*ecb0*/  STL [R1+0x1a3c], R11 ;  /* 0x001a3c0b01007387 */ /* 0x0001e20000100800 */
[----:B------:R-:W-:-:S03]  /*ecc0*/  IMAD R23, R23, UR7, RZ ;  /* 0x0000000717177c24 */ /* 0x000fc6000f8e02ff */
        /* <DEDUP_REMOVED lines=9> */
[----:B------:R-:W-:Y:S04]  /*ed60*/  STL [R1+0x1a2c], R11 ;  /* 0x001a2c0b01007387 */ /* 0x000fe80000100800 */
[----:B------:R0:W-:Y:S04]  /*ed70*/  STL [R1+0x1a20], R10 ;  /* 0x001a200a01007387 */ /* 0x0001e80000100800 */
[----:B------:R-:W5:Y:S01]  /*ed80*/  LDL.LU R12, [R1+0x90] ;  /* 0x00009000010c7983 */ /* 0x000f620000300800 */
[----:B0-----:R-:W-:Y:S02]  /*ed90*/  LEA.HI.X.SX32 R10, R18, R2, 0x1, P4 ;  /* 0x00000002120a7211 */ /* 0x001fe400020f0eff */
[----:B---3--:R-:W-:-:S05]  /*eda0*/  IADD3 R11, P3, R9, R4, RZ ;  /* 0x00000004090b7210 */ /* 0x008fca0007f7e0ff */
[----:B------:R2:W-:Y:S04]  /*edb0*/  STL [R1+0x1a24], R11 ;  /* 0x001a240b01007387 */ /* 0x0005e80000100800 */
[----:B------:R0:W-:Y:S04]  /*edc0*/  STL [R1+0x1a18], R10 ;  /* 0x001a180a01007387 */ /* 0x0001e80000100800 */
[----:B------:R-:W3:Y:S01]  /*edd0*/  LDL.LU R28, [R1+0x98] ;  /* 0x00009800011c7983 */ /* 0x000ee20000300800 */
[----:B--2---:R-:W-:Y:S02]  /*ede0*/  IADD3 R11, P4, R8, R4, RZ ;  /* 0x00000004080b7210 */ /* 0x004fe40007f9e0ff */
[----:B0-----:R-:W-:-:S03]  /*edf0*/  LEA.HI.X.SX32 R10, R19, R2, 0x1, P5 ;  /* 0x00000002130a7211 */ /* 0x001fc600028f0eff */
[----:B------:R4:W-:Y:S04]  /*ee00*/  STL [R1+0x1a1c], R11 ;  /* 0x001a1c0b01007387 */ /* 0x0009e80000100800 */
[----:B------:R0:W-:Y:S04]  /*ee10*/  STL [R1+0x1a10], R10 ;  /* 0x001a100a01007387 */ /* 0x0001e80000100800 */
[----:B------:R-:W2:Y:S01]  /*ee20*/  LDL.LU R29, [R1+0xa0] ;  /* 0x0000a000011d7983 */ /* 0x000ea20000300800 */
[----:B----4-:R-:W-:Y:S02]  /*ee30*/  IADD3 R11, P5, R7, R4, RZ ;  /* 0x00000004070b7210 */ /* 0x010fe40007fbe0ff */
[----:B0-----:R-:W-:-:S03]  /*ee40*/  LEA.HI.X.SX32 R10, R20, R2, 0x1, P6 ;  /* 0x00000002140a7211 */ /* 0x001fc600030f0eff */
[----:B------:R0:W-:Y:S01]  /*ee50*/  STL [R1+0x1a14], R11 ;  /* 0x001a140b01007387 */ /* 0x0001e20000100800 */
[----:B-----5:R-:W-:-:S03]  /*ee60*/  IADD3 R15, P6, R6, R4, RZ ;  /* 0x00000004060f7210 */ /* 0x020fc60007fde0ff */
[----:B------:R1:W-:Y:S04]  /*ee70*/  STL [R1+0x1a08], R10 ;  /* 0x001a080a01007387 */ /* 0x0003e80000100800 */
[----:B0-----:R-:W4:Y:S01]  /*ee80*/  LDL.LU R11, [R1+0xa8] ;  /* 0x0000a800010b7983 */ /* 0x001f220000300800 */
[----:B-1----:R-:W-:-:S03]  /*ee90*/  LEA.HI.X.SX32 R10, R21, R2, 0x1, P0 ;  /* 0x00000002150a7211 */ /* 0x002fc600000f0eff */
[----:B------:R0:W-:Y:S04]  /*eea0*/  STL [R1+0x1a0c], R15 ;  /* 0x001a0c0f01007387 */ /* 0x0001e80000100800 */
[----:B------:R1:W-:Y:S04]  /*eeb0*/  STL [R1+0x1a00], R10 ;  /* 0x001a000a01007387 */ /* 0x0003e80000100800 */
[----:B------:R-:W5:Y:S01]  /*eec0*/  LDL.LU R24, [R1+0xe8] ;  /* 0x0000e80001187983 */ /* 0x000f620000300800 */
[----:B0-----:R-:W-:Y:S02]  /*eed0*/  IADD3 R15, P0, R5, R4, RZ ;  /* 0x00000004050f7210 */ /* 0x001fe40007f1e0ff */
[----:B-1----:R-:W-:-:S03]  /*eee0*/  LEA.HI.X.SX32 R10, R22, R2, 0x1, P1 ;  /* 0x00000002160a7211 */ /* 0x002fc600008f0eff */
[----:B------:R0:W-:Y:S01]  /*eef0*/  STL [R1+0x1a04], R15 ;  /* 0x001a040f01007387 */ /* 0x0001e20000100800 */
[----:B------:R-:W-:-:S03]  /*ef00*/  IADD3 R16, P1, R3, R4, RZ ;  /* 0x0000000403107210 */ /* 0x000fc60007f3e0ff */
[----:B------:R1:W-:Y:S01]  /*ef10*/  STL [R1+0x19f8], R10 ;  /* 0x0019f80a01007387 */ /* 0x0003e20000100800 */
[----:B0-----:R-:W-:-:S03]  /*ef20*/  LEA.HI.X.SX32 R15, R23, R2, 0x1, P2 ;  /* 0x00000002170f7211 */ /* 0x001fc600010f0eff */
[----:B-1----:R-:W5:Y:S04]  /*ef30*/  LDL.LU R10, [R1+0xf0] ;  /* 0x0000f000010a7983 */ /* 0x002f680000300800 */
[----:B------:R0:W-:Y:S04]  /*ef40*/  STL [R1+0x19fc], R16 ;  /* 0x0019fc1001007387 */ /* 0x0001e80000100800 */
[----:B------:R1:W-:Y:S01]  /*ef50*/  STL [R1+0x1714], R15 ;  /* 0x0017140f01007387 */ /* 0x0003e20000100800 */
[----:B0-----:R-:W-:Y:S02]  /*ef60*/  IADD3 R16, P2, R25, R4, RZ ;  /* 0x0000000419107210 */ /* 0x001fe40007f5e0ff */
[----:B-1----:R-:W-:-:S02]  /*ef70*/  LEA.HI.X.SX32 R15, R9, R2, 0x1, P3 ;  /* 0x00000002090f7211 */ /* 0x002fc400018f0eff */
[----:B------:R-:W5:Y:S04]  /*ef80*/  LDL.LU R9, [R1+0xf8] ;  /* 0x0000f80001097983 */ /* 0x000f680000300800 */
        /* <DEDUP_REMOVED lines=25> */
[----:B------:R-:W-:Y:S04]  /*f120*/  STL [R1+0x175c], R16 ;  /* 0x00175c1001007387 */ /* 0x000fe80000100800 */
[----:B------:R0:W-:Y:S02]  /*f130*/  STL [R1+0x172c], R15 ;  /* 0x00172c0f01007387 */ /* 0x0001e40000100800 */
[----:B0-----:R-:W-:-:S02]  /*f140*/  LEA.HI.X.SX32 R15, R25, R2, 0x1, P2 ;  /* 0x00000002190f7211 */ /* 0x001fc400010f0eff */
[----:B------:R-:W5:Y:S01]  /*f150*/  LDL.LU R25, [R1+0x144] ;  /* 0x0001440001197983 */ /* 0x000f620000300800 */
[----:B---3--:R-:W-:-:S05]  /*f160*/  IADD3 R16, P1, R28, R4, RZ ;  /* 0x000000041c107210 */ /* 0x008fca0007f3e0ff */
[----:B------:R-:W-:Y:S04]  /*f170*/  STL [R1+0x1764], R16 ;  /* 0x0017641001007387 */ /* 0x000fe80000100800 */
[----:B------:R0:W-:Y:S02]  /*f180*/  STL [R1+0x1730], R15 ;  /* 0x0017300f01007387 */ /* 0x0001e40000100800 */
[----:B0-----:R-:W-:Y:S02]  /*f190*/  LEA.HI.X.SX32 R15, R26, R2, 0x1, P3 ;  /* 0x000000021a0f7211 */ /* 0x001fe400018f0eff */
[----:B------:R-:W3:Y:S01]  /*f1a0*/  LDL.LU R26, [R1+0x148] ;  /* 0x00014800011a7983 */ /* 0x000ee20000300800 */
[----:B--2---:R-:W-:-:S05]  /*f1b0*/  IADD3 R16, P2, R29, R4, RZ ;  /* 0x000000041d107210 */ /* 0x004fca0007f5e0ff */
[----:B------:R4:W-:Y:S04]  /*f1c0*/  STL [R1+0x176c], R16 ;  /* 0x00176c1001007387 */ /* 0x0009e80000100800 */
[----:B------:R0:W-:Y:S01]  /*f1d0*/  STL [R1+0x1738], R15 ;  /* 0x0017380f01007387 */ /* 0x0001e20000100800 */
[----:B----4-:R-:W-:Y:S02]  /*f1e0*/  IADD3 R16, P3, R11, R4, RZ ;  /* 0x000000040b107210 */ /* 0x010fe40007f7e0ff */
[----:B0-----:R-:W-:Y:S02]  /*f1f0*/  LEA.HI.X.SX32 R15, R14, R2, 0x1, P4 ;  /* 0x000000020e0f7211 */ /* 0x001fe400020f0eff */
[----:B------:R-:W2:Y:S04]  /*f200*/  LDL.LU R14, [R1+0x14c] ;  /* 0x00014c00010e7983 */ /* 0x000ea80000300800 */
[----:B------:R5:W-:Y:S04]  /*f210*/  STL [R1+0x1774], R16 ;  /* 0x0017741001007387 */ /* 0x000be80000100800 */
[----:B------:R0:W-:Y:S01]  /*f220*/  STL [R1+0x1740], R15 ;  /* 0x0017400f01007387 */ /* 0x0001e20000100800 */
[----:B-----5:R-:W-:-:S02]  /*f230*/  IADD3 R16, P4, R24, R4, RZ ;  /* 0x0000000418107210 */ /* 0x020fc40007f9e0ff */
[----:B0-----:R-:W-:Y:S02]  /*f240*/  LEA.HI.X.SX32 R15, R27, R2, 0x1, P5 ;  /* 0x000000021b0f7211 */ /* 0x001fe400028f0eff */
[----:B------:R-:W4:Y:S04]  /*f250*/  LDL.LU R27, [R1+0x174] ;  /* 0x00017400011b7983 */ /* 0x000f280000300800 */
[----:B------:R0:W-:Y:S04]  /*f260*/  STL [R1+0x177c], R16 ;  /* 0x00177c1001007387 */ /* 0x0001e80000100800 */
[----:B------:R1:W-:Y:S01]  /*f270*/  STL [R1+0x1748], R15 ;  /* 0x0017480f01007387 */ /* 0x0003e20000100800 */
[----:B0-----:R-:W-:-:S02]  /*f280*/  IADD3 R16, P5, R10, R4, RZ ;  /* 0x000000040a107210 */ /* 0x001fc40007fbe0ff */
[----:B-1----:R-:W-:Y:S02]  /*f290*/  LEA.HI.X.SX32 R15, R13, R2, 0x1, P6 ;  /* 0x000000020d0f7211 */ /* 0x002fe400030f0eff */
[----:B------:R-:W5:Y:S04]  /*f2a0*/  LDL.LU R13, [R1+0x178] ;  /* 0x00017800010d7983 */ /* 0x000f680000300800 */
        /* <DEDUP_REMOVED lines=33> */
[-C--:B-1----:R-:W-:Y:S02]  /*f4c0*/  LEA.HI.X.SX32 R15, R9, R2.reuse, 0x1, P6 ;  /* 0x00000002090f7211 */ /* 0x082fe400030f0eff */
        /* <DEDUP_REMOVED lines=11> */
[----:B------:R-:W-:Y:S04]  /*f580*/  STL [R1+0x17cc], R16 ;  /* 0x0017cc1001007387 */ /* 0x000fe80000100800 */
[----:B------:R0:W-:Y:S02]  /*f590*/  STL [R1+0x1798], R15 ;  /* 0x0017980f01007387 */ /* 0x0001e40000100800 */
[----:B0-----:R-:W-:Y:S02]  /*f5a0*/  LEA.HI.X.SX32 R15, R6, R2, 0x1, P2 ;  /* 0x00000002060f7211 */ /* 0x001fe400010f0eff */
[-C--:B----4-:R-:W-:Y:S01]  /*f5b0*/  IADD3 R16, P1, R27, R4.reuse, RZ ;  /* 0x000000041b107210 */ /* 0x090fe20007f3e0ff */
        /* <DEDUP_REMOVED lines=59> */
[----:B------:R-:W2:Y:S01]  /*f970*/  LDL.LU R24, [R1+0x12c] ;  /* 0x00012c0001187983 */ /* 0x000ea20000300800 */
[----:B----4-:R-:W-:-:S05]  /*f980*/  IADD3 R16, P6, R5, R4, RZ ;  /* 0x0000000405107210 */ /* 0x010fca0007fde0ff */
[----:B------:R-:W-:Y:S04]  /*f990*/  STL [R1+0x1834], R16 ;  /* 0x0018341001007387 */ /* 0x000fe80000100800 */
[----:B------:R0:W-:Y:S02]  /*f9a0*/  STL [R1+0x1800], R15 ;  /* 0x0018000f01007387 */ /* 0x0001e40000100800 */
[----:B0-----:R-:W-:Y:S02]  /*f9b0*/  LEA.HI.X.SX32 R15, R10, R2, 0x1, P1 ;  /* 0x000000020a0f7211 */ /* 0x001fe400008f0eff */
[-C--:B-----5:R-:W-:Y:S01]  /*f9c0*/  IADD3 R16, P0, R3, R4.reuse, RZ ;  /* 0x0000000403107210 */ /* 0x0a0fe20007f1e0ff */
        /* <DEDUP_REMOVED lines=36> */
[----:B------:R0:W-:Y:S04]  /*fc10*/  STL [R1+0x1874], R16 ;  /* 0x0018741001007387 */ /* 0x0001e80000100800 */
[----:B------:R1:W-:Y:S01]  /*fc20*/  STL [R1+0x1840], R15 ;  /* 0x0018400f01007387 */ /* 0x0003e20000100800 */
[----:B------:R-:W-:-:S02]  /*fc30*/  LEA.HI.X.SX32 R14, R14, R2, 0x1, P3 ;  /* 0x000000020e0e7211 */ /* 0x000fc400018f0eff */
[----:B0-----:R-:W-:Y:S02]  /*fc40*/  IADD3 R16, P1, R29, R4, RZ ;  /* 0x000000041d107210 */ /* 0x001fe40007f3e0ff */
[----:B-1----:R-:W-:Y:S02]  /*fc50*/  LEA.HI.X.SX32 R15, R26, R2, 0x1, P2 ;  /* 0x000000021a0f7211 */ /* 0x002fe400010f0eff */
[----:B------:R-:W5:Y:S04]  /*fc60*/  LDL.LU R26, [R1+0xec] ;  /* 0x0000ec00011a7983 */ /* 0x000f680000300800 */
[----:B------:R-:W-:Y:S04]  /*fc70*/  STL [R1+0x187c], R16 ;  /* 0x00187c1001007387 */ /* 0x000fe80000100800 */
[----:B------:R0:W-:Y:S04]  /*fc80*/  STL [R1+0x1848], R15 ;  /* 0x0018480f01007387 */ /* 0x0001e80000100800 */
[----:B0-----:R-:W5:Y:S01]  /*fc90*/  LDL.LU R15, [R1+0xe4] ;  /* 0x0000e400010f7983 */ /* 0x001f620000300800 */
[----:B---3--:R-:W-:-:S05]  /*fca0*/  IADD3 R16, P2, R11, R4, RZ ;  /* 0x000000040b107210 */ /* 0x008fca0007f5e0ff */
[----:B------:R-:W-:Y:S04]  /*fcb0*/  STL [R1+0x1884], R16 ;  /* 0x0018841001007387 */ /* 0x000fe80000100800 */
[----:B------:R0:W-:Y:S02]  /*fcc0*/  STL [R1+0x1850], R14 ;  /* 0x0018500e01007387 */ /* 0x0001e40000100800 */
[----:B0-----:R-:W-:Y:S02]  /*fcd0*/  LEA.HI.X.SX32 R14, R27, R2, 0x1, P4 ;  /* 0x000000021b0e7211 */ /* 0x001fe400020f0eff */
[----:B------:R-:W3:Y:S01]  /*fce0*/  LDL.LU R27, [R1+0xe0] ;  /* 0x0000e000011b7983 */ /* 0x000ee20000300800 */
[----:B--2---:R-:W-:-:S05]  /*fcf0*/  IADD3 R16, P3, R24, R4, RZ ;  /* 0x0000000418107210 */ /* 0x004fca0007f7e0ff */
[----:B------:R-:W-:Y:S01]  /*fd00*/  STL [R1+0x188c], R16 ;  /* 0x00188c1001007387 */ /* 0x000fe20000100800 */
[----:B------:R-:W-:-:S03]  /*fd10*/  LEA.HI.X.SX32 R13, R13, R2, 0x1, P5 ;  /* 0x000000020d0d7211 */ /* 0x000fc600028f0eff */
[----:B------:R0:W-:Y:S01]  /*fd20*/  STL [R1+0x1858], R14 ;  /* 0x0018580e01007387 */ /* 0x0001e20000100800 */
[----:B------:R-:W-:-:S03]  /*fd30*/  LEA.HI.X.SX32 R12, R12, R2, 0x1, P6 ;  /* 0x000000020c0c7211 */ /* 0x000fc600030f0eff */
[----:B0-----:R-:W2:Y:S01]  /*fd40*/  LDL.LU R14, [R1+0xdc] ;  /* 0x0000dc00010e7983 */ /* 0x001ea20000300800 */
[----:B----4-:R-:W-:-:S05]  /*fd50*/  IADD3 R16, P4, R10, R4, RZ ;  /* 0x000000040a107210 */ /* 0x010fca0007f9e0ff */
[----:B------:R-:W-:Y:S04]  /*fd60*/  STL [R1+0x1894], R16 ;  /* 0x0018941001007387 */ /* 0x000fe80000100800 */
[----:B------:R0:W-:Y:S04]  /*fd70*/  STL [R1+0x1860], R13 ;  /* 0x0018600d01007387 */ /* 0x0001e80000100800 */
[----:B0-----:R-:W4:Y:S01]  /*fd80*/  LDL.LU R13, [R1+0xd8] ;  /* 0x0000d800010d7983 */ /* 0x001f220000300800 */
[----:B-----5:R-:W-:-:S05]  /*fd90*/  IADD3 R16, P5, R9, R4, RZ ;  /* 0x0000000409107210 */ /* 0x020fca0007fbe0ff */
[----:B------:R0:W-:Y:S04]  /*fda0*/  STL [R1+0x189c], R16 ;  /* 0x00189c1001007387 */ /* 0x0001e80000100800 */
[----:B------:R1:W-:Y:S01]  /*fdb0*/  STL [R1+0x1868], R12 ;  /* 0x0018680c01007387 */ /* 0x0003e20000100800 */
[----:B0-----:R-:W-:Y:S02]  /*fdc0*/  IADD3 R16, P6, R8, R4, RZ ;  /* 0x0000000408107210 */ /* 0x001fe40007fde0ff */
[----:B-1----:R-:W-:Y:S02]  /*fdd0*/  LEA.HI.X.SX32 R12, R28, R2, 0x1, P0 ;  /* 0x000000021c0c7211 */ /* 0x002fe400000f0eff */
[----:B------:R-:W5:Y:S04]  /*fde0*/  LDL.LU R28, [R1+0xd4] ;  /* 0x0000d400011c7983 */ /* 0x000f680000300800 */
[----:B------:R0:W-:Y:S04]  /*fdf0*/  STL [R1+0x18a4], R16 ;  /* 0x0018a41001007387 */ /* 0x0001e80000100800 */
[----:B------:R1:W-:Y:S01]  /*fe00*/  STL [R1+0x1870], R12 ;  /* 0x0018700c01007387 */ /* 0x0003e20000100800 */
[----:B0-----:R-:W-:-:S02]  /*fe10*/  IADD3 R16, P0, R7, R4, RZ ;  /* 0x0000000407107210 */ /* 0x001fc40007f1e0ff */
[-C--:B-1----:R-:W-:Y:S02]  /*fe20*/  LEA.HI.X.SX32 R12, R29, R2.reuse, 0x1, P1 ;  /* 0x000000021d0c7211 */ /* 0x082fe400008f0eff */
[----:B------:R-:W5:Y:S04]  /*fe30*/  LDL.LU R29, [R1+0xd0] ;  /* 0x0000d000011d7983 */ /* 0x000f680000300800 */
[----:B------:R0:W-:Y:S01]  /*fe40*/  STL [R1+0x18ac], R16 ;  /* 0x0018ac1001007387 */ /* 0x0001e20000100800 */
[----:B------:R-:W-:-:S03]  /*fe50*/  LEA.HI.X.SX32 R11, R11, R2, 0x1, P2 ;  /* 0x000000020b0b7211 */ /* 0x000fc600010f0eff */
[----:B------:R1:W-:Y:S01]  /*fe60*/  STL [R1+0x1878], R12 ;  /* 0x0018780c01007387 */ /* 0x0003e20000100800 */
[----:B0-----:R-:W-:-:S03]  /*fe70*/  IADD3 R16, P1, R6, R4, RZ ;  /* 0x0000000406107210 */ /* 0x001fc60007f3e0ff */
[----:B-1----:R-:W5:Y:S04]  /*fe80*/  LDL.LU R12, [R1+0xcc] ;  /* 0x0000cc00010c7983 */ /* 0x002f680000300800 */
[----:B------:R0:W-:Y:S04]  /*fe90*/  STL [R1+0x18b4], R16 ;  /* 0x0018b41001007387 */ /* 0x0001e80000100800 */
[----:B------:R1:W-:Y:S01]  /*fea0*/  STL [R1+0x1880], R11 ;  /* 0x0018800b01007387 */ /* 0x0003e20000100800 */
[----:B------:R-:W-:Y:S02]  /*feb0*/  LEA.HI.X.SX32 R10, R10, R2, 0x1, P4 ;  /* 0x000000020a0a7211 */ /* 0x000fe400020f0eff */
[----:B0-----:R-:W-:-:S02]  /*fec0*/  IADD3 R16, P2, R5, R4, RZ ;  /* 0x0000000405107210 */ /* 0x001fc40007f5e0ff */
[----:B-1----:R-:W-:Y:S02]  /*fed0*/  LEA.HI.X.SX32 R11, R24, R2, 0x1, P3 ;  /* 0x00000002180b7211 */ /* 0x002fe400018f0eff */
[----:B------:R-:W5:Y:S04]  /*fee0*/  LDL.LU R24, [R1+0xc8] ;  /* 0x0000c80001187983 */ /* 0x000f680000300800 */
[----:B------:R0:W-:Y:S04]  /*fef0*/  STL [R1+0x18bc], R16 ;  /* 0x0018bc1001007387 */ /* 0x0001e80000100800 */
[----:B------:R1:W-:Y:S01]  /*ff00*/  STL [R1+0x1888], R11 ;  /* 0x0018880b01007387 */ /* 0x0003e20000100800 */
[----:B0-----:R-:W-:-:S03]  /*ff10*/  IADD3 R16, P3, R3, R4, RZ ;  /* 0x0000000403107210 */ /* 0x001fc60007f7e0ff */
[----:B-1----:R-:W5:Y:S04]  /*ff20*/  LDL.LU R11, [R1+0xc4] ;  /* 0x0000c400010b7983 */ /* 0x002f680000300800 */
[----:B------:R0:W-:Y:S01]  /*ff30*/  STL [R1+0x18c4], R16 ;  /* 0x0018c41001007387 */ /* 0x0001e20000100800 */
[----:B------:R-:W-:-:S03]  /*ff40*/  LEA.HI.X.SX32 R9, R9, R2, 0x1, P5 ;  /* 0x0000000209097211 */ /* 0x000fc600028f0eff */
[----:B------:R1:W-:Y:S01]  /*ff50*/  STL [R1+0x1890], R10 ;  /* 0x0018900a01007387 */ /* 0x0003e20000100800 */
[----:B------:R-:W-:Y:S02]  /*ff60*/  LEA.HI.X.SX32 R8, R8, R2, 0x1, P6 ;  /* 0x0000000208087211 */ /* 0x000fe400030f0eff */
[----:B0-----:R-:W-:Y:S01]  /*ff70*/  IADD3 R16, P4, R25, R4, RZ ;  /* 0x0000000419107210 */ /* 0x001fe20007f9e0ff */
[----:B-1----:R-:W5:Y:S04]  /*ff80*/  LDL.LU R10, [R1+0xc0] ;  /* 0x0000c000010a7983 */ /* 0x002f680000300800 */
[----:B------:R-:W-:Y:S04]  /*ff90*/  STL [R1+0x18cc], R16 ;  /* 0x0018cc1001007387 */ /* 0x000fe80000100800 */
[----:B------:R0:W-:Y:S01]  /*ffa0*/  STL [R1+0x1898], R9 ;  /* 0x0018980901007387 */ /* 0x0001e20000100800 */
[----:B------:R-:W-:-:S03]  /*ffb0*/  LEA.HI.X.SX32 R7, R7, R2, 0x1, P0 ;  /* 0x0000000207077211 */ /* 0x000fc600000f0eff */
[----:B0-----:R-:W5:Y:S01]  /*ffc0*/  LDL.LU R9, [R1+0xbc] ;  /* 0x0000bc0001097983 */ /* 0x001f620000300800 */
[----:B------:R-:W-:-:S05]  /*ffd0*/  IADD3 R16, P5, R26, R4, RZ ;  /* 0x000000041a107210 */ /* 0x000fca0007fbe0ff */
[----:B------:R0:W-:Y:S04]  /*ffe0*/  STL [R1+0x18d4], R16 ;  /* 0x0018d41001007387 */ /* 0x0001e80000100800 */
[----:B------:R1:W-:Y:S01]  /*fff0*/  STL [R1+0x18a0], R8 ;  /* 0x0018a00801007387 */ /* 0x0003e20000100800 */
[----:B0-----:R-:W-:-:S03]  /*10000*/  IADD3 R16, P6, R15, R4, RZ ;  /* 0x000000040f107210 */ /* 0x001fc60007fde0ff */
[----:B-1----:R-:W5:Y:S04]  /*10010*/  LDL.LU R8, [R1+0xb8] ;  /* 0x0000b80001087983 */ /* 0x002f680000300800 */
[----:B------:R-:W-:Y:S04]  /*10020*/  STL [R1+0x18dc], R16 ;  /* 0x0018dc1001007387 */ /* 0x000fe80000100800 */
[----:B------:R0:W-:Y:S01]  /*10030*/  STL [R1+0x18a8], R7 ;  /* 0x0018a80701007387 */ /* 0x0001e20000100800 */
[----:B------:R-:W-:-:S03]  /*10040*/  LEA.HI.X.SX32 R17, R6, R2, 0x1, P1 ;  /* 0x0000000206117211 */ /* 0x000fc600008f0eff */
[----:B0-----:R-:W5:Y:S01]  /*10050*/  LDL.LU R7, [R1+0xb4] ;  /* 0x0000b40001077983 */ /* 0x001f620000300800 */
[----:B---3--:R-:W-:-:S05]  /*10060*/  IADD3 R16, P0, R27, R4, RZ ;  /* 0x000000041b107210 */ /* 0x008fca0007f1e0ff */
[----:B------:R2:W-:Y:S04]  /*10070*/  STL [R1+0x18e4], R16 ;  /* 0x0018e41001007387 */ /* 0x0005e80000100800 */
[----:B------:R-:W3:Y:S04]  /*10080*/  LDL.LU R6, [R1+0xb0] ;  /* 0x0000b00001067983 */ /* 0x000ee80000300800 */
[----:B------:R0:W-:Y:S01]  /*10090*/  STL [R1+0x18b0], R17 ;  /* 0x0018b01101007387 */ /* 0x0001e20000100800 */
[----:B--2---:R-:W-:Y:S02]  /*100a0*/  IADD3 R16, P1, R14, R4, RZ ;  /* 0x000000040e107210 */ /* 0x004fe40007f3e0ff */
[----:B0-----:R-:W-:-:S03]  /*100b0*/  LEA.HI.X.SX32 R17, R5, R2, 0x1, P2 ;  /* 0x0000000205117211 */ /* 0x001fc600010f0eff */
[----:B------:R4:W-:Y:S04]  /*100c0*/  STL [R1+0x18ec], R16 ;  /* 0x0018ec1001007387 */ /* 0x0009e80000100800 */
[----:B------:R-:W2:Y:S04]  /*100d0*/  LDL.LU R5, [R1+0xac] ;  /* 0x0000ac0001057983 */ /* 0x000ea80000300800 */
[----:B------:R0:W-:Y:S01]  /*100e0*/  STL [R1+0x18b8], R17 ;  /* 0x0018b81101007387 */ /* 0x0001e20000100800 */
[----:B----4-:R-:W-:Y:S02]  /*100f0*/  IADD3 R16, P2, R13, R4, RZ ;  /* 0x000000040d107210 */ /* 0x010fe40007f5e0ff */
[----:B0-----:R-:W-:-:S03]  /*10100*/  LEA.HI.X.SX32 R17, R3, R2, 0x1, P3 ;  /* 0x0000000203117211 */ /* 0x001fc600018f0eff */
[----:B------:R-:W-:Y:S04]  /*10110*/  STL [R1+0x18f4], R16 ;  /* 0x0018f41001007387 */ /* 0x000fe80000100800 */
[----:B------:R-:W4:Y:S04]  /*10120*/  LDL.LU R3, [R1+0xa4] ;  /* 0x0000a40001037983 */ /* 0x000f280000300800 */
[----:B------:R0:W-:Y:S02]  /*10130*/  STL [R1+0x18c0], R17 ;  /* 0x0018c01101007387 */ /* 0x0001e40000100800 */
[----:B0-----:R-:W-:-:S02]  /*10140*/  LEA.HI.X.SX32 R17, R25, R2, 0x1, P4 ;  /* 0x0000000219117211 */ /* 0x001fc400020f0eff */
[----:B-----5:R-:W-:-:S05]  /*10150*/  IADD3 R16, P3, R28, R4, RZ ;  /* 0x000000041c107210 */ /* 0x020fca0007f7e0ff */
[----:B------:R0:W-:Y:S04]  /*10160*/  STL [R1+0x18fc], R16 ;  /* 0x0018fc1001007387 */ /* 0x0001e80000100800 */
[----:B------:R-:W5:Y:S04]  /*10170*/  LDL.LU R25, [R1+0x9c] ;  /* 0x00009c0001197983 */ /* 0x000f680000300800 */
[----:B------:R1:W-:Y:S01]  /*10180*/  STL [R1+0x18c8], R17 ;  /* 0x0018c81101007387 */ /* 0x0003e20000100800 */
[----:B0-----:R-:W-:Y:S02]  /*10190*/  IADD3 R16, P4, R29, R4, RZ ;  /* 0x000000041d107210 */ /* 0x001fe40007f9e0ff */
[----:B-1----:R-:W-:-:S03]  /*101a0*/  LEA.HI.X.SX32 R17, R26, R2, 0x1, P5 ;  /* 0x000000021a117211 */ /* 0x002fc600028f0eff */
[----:B------:R0:W-:Y:S04]  /*101b0*/  STL [R1+0x1904], R16 ;  /* 0x0019041001007387 */ /* 0x0001e80000100800 */
[----:B------:R-:W5:Y:S04]  /*101c0*/  LDL.LU R26, [R1+0x94] ;  /* 0x00009400011a7983 */ /* 0x000f680000300800 */
[----:B------:R1:W-:Y:S01]  /*101d0*/  STL [R1+0x18d0], R17 ;  /* 0x0018d01101007387 */ /* 0x0003e20000100800 */
[----:B0-----:R-:W-:Y:S02]  /*101e0*/  IADD3 R16, P5, R12, R4, RZ ;  /* 0x000000040c107210 */ /* 0x001fe40007fbe0ff */
[----:B-1----:R-:W-:-:S03]  /*101f0*/  LEA.HI.X.SX32 R17, R15, R2, 0x1, P6 ;  /* 0x000000020f117211 */ /* 0x002fc600030f0eff */
[----:B------:R0:W-:Y:S01]  /*10200*/  STL [R1+0x190c], R16 ;  /* 0x00190c1001007387 */ /* 0x0001e20000100800 */
[----:B------:R-:W-:-:S03]  /*10210*/  LEA.HI.X.SX32 R15, R27, R2, 0x1, P0 ;  /* 0x000000021b0f7211 */ /* 0x000fc600000f0eff */
[----:B------:R1:W-:Y:S04]  /*10220*/  STL [R1+0x18d8], R17 ;  /* 0x0018d81101007387 */ /* 0x0003e80000100800 */
[----:B------:R-:W5:Y:S01]  /*10230*/  LDL.LU R27, [R1+0x8c] ;  /* 0x00008c00011b7983 */ /* 0x000f620000300800 */
[----:B0-----:R-:W-:-:S05]  /*10240*/  IADD3 R16, P6, R24, R4, RZ ;  /* 0x0000000418107210 */ /* 0x001fca0007fde0ff */
[----:B------:R0:W-:Y:S04]  /*10250*/  STL [R1+0x1914], R16 ;  /* 0x0019141001007387 */ /* 0x0001e80000100800 */
[----:B------:R0:W-:Y:S04]  /*10260*/  STL [R1+0x18e0], R15 ;  /* 0x0018e00f01007387 */ /* 0x0001e80000100800 */
[----:B-1----:R-:W5:Y:S01]  /*10270*/  LDL.LU R17, [R1+0x84] ;  /* 0x0000840001117983 */ /* 0x002f620000300800 */
[----:B0-----:R-:W-:Y:S02]  /*10280*/  IADD3 R16, P0, R11, R4, RZ ;  /* 0x000000040b107210 */ /* 0x001fe40007f1e0ff */
[----:B------:R-:W-:-:S03]  /*10290*/  LEA.HI.X.SX32 R15, R14, R2, 0x1, P1 ;  /* 0x000000020e0f7211 */ /* 0x000fc600008f0eff */
[----:B------:R0:W-:Y:S04]  /*102a0*/  STL [R1+0x191c], R16 ;  /* 0x00191c1001007387 */ /* 0x0001e80000100800 */
[----:B------:R1:W-:Y:S04]  /*102b0*/  STL [R1+0x18e8], R15 ;  /* 0x0018e80f01007387 */ /* 0x0003e80000100800 */
[----:B0-----:R-:W5:Y:S01]  /*102c0*/  LDL.LU R16, [R1+0x7c] ;  /* 0x00007c0001107983 */ /* 0x001f620000300800 */
[----:B------:R-:W-:Y:S02]  /*102d0*/  IADD3 R14, P1, R10, R4, RZ ;  /* 0x000000040a0e7210 */ /* 0x000fe40007f3e0ff */
[----:B-1----:R-:W-:-:S03]  /*102e0*/  LEA.HI.X.SX32 R15, R13, R2, 0x1, P2 ;  /* 0x000000020d0f7211 */ /* 0x002fc600010f0eff */
[----:B------:R0:W-:Y:S01]  /*102f0*/  STL [R1+0x1924], R14 ;  /* 0x0019240e01007387 */ /* 0x0001e20000100800 */
[----:B------:R-:W-:-:S03]  /*10300*/  LEA.HI.X.SX32 R13, R28, R2, 0x1, P3 ;  /* 0x000000021c0d7211 */ /* 0x000fc600018f0eff */
[----:B------:R-:W-:Y:S04]  /*10310*/  STL [R1+0x18f0], R15 ;  /* 0x0018f00f01007387 */ /* 0x000fe80000100800 */
[----:B------:R-:W5:Y:S01]  /*10320*/  LDL.LU R28, [R1+0x78] ;  /* 0x00007800011c7983 */ /* 0x000f620000300800 */
[----:B0-----:R-:W-:-:S05]  /*10330*/  IADD3 R14, P2, R9, R4, RZ ;  /* 0x00000004090e7210 */ /* 0x001fca0007f5e0ff */
[----:B------:R0:W-:Y:S04]  /*10340*/  STL [R1+0x192c], R14 ;  /* 0x00192c0e01007387 */ /* 0x0001e80000100800 */
[----:B------:R1:W-:Y:S01]  /*10350*/  STL [R1+0x18f8], R13 ;  /* 0x0018f80d01007387 */ /* 0x0003e20000100800 */
[----:B0-----:R-:W-:Y:S02]  /*10360*/  LEA.HI.X.SX32 R14, R29, R2, 0x1, P4 ;  /* 0x000000021d0e7211 */ /* 0x001fe400020f0eff */
[----:B------:R-:W-:-:S05]  /*10370*/  IADD3 R15, P3, R8, R4, RZ ;  /* 0x00000004080f7210 */ /* 0x000fca0007f7e0ff */
[----:B------:R-:W-:Y:S04]  /*10380*/  STL [R1+0x1934], R15 ;  /* 0x0019340f01007387 */ /* 0x000fe80000100800 */
[----:B------:R-:W5:Y:S04]  /*10390*/  LDL.LU R29, [R1+0x74] ;  /* 0x00007400011d7983 */ /* 0x000f680000300800 */
[----:B------:R0:W-:Y:S01]  /*103a0*/  STL [R1+0x1900], R14 ;  /* 0x0019000e01007387 */ /* 0x0001e20000100800 */
[----:B-1----:R-:W-:Y:S02]  /*103b0*/  IADD3 R13, P4, R7, R4, RZ ;  /* 0x00000004070d7210 */ /* 0x002fe40007f9e0ff */
[----:B0-----:R-:W-:-:S03]  /*103c0*/  LEA.HI.X.SX32 R14, R12, R2, 0x1, P5 ;  /* 0x000000020c0e7211 */ /* 0x001fc600028f0eff */
[----:B------:R0:W-:Y:S04]  /*103d0*/  STL [R1+0x193c], R13 ;  /* 0x00193c0d01007387 */ /* 0x0001e80000100800 */
[----:B------:R-:W-:Y:S01]  /*103e0*/  STL [R1+0x1908], R14 ;  /* 0x0019080e01007387 */ /* 0x000fe20000100800 */
[----:B0-----:R-:W-:-:S03]  /*103f0*/  LEA.HI.X.SX32 R13, R24, R2, 0x1, P6 ;  /* 0x00000002180d7211 */ /* 0x001fc600030f0eff */
[----:B------:R-:W5:Y:S01]  /*10400*/  LDL.LU R24, [R1+0x70] ;  /* 0x0000700001187983 */ /* 0x000f620000300800 */
[----:B---3--:R-:W-:-:S05]  /*10410*/  IADD3 R12, P5, R6, R4, RZ ;  /* 0x00000004060c7210 */ /* 0x008fca0007fbe0ff */
[----:B------:R2:W-:Y:S04]  /*10420*/  STL [R1+0x1944], R12 ;  /* 0x0019440c01007387 */ /* 0x0005e80000100800 */
[----:B------:R-:W-:Y:S04]  /*10430*/  STL [R1+0x1910], R13 ;  /* 0x0019100d01007387 */ /* 0x000fe80000100800 */
[----:B------:R-:W3:Y:S01]  /*10440*/  LDL.LU R15, [R1+0x6c] ;  /* 0x00006c00010f7983 */ /* 0x000ee20000300800 */
[----:B------:R-:W-:Y:S02]  /*10450*/  LEA.HI.X.SX32 R11, R11, R2, 0x1, P0 ;  /* 0x000000020b0b7211 */ /* 0x000fe400000f0eff */
[----:B--2---:R-:W-:-:S05]  /*10460*/  IADD3 R12, P6, R5, R4, RZ ;  /* 0x00000004050c7210 */ /* 0x004fca0007fde0ff */
[----:B------:R-:W-:Y:S04]  /*10470*/  STL [R1+0x194c], R12 ;  /* 0x00194c0c01007387 */ /* 0x000fe80000100800 */
[----:B------:R0:W-:Y:S01]  /*10480*/  STL [R1+0x1918], R11 ;  /* 0x0019180b01007387 */ /* 0x0001e20000100800 */
[----:B------:R-:W-:-:S03]  /*10490*/  LEA.HI.X.SX32 R9, R9, R2, 0x1, P2 ;  /* 0x0000000209097211 */ /* 0x000fc600010f0eff */
[----:B------:R-:W2:Y:S01]  /*104a0*/  LDL.LU R14, [R1+0x64] ;  /* 0x00006400010e7983 */ /* 0x000ea20000300800 */
[----:B0-----:R-:W-:Y:S02]  /*104b0*/  LEA.HI.X.SX32 R11, R10, R2, 0x1, P1 ;  /* 0x000000020a0b7211 */ /* 0x001fe400008f0eff */
[----:B----4-:R-:W-:-:S05]  /*104c0*/  IADD3 R12, P0, R3, R4, RZ ;  /* 0x00000004030c7210 */ /* 0x010fca0007f1e0ff */
[----:B------:R0:W-:Y:S04]  /*104d0*/  STL [R1+0x1954], R12 ;  /* 0x0019540c01007387 */ /* 0x0001e80000100800 */
[----:B------:R-:W-:Y:S04]  /*104e0*/  STL [R1+0x1920], R11 ;  /* 0x0019200b01007387 */ /* 0x000fe80000100800 */
[----:B------:R-:W4:Y:S01]  /*104f0*/  LDL.LU R13, [R1+0x5c] ;  /* 0x00005c00010d7983 */ /* 0x000f220000300800 */
[----:B-----5:R-:W-:-:S05]  /*10500*/  IADD3 R10, P1, R25, R4, RZ ;  /* 0x00000004190a7210 */ /* 0x020fca0007f3e0ff */
[----:B------:R1:W-:Y:S04]  /*10510*/  STL [R1+0x195c], R10 ;  /* 0x00195c0a01007387 */ /* 0x0003e80000100800 */
[----:B------:R5:W-:Y:S04]  /*10520*/  STL [R1+0x1928], R9 ;  /* 0x0019280901007387 */ /* 0x000be80000100800 */
[----:B0-----:R-:W4:Y:S01]  /*10530*/  LDL.LU R12, [R1+0x54] ;  /* 0x00005400010c7983 */ /* 0x001f220000300800 */
[----:B-1----:R-:W-:Y:S02]  /*10540*/  IADD3 R10, P2, R26, R4, RZ ;  /* 0x000000041a0a7210 */ /* 0x002fe40007f5e0ff */
[----:B-----5:R-:W-:-:S03]  /*10550*/  LEA.HI.X.SX32 R9, R8, R2, 0x1, P3 ;  /* 0x0000000208097211 */ /* 0x020fc600018f0eff */
[----:B------:R0:W-:Y:S04]  /*10560*/  STL [R1+0x1964], R10 ;  /* 0x0019640a01007387 */ /* 0x0001e80000100800 */
[----:B------:R-:W5:Y:S04]  /*10570*/  LDL.LU R11, [R1+0x50] ;  /* 0x00005000010b7983 */ /* 0x000f680000300800 */
[----:B------:R1:W-:Y:S04]  /*10580*/  STL [R1+0x1930], R9 ;  /* 0x0019300901007387 */ /* 0x0003e80000100800 */
[----:B0-----:R-:W5:Y:S01]  /*10590*/  LDL.LU R10, [R1+0x48] ;  /* 0x00004800010a7983 */ /* 0x001f620000300800 */
[----:B------:R-:W-:-:S02]  /*105a0*/  IADD3 R8, P3, R27, R4, RZ ;  /* 0x000000041b087210 */ /* 0x000fc40007f7e0ff */
[----:B-1----:R-:W-:-:S03]  /*105b0*/  LEA.HI.X.SX32 R9, R7, R2, 0x1, P4 ;  /* 0x0000000207097211 */ /* 0x002fc600020f0eff */
[----:B------:R0:W-:Y:S01]  /*105c0*/  STL [R1+0x196c], R8 ;  /* 0x00196c0801007387 */ /* 0x0001e20000100800 */
[----:B------:R-:W-:-:S03]  /*105d0*/  LEA.HI.X.SX32 R7, R6, R2, 0x1, P5 ;  /* 0x0000000206077211 */ /* 0x000fc600028f0eff */
[----:B------:R1:W-:Y:S01]  /*105e0*/  STL [R1+0x1938], R9 ;  /* 0x0019380901007387 */ /* 0x0003e20000100800 */
[----:B------:R-:W-:Y:S02]  /*105f0*/  LEA.HI.X.SX32 R5, R5, R2, 0x1, P6 ;  /* 0x0000000205057211 */ /* 0x000fe400030f0eff */
[----:B0-----:R-:W-:-:S05]  /*10600*/  IADD3 R8, P4, R17, R4, RZ ;  /* 0x0000000411087210 */ /* 0x001fca0007f9e0ff */
[----:B------:R0:W-:Y:S04]  /*10610*/  STL [R1+0x1974], R8 ;  /* 0x0019740801007387 */ /* 0x0001e80000100800 */
[----:B-1----:R-:W5:Y:S04]  /*10620*/  LDL.LU R9, [R1+0x44] ;  /* 0x0000440001097983 */ /* 0x002f680000300800 */
[----:B------:R-:W-:Y:S01]  /*10630*/  STL [R1+0x1940], R7 ;  /* 0x0019400701007387 */ /* 0x000fe20000100800 */
[----:B------:R-:W-:-:S05]  /*10640*/  IADD3 R6, P5, R16, R4, RZ ;  /* 0x0000000410067210 */ /* 0x000fca0007fbe0ff */
[----:B------:R1:W-:Y:S04]  /*10650*/  STL [R1+0x197c], R6 ;  /* 0x00197c0601007387 */ /* 0x0003e80000100800 */
[----:B0-----:R-:W5:Y:S04]  /*10660*/  LDL.LU R8, [R1+0x40] ;  /* 0x0000400001087983 */ /* 0x001f680000300800 */
[----:B------:R0:W-:Y:S01]  /*10670*/  STL [R1+0x1948], R5 ;  /* 0x0019480501007387 */ /* 0x0001e20000100800 */
[----:B-1----:R-:W-:-:S03]  /*10680*/  IADD3 R6, P6, R28, R4, RZ ;  /* 0x000000041c067210 */ /* 0x002fc60007fde0ff */
[----:B------:R-:W5:Y:S04]  /*10690*/  LDL.LU R7, [R1+0x38] ;  /* 0x0000380001077983 */ /* 0x000f680000300800 */
[----:B------:R1:W-:Y:S01]  /*106a0*/  STL [R1+0x1984], R6 ;  /* 0x0019840601007387 */ /* 0x0003e20000100800 */
[-C--:B0-----:R-:W-:Y:S02]  /*106b0*/  LEA.HI.X.SX32 R5, R3, R2.reuse, 0x1, P0 ;  /* 0x0000000203057211 */ /* 0x081fe400000f0eff */
[-C--:B------:R-:W-:Y:S01]  /*106c0*/  LEA.HI.X.SX32 R19, R25, R2.reuse, 0x1, P1 ;  /* 0x0000000219137211 */ /* 0x080fe200008f0eff */
[----:B-1----:R-:W5:Y:S04]  /*106d0*/  LDL.LU R6, [R1+0x34] ;  /* 0x0000340001067983 */ /* 0x002f680000300800 */
[----:B------:R0:W-:Y:S01]  /*106e0*/  STL [R1+0x1950], R5 ;  /* 0x0019500501007387 */ /* 0x0001e20000100800 */
[----:B------:R-:W-:-:S03]  /*106f0*/  LEA.HI.X.SX32 R20, R26, R2, 0x1, P2 ;  /* 0x000000021a147211 */ /* 0x000fc600010f0eff */
[----:B0-----:R-:W5:Y:S01]  /*10700*/  LDL.LU R5, [R1+0x2c] ;  /* 0x00002c0001057983 */ /* 0x001f620000300800 */
[----:B------:R-:W-:-:S05]  /*10710*/  IADD3 R3, P0, R29, R4, RZ ;  /* 0x000000041d037210 */ /* 0x000fca0007f1e0ff */
[----:B------:R0:W-:Y:S04]  /*10720*/  STL [R1+0x198c], R3 ;  /* 0x00198c0301007387 */ /* 0x0001e80000100800 */
[----:B0-----:R-:W5:Y:S04]  /*10730*/  LDL.LU R3, [R1+0x24] ;  /* 0x0000240001037983 */ /* 0x001f680000300800 */
[----:B------:R-:W-:Y:S04]  /*10740*/  STL [R1+0x1958], R19 ;  /* 0x0019581301007387 */ /* 0x000fe80000100800 */
[----:B------:R-:W5:Y:S01]  /*10750*/  LDL.LU R25, [R1+0x20] ;  /* 0x0000200001197983 */ /* 0x000f620000300800 */
[----:B------:R-:W-:-:S05]  /*10760*/  IADD3 R18, P1, R24, R4, RZ ;  /* 0x0000000418127210 */ /* 0x000fca0007f3e0ff */
[----:B------:R0:W-:Y:S04]  /*10770*/  STL [R1+0x1994], R18 ;  /* 0x0019941201007387 */ /* 0x0001e80000100800 */
[----:B------:R-:W-:Y:S04]  /*10780*/  STL [R1+0x1960], R20 ;  /* 0x0019601401007387 */ /* 0x000fe80000100800 */
[----:B------:R-:W5:Y:S01]  /*10790*/  LDL.LU R26, [R1+0x18] ;  /* 0x00001800011a7983 */ /* 0x000f620000300800 */
[----:B0-----:R-:W-:Y:S02]  /*107a0*/  LEA.HI.X.SX32 R18, R27, R2, 0x1, P3 ;  /* 0x000000021b127211 */ /* 0x001fe400018f0eff */
[----:B---3--:R-:W-:-:S05]  /*107b0*/  IADD3 R19, P2, R15, R4, RZ ;  /* 0x000000040f137210 */ /* 0x008fca0007f5e0ff */
[----:B------:R-:W-:Y:S04]  /*107c0*/  STL [R1+0x199c], R19 ;  /* 0x00199c1301007387 */ /* 0x000fe80000100800 */
[----:B------:R0:W-:Y:S04]  /*107d0*/  STL [R1+0x1968], R18 ;  /* 0x0019681201007387 */ /* 0x0001e80000100800 */
[----:B------:R-:W3:Y:S01]  /*107e0*/  LDL.LU R27, [R1+0xc] ;  /* 0x00000c00011b7983 */ /* 0x000ee20000300800 */
[-C--:B------:R-:W-:Y:S02]  /*107f0*/  LEA.HI.X.SX32 R16, R16, R2.reuse, 0x1, P5 ;  /* 0x0000000210107211 */ /* 0x080fe400028f0eff */
[----:B0-----:R-:W-:-:S02]  /*10800*/  LEA.HI.X.SX32 R18, R17, R2, 0x1, P4 ;  /* 0x0000000211127211 */ /* 0x001fc400020f0eff */
[----:B--2---:R-:W-:-:S05]  /*10810*/  IADD3 R19, P3, R14, R4, RZ ;  /* 0x000000040e137210 */ /* 0x004fca0007f7e0ff */
[----:B------:R-:W-:Y:S04]  /*10820*/  STL [R1+0x19a4], R19 ;  /* 0x0019a41301007387 */ /* 0x000fe80000100800 */
[----:B------:R-:W-:Y:S01]  /*10830*/  STL [R1+0x1970], R18 ;  /* 0x0019701201007387 */ /* 0x000fe20000100800 */
[----:B----4-:R-:W-:-:S05]  /*10840*/  IADD3 R17, P4, R13, R4, RZ ;  /* 0x000000040d117210 */ /* 0x010fca0007f9e0ff */
[----:B------:R0:W-:Y:S04]  /*10850*/  STL [R1+0x19ac], R17 ;  /* 0x0019ac1101007387 */ /* 0x0001e80000100800 */
[----:B------:R5:W-:Y:S01]  /*10860*/  STL [R1+0x1978], R16 ;  /* 0x0019781001007387 */ /* 0x000be20000100800 */
[----:B0-----:R-:W-:Y:S02]  /*10870*/  LEA.HI.X.SX32 R17, R28, R2, 0x1, P6 ;  /* 0x000000021c117211 */ /* 0x001fe400030f0eff */
[----:B------:R-:W-:-:S05]  /*10880*/  IADD3 R18, P5, R12, R4, RZ ;  /* 0x000000040c127210 */ /* 0x000fca0007fbe0ff */
[----:B------:R0:W-:Y:S04]  /*10890*/  STL [R1+0x19b4], R18 ;  /* 0x0019b41201007387 */ /* 0x0001e80000100800 */
[----:B------:R1:W-:Y:S01]  /*108a0*/  STL [R1+0x1980], R17 ;  /* 0x0019801101007387 */ /* 0x0003e20000100800 */
[----:B-----5:R-:W-:Y:S02]  /*108b0*/  IADD3 R16, P6, R11, R4, RZ ;  /* 0x000000040b107210 */ /* 0x020fe40007fde0ff */
[----:B0-----:R-:W-:-:S03]  /*108c0*/  LEA.HI.X.SX32 R18, R29, R2, 0x1, P0 ;  /* 0x000000021d127211 */ /* 0x001fc600000f0eff */
[----:B------:R0:W-:Y:S01]  /*108d0*/  STL [R1+0x19bc], R16 ;  /* 0x0019bc1001007387 */ /* 0x0001e20000100800 */
[----:B-1----:R-:W-:-:S03]  /*108e0*/  IADD3 R17, P0, R10, R4, RZ ;  /* 0x000000040a117210 */ /* 0x002fc60007f1e0ff */
[----:B------:R-:W-:Y:S04]  /*108f0*/  STL [R1+0x1988], R18 ;  /* 0x0019881201007387 */ /* 0x000fe80000100800 */
[----:B------:R-:W2:Y:S01]  /*10900*/  LDL.LU R28, [R1+0x200] ;  /* 0x00020000011c7983 */ /* 0x000ea20000300800 */
[----:B0-----:R-:W-:-:S03]  /*10910*/  LEA.HI.X.SX32 R16, R24, R2, 0x1, P1 ;  /* 0x0000000218107211 */ /* 0x001fc600008f0eff */
[----:B------:R-:W-:Y:S01]  /*10920*/  STL [R1+0x19c4], R17 ;  /* 0x0019c41101007387 */ /* 0x000fe20000100800 */
[----:B------:R-:W-:-:S03]  /*10930*/  LEA.HI.X.SX32 R15, R15, R2, 0x1, P2 ;  /* 0x000000020f0f7211 */ /* 0x000fc600010f0eff */
[----:B------:R-:W4:Y:S04]  /*10940*/  LDL.LU R29, [R1+0x204] ;  /* 0x00020400011d7983 */ /* 0x000f280000300800 */
[----:B------:R0:W-:Y:S04]  /*10950*/  STL [R1+0x1990], R16 ;  /* 0x0019901001007387 */ /* 0x0001e80000100800 */
[----:B------:R-:W5:Y:S01]  /*10960*/  LDL.LU R24, [R1+0x208] ;  /* 0x0002080001187983 */ /* 0x000f620000300800 */
[----:B------:R-:W-:Y:S02]  /*10970*/  LEA.HI.X.SX32 R12, R12, R2, 0x1, P5 ;  /* 0x000000020c0c7211 */ /* 0x000fe400028f0eff */
[----:B0-----:R-:W-:-:S05]  /*10980*/  IADD3 R16, P1, R9, R4, RZ ;  /* 0x0000000409107210 */ /* 0x001fca0007f3e0ff */
[----:B------:R0:W-:Y:S04]  /*10990*/  STL [R1+0x19cc], R16 ;  /* 0x0019cc1001007387 */ /* 0x0001e80000100800 */
[----:B------:R1:W-:Y:S01]  /*109a0*/  STL [R1+0x1998], R15 ;  /* 0x0019980f01007387 */ /* 0x0003e20000100800 */
[-C--:B0-----:R-:W-:Y:S02]  /*109b0*/  LEA.HI.X.SX32 R16, R14, R2.reuse, 0x1, P3 ;  /* 0x000000020e107211 */ /* 0x081fe400018f0eff */
[----:B------:R-:W-:Y:S02]  /*109c0*/  LEA.HI.X.SX32 R14, R13, R2, 0x1, P4 ;  /* 0x000000020d0e7211 */ /* 0x000fe400020f0eff */
[----:B------:R-:W-:-:S05]  /*109d0*/  IADD3 R17, P2, R8, R4, RZ ;  /* 0x0000000408117210 */ /* 0x000fca0007f5e0ff */
[----:B------:R-:W-:Y:S01]  /*109e0*/  STL [R1+0x19d4], R17 ;  /* 0x0019d41101007387 */ /* 0x000fe20000100800 */
[----:B-1----:R-:W-:-:S03]  /*109f0*/  IADD3 R15, P3, R7, R4, RZ ;  /* 0x00000004070f7210 */ /* 0x002fc60007f7e0ff */
[----:B------:R-:W-:Y:S04]  /*10a00*/  STL [R1+0x19a0], R16 ;  /* 0x0019a01001007387 */ /* 0x000fe80000100800 */
[----:B------:R-:W-:Y:S04]  /*10a10*/  STL [R1+0x19dc], R15 ;  /* 0x0019dc0f01007387 */ /* 0x000fe80000100800 */
[----:B------:R0:W-:Y:S01]  /*10a20*/  STL [R1+0x19a8], R14 ;  /* 0x0019a80e01007387 */ /* 0x0001e20000100800 */
[----:B------:R-:W-:Y:S01]  /*10a30*/  IADD3 R13, P4, R6, R4, RZ ;  /* 0x00000004060d7210 */ /* 0x000fe20007f9e0ff */
[----:B------:R-:W-:Y:S01]  /*10a40*/  IMAD R0, R0, UR7, RZ ;  /* 0x0000000700007c24 */ /* 0x000fe2000f8e02ff */
[----:B------:R-:W-:Y:S01]  /*10a50*/  LEA.HI.X.SX32 R9, R9, R2, 0x1, P1 ;  /* 0x0000000209097211 */ /* 0x000fe200008f0eff */
[----:B------:R-:W-:-:S02]  /*10a60*/  ULDC UR7, c[0x0][0x234] ;  /* 0x00008d0000077ab9 */ /* 0x000fc40000000800 */
[----:B------:R1:W-:Y:S04]  /*10a70*/  STL [R1+0x19e0], R13 ;  /* 0x0019e00d01007387 */ /* 0x0003e80000100800 */
[----:B------:R1:W-:Y:S01]  /*10a80*/  STL [R1+0x19b0], R12 ;  /* 0x0019b00c01007387 */ /* 0x0003e20000100800 */
[----:B0-----:R-:W-:Y:S02]  /*10a90*/  IADD3 R14, P5, R5, R4, RZ ;  /* 0x00000004050e7210 */ /* 0x001fe40007fbe0ff */
[-C--:B-1----:R-:W-:Y:S02]  /*10aa0*/  LEA.HI.X.SX32 R13, R11, R2.reuse, 0x1, P6 ;  /* 0x000000020b0d7211 */ /* 0x082fe400030f0eff */
[----:B------:R-:W-:Y:S01]  /*10ab0*/  LEA.HI.X.SX32 R11, R10, R2, 0x1, P0 ;  /* 0x000000020a0b7211 */ /* 0x000fe200000f0eff */
[----:B------:R-:W-:Y:S04]  /*10ac0*/  STL [R1+0x19e4], R14 ;  /* 0x0019e40e01007387 */ /* 0x000fe80000100800 */
[----:B------:R-:W-:Y:S01]  /*10ad0*/  STL [R1+0x19b8], R13 ;  /* 0x0019b80d01007387 */ /* 0x000fe20000100800 */
[----:B------:R-:W-:-:S05]  /*10ae0*/  IADD3 R12, P6, R3, R4, RZ ;  /* 0x00000004030c7210 */ /* 0x000fca0007fde0ff */
[----:B------:R-:W-:Y:S01]  /*10af0*/  STL [R1+0x19e8], R12 ;  /* 0x0019e80c01007387 */ /* 0x000fe20000100800 */
[----:B------:R-:W-:-:S03]  /*10b00*/  IADD3 R10, P0, R25, R4, RZ ;  /* 0x00000004190a7210 */ /* 0x000fc60007f1e0ff */
[----:B------:R0:W-:Y:S04]  /*10b10*/  STL [R1+0x19c0], R11 ;  /* 0x0019c00b01007387 */ /* 0x0001e80000100800 */
[----:B------:R1:W-:Y:S04]  /*10b20*/  STL [R1+0x19ec], R10 ;  /* 0x0019ec0a01007387 */ /* 0x0003e80000100800 */
[----:B------:R1:W-:Y:S01]  /*10b30*/  STL [R1+0x19c8], R9 ;  /* 0x0019c80901007387 */ /* 0x0003e20000100800 */
[----:B0-----:R-:W-:Y:S02]  /*10b40*/  IADD3 R11, P1, R0, R4, RZ ;  /* 0x00000004000b7210 */ /* 0x001fe40007f3e0ff */
[----:B-1----:R-:W-:-:S02]  /*10b50*/  LEA.HI.X.SX32 R10, R8, R2, 0x1, P2 ;  /* 0x00000002080a7211 */ /* 0x002fc400010f0eff */
[----:B------:R-:W-:Y:S02]  /*10b60*/  LEA.HI.X.SX32 R8, R7, R2, 0x1, P3 ;  /* 0x0000000207087211 */ /* 0x000fe400018f0eff */
[----:B------:R-:W-:Y:S01]  /*10b70*/  IADD3 R9, P2, R26, R4, RZ ;  /* 0x000000041a097210 */ /* 0x000fe20007f5e0ff */
[----:B------:R-:W-:Y:S01]  /*10b80*/  STL [R1+0x19f0], R11 ;  /* 0x0019f00b01007387 */ /* 0x000fe20000100800 */
[----:B------:R-:W-:-:S03]  /*10b90*/  LEA.HI.X.SX32 R6, R6, R2, 0x1, P4 ;  /* 0x0000000206067211 */ /* 0x000fc600020f0eff */
[----:B------:R-:W-:Y:S04]  /*10ba0*/  STL [R1+0x19d0], R10 ;  /* 0x0019d00a01007387 */ /* 0x000fe80000100800 */
[----:B------:R-:W-:Y:S04]  /*10bb0*/  STL [R1+0x19f4], R9 ;  /* 0x0019f40901007387 */ /* 0x000fe80000100800 */
[----:B------:R-:W-:Y:S01]  /*10bc0*/  STL [R1+0x19d8], R8 ;  /* 0x0019d80801007387 */ /* 0x000fe20000100800 */
[----:B---3--:R-:W-:Y:S02]  /*10bd0*/  IADD3 R7, P3, R27, R4, RZ ;  /* 0x000000041b077210 */ /* 0x008fe40007f7e0ff */
[----:B------:R-:W-:-:S02]  /*10be0*/  LEA.HI.X.SX32 R4, R5, R2, 0x1, P5 ;  /* 0x0000000205047211 */ /* 0x000fc400028f0eff */
[-C--:B------:R-:W-:Y:S01]  /*10bf0*/  LEA.HI.X.SX32 R5, R3, R2.reuse, 0x1, P6 ;  /* 0x0000000203057211 */ /* 0x080fe200030f0eff */
[----:B------:R-:W-:Y:S04]  /*10c00*/  STL [R1+0x1710], R7 ;  /* 0x0017100701007387 */ /* 0x000fe80000100800 */
[----:B------:R-:W-:Y:S04]  /*10c10*/  STL [R1+0x16f8], R6 ;  /* 0x0016f80601007387 */ /* 0x000fe80000100800 */
[----:B------:R0:W-:Y:S04]  /*10c20*/  STL [R1+0x16fc], R4 ;  /* 0x0016fc0401007387 */ /* 0x0001e80000100800 */
[----:B------:R-:W-:Y:S01]  /*10c30*/  STL [R1+0x1700], R5 ;  /* 0x0017000501007387 */ /* 0x000fe20000100800 */
[----:B0-----:R-:W-:-:S03]  /*10c40*/  LEA.HI.X.SX32 R4, R0, R2, 0x1, P1 ;  /* 0x0000000200047211 */ /* 0x001fc600008f0eff */
[----:B------:R-:W3:Y:S01]  /*10c50*/  LDL.LU R0, [R1+0x23b4] ;  /* 0x0023b40001007983 */ /* 0x000ee20000300800 */
[----:B------:R-:W-:-:S05]  /*10c60*/  LEA.HI.X.SX32 R3, R25, R2, 0x1, P0 ;  /* 0x0000000219037211 */ /* 0x000fca00000f0eff */
[----:B------:R0:W-:Y:S04]  /*10c70*/  STL [R1+0x1704], R3 ;  /* 0x0017040301007387 */ /* 0x0001e80000100800 */
[----:B------:R-:W-:Y:S01]  /*10c80*/  STL [R1+0x1708], R4 ;  /* 0x0017080401007387 */ /* 0x000fe20000100800 */
[-C--:B0-----:R-:W-:Y:S02]  /*10c90*/  LEA.HI.X.SX32 R3, R26, R2.reuse, 0x1, P2 ;  /* 0x000000021a037211 */ /* 0x081fe400010f0eff */
[----:B------:R-:W-:-:S03]  /*10ca0*/  LEA.HI.X.SX32 R2, R27, R2, 0x1, P3 ;  /* 0x000000021b027211 */ /* 0x000fc600018f0eff */
[----:B------:R-:W-:Y:S04]  /*10cb0*/  STL [R1+0x170c], R3 ;  /* 0x00170c0301007387 */ /* 0x000fe80000100800 */
[----:B------:R2:W-:Y:S02]  /*10cc0*/  STL [R1+0x1314], R2 ;  /* 0x0013140201007387 */ /* 0x0005e40000100800 */
[----:B--2---:R-:W-:Y:S02]  /*10cd0*/  IMAD R2, R28, UR7, RZ ;  /* 0x000000071c027c24 */ /* 0x004fe4000f8e02ff */
[----:B----4-:R-:W-:-:S03]  /*10ce0*/  IMAD R3, R29, UR7, RZ ;  /* 0x000000071d037c24 */ /* 0x010fc6000f8e02ff */
[----:B------:R-:W-:Y:S01]  /*10cf0*/  IADD3 R13, P0, R2, UR10, RZ ;  /* 0x0000000a020d7c10 */ /* 0x000fe2000ff1e0ff */
[----:B-----5:R-:W-:Y:S01]  /*10d00*/  IMAD R4, R24, UR7, RZ ;  /* 0x0000000718047c24 */ /* 0x020fe2000f8e02ff */
[C---:B------:R-:W-:Y:S02]  /*10d10*/  IADD3 R12, P1, R3.reuse, UR10, RZ ;  /* 0x0000000a030c7c10 */ /* 0x040fe4000ff3e0ff */
[----:B------:R-:W-:Y:S02]  /*10d20*/  LEA.HI.X.SX32 R9, R2, UR11, 0x1, P0 ;  /* 0x0000000b02097c11 */ /* 0x000fe400080f0eff */
[C---:B------:R-:W-:Y:S02]  /*10d30*/  IADD3 R11, P2, R4.reuse, UR10, RZ ;  /* 0x0000000a040b7c10 */ /* 0x040fe4000ff5e0ff */
[----:B------:R-:W-:Y:S02]  /*10d40*/  LEA.HI.X.SX32 R8, R3, UR11, 0x1, P1 ;  /* 0x0000000b03087c11 */ /* 0x000fe400088f0eff */
[----:B------:R-:W-:Y:S01]  /*10d50*/  LEA.HI.X.SX32 R7, R4, UR11, 0x1, P2 ;  /* 0x0000000b04077c11 */ /* 0x000fe200090f0eff */
[----:B---3--:R-:W-:-:S02]  /*10d60*/  IMAD R5, R0, UR7, RZ ;  /* 0x0000000700057c24 */ /* 0x008fc4000f8e02ff */
[----:B------:R-:W2:Y:S03]  /*10d70*/  LDL.LU R0, [R1+0x23b0] ;  /* 0x0023b00001007983 */ /* 0x000ea60000300800 */
[C---:B------:R-:W-:Y:S01]  /*10d80*/  IADD3 R10, P3, R5.reuse, UR10, RZ ;  /* 0x0000000a050a7c10 */ /* 0x040fe2000ff7e0ff */
[----:B------:R-:W-:Y:S03]  /*10d90*/  STL [R1+0x11d4], R13 ;  /* 0x0011d40d01007387 */ /* 0x000fe60000100800 */
[----:B------:R-:W-:Y:S01]  /*10da0*/  LEA.HI.X.SX32 R6, R5, UR11, 0x1, P3 ;  /* 0x0000000b05067c11 */ /* 0x000fe200098f0eff */
[----:B------:R-:W-:Y:S04]  /*10db0*/  STL [R1+0x11dc], R12 ;  /* 0x0011dc0c01007387 */ /* 0x000fe80000100800 */
[----:B------:R-:W-:Y:S04]  /*10dc0*/  STL [R1+0x11e4], R11 ;  /* 0x0011e40b01007387 */ /* 0x000fe80000100800 */
[----:B------:R-:W-:Y:S04]  /*10dd0*/  STL [R1+0x11ec], R10 ;  /* 0x0011ec0a01007387 */ /* 0x000fe80000100800 */
[----:B------:R-:W-:Y:S04]  /*10de0*/  STL [R1+0x11d0], R9 ;  /* 0x0011d00901007387 */ /* 0x000fe80000100800 */
[----:B------:R-:W-:Y:S04]  /*10df0*/  STL [R1+0x11d8], R8 ;  /* 0x0011d80801007387 */ /* 0x000fe80000100800 */
[----:B------:R-:W-:Y:S04]  /*10e00*/  STL [R1+0x11e0], R7 ;  /* 0x0011e00701007387 */ /* 0x000fe80000100800 */
[----:B------:R-:W-:Y:S04]  /*10e10*/  STL [R1+0x11e8], R6 ;  /* 0x0011e80601007387 */ /* 0x000fe80000100800 */
[----:B------:R-:W-:Y:S04]  /*10e20*/  STL [R1+0x1264], RZ ;  /* 0x001264ff01007387 */ /* 0x000fe80000100800 */
        /* <DEDUP_REMOVED lines=1009> */
[----:B------:R-:W-:Y:S01]  /*14d40*/  STL [R1+0xe4], RZ ;  /* 0x0000e4ff01007387 */ /* 0x000fe20000100800 */
[----:B------:R-:W-:-:S03]  /*14d50*/  UIMAD UR31, UR8, 0x1f, URZ ;  /* 0x0000001f081f78a4 */ /* 0x000fc6000f8e023f */
[----:B------:R-:W-:Y:S04]  /*14d60*/  STL [R1+0xe8], RZ ;  /* 0x0000e8ff01007387 */ /* 0x000fe80000100800 */
[----:B------:R-:W-:Y:S04]  /*14d70*/  STL [R1+0xec], RZ ;  /* 0x0000ecff01007387 */ /* 0x000fe80000100800 */
[----:B------:R-:W-:Y:S04]  /*14d80*/  STL [R1+0xd0], RZ ;  /* 0x0000d0ff01007387 */ /* 0x000fe80000100800 */
[----:B------:R-:W-:Y:S04]  /*14d90*/  STL [R1+0xd4], RZ ;  /* 0x0000d4ff01007387 */ /* 0x000fe80000100800 */
[----:B------:R-:W-:Y:S04]  /*14da0*/  STL [R1+0xd8], RZ ;  /* 0x0000d8ff01007387 */ /* 0x000fe80000100800 */
[----:B------:R-:W-:Y:S01]  /*14db0*/  STL [R1+0xdc], RZ ;  /* 0x0000dcff01007387 */ /* 0x000fe20000100800 */
[----:B------:R-:W-:-:S03]  /*14dc0*/  IADD3 R2, P0, R13, UR31, RZ ;  /* 0x0000001f0d027c10 */ /* 0x000fc6000ff1e0ff */
[----:B------:R-:W-:Y:S04]  /*14dd0*/  STL [R1+0xc0], RZ ;  /* 0x0000c0ff01007387 */ /* 0x000fe80000100800 */
[----:B------:R-:W-:Y:S04]  /*14de0*/  STL [R1+0xc4], RZ ;  /* 0x0000c4ff01007387 */ /* 0x000fe80000100800 */
[----:B------:R-:W-:Y:S01]  /*14df0*/  STL [R1+0xc8], RZ ;  /* 0x0000c8ff01007387 */ /* 0x000fe20000100800 */
[----:B------:R-:W-:-:S03]  /*14e00*/  IADD3 R4, P1, R12, UR31, RZ ;  /* 0x0000001f0c047c10 */ /* 0x000fc6000ff3e0ff */
[----:B------:R-:W-:Y:S01]  /*14e10*/  STL [R1+0xcc], RZ ;  /* 0x0000ccff01007387 */ /* 0x000fe20000100800 */
[----:B------:R-:W-:-:S03]  /*14e20*/  USHF.R.S32.HI UR29, URZ, 0x1f, UR31 ;  /* 0x0000001f3f1d7899 */ /* 0x000fc6000801141f */
[----:B------:R-:W-:Y:S01]  /*14e30*/  STL [R1+0xb0], RZ ;  /* 0x0000b0ff01007387 */ /* 0x000fe20000100800 */
[----:B------:R-:W-:-:S03]  /*14e40*/  IADD3 R3, P2, R11, UR31, RZ ;  /* 0x0000001f0b037c10 */ /* 0x000fc6000ff5e0ff */
[----:B------:R-:W-:Y:S04]  /*14e50*/  STL [R1+0xb4], RZ ;  /* 0x0000b4ff01007387 */ /* 0x000fe80000100800 */
[----:B------:R-:W-:Y:S04]  /*14e60*/  STL [R1+0xb8], RZ ;  /* 0x0000b8ff01007387 */ /* 0x000fe80000100800 */
[----:B------:R-:W-:Y:S04]  /*14e70*/  STL [R1+0xbc], RZ ;  /* 0x0000bcff01007387 */ /* 0x000fe80000100800 */
[----:B------:R0:W-:Y:S04]  /*14e80*/  STL [R1+0x131c], R2 ;  /* 0x00131c0201007387 */ /* 0x0001e80000100800 */
[----:B------:R1:W-:Y:S01]  /*14e90*/  STL [R1+0x1324], R4 ;  /* 0x0013240401007387 */ /* 0x0003e20000100800 */
[----:B0-----:R-:W-:-:S03]  /*14ea0*/  IADD3 R2, P3, R10, UR31, RZ ;  /* 0x0000001f0a027c10 */ /* 0x001fc6000ff7e0ff */
[----:B------:R0:W-:Y:S01]  /*14eb0*/  STL [R1+0x132c], R3 ;  /* 0x00132c0301007387 */ /* 0x0001e20000100800 */
[----:B------:R-:W-:Y:S01]  /*14ec0*/  UIMAD UR27, UR8, 0x1e, URZ ;  /* 0x0000001e081b78a4 */ /* 0x000fe2000f8e023f */
[----:B-1----:R-:W-:Y:S02]  /*14ed0*/  IADD3.X R4, R8, UR29, RZ, P1, !PT ;  /* 0x0000001d08047c10 */ /* 0x002fe40008ffe4ff */
[----:B------:R1:W-:Y:S01]  /*14ee0*/  STL [R1+0x1334], R2 ;  /* 0x0013340201007387 */ /* 0x0003e20000100800 */
[----:B0-----:R-:W-:Y:S02]  /*14ef0*/  IADD3.X R3, R9, UR29, RZ, P0, !PT ;  /* 0x0000001d09037c10 */ /* 0x001fe400087fe4ff */
[----:B-1----:R-:W-:-:S03]  /*14f00*/  IADD3.X R2, R7, UR29, RZ, P2, !PT ;  /* 0x0000001d07027c10 */ /* 0x002fc600097fe4ff */
[----:B------:R0:W-:Y:S04]  /*14f10*/  STL [R1+0x1318], R3 ;  /* 0x0013180301007387 */ /* 0x0001e80000100800 */
[----:B------:R1:W-:Y:S04]  /*14f20*/  STL [R1+0x1320], R4 ;  /* 0x0013200401007387 */ /* 0x0003e80000100800 */
[----:B------:R3:W-:Y:S01]  /*14f30*/  STL [R1+0x1328], R2 ;  /* 0x0013280201007387 */ /* 0x0007e20000100800 */
[----:B0-----:R-:W-:Y:S01]  /*14f40*/  IADD3.X R3, R6, UR29, RZ, P3, !PT ;  /* 0x0000001d06037c10 */ /* 0x001fe20009ffe4ff */
[----:B------:R-:W-:-:S02]  /*14f50*/  USHF.R.S32.HI UR25, URZ, 0x1f, UR27 ;  /* 0x0000001f3f197899 */ /* 0x000fc4000801141b */
[----:B-1----:R-:W-:Y:S02]  /*14f60*/  IADD3 R4, P1, R12, UR27, RZ ;  /* 0x0000001b0c047c10 */ /* 0x002fe4000ff3e0ff */
[----:B------:R0:W-:Y:S01]  /*14f70*/  STL [R1+0x1330], R3 ;  /* 0x0013300301007387 */ /* 0x0001e20000100800 */
[----:B---3--:R-:W-:-:S05]  /*14f80*/  IADD3 R2, P0, R13, UR27, RZ ;  /* 0x0000001b0d027c10 */ /* 0x008fca000ff1e0ff */
[----:B------:R1:W-:Y:S01]  /*14f90*/  STL [R1+0x133c], R2 ;  /* 0x00133c0201007387 */ /* 0x0003e20000100800 */
[----:B0-----:R-:W-:-:S03]  /*14fa0*/  IADD3 R3, P2, R11, UR27, RZ ;  /* 0x0000001b0b037c10 */ /* 0x001fc6000ff5e0ff */
[----:B------:R0:W-:Y:S01]  /*14fb0*/  STL [R1+0x1344], R4 ;  /* 0x0013440401007387 */ /* 0x0001e20000100800 */
[----:B-1----:R-:W-:-:S03]  /*14fc0*/  IADD3 R2, P3, R10, UR27, RZ ;  /* 0x0000001b0a027c10 */ /* 0x002fc6000ff7e0ff */
[----:B------:R1:W-:Y:S01]  /*14fd0*/  STL [R1+0x134c], R3 ;  /* 0x00134c0301007387 */ /* 0x0003e20000100800 */
[----:B------:R-:W-:Y:S01]  /*14fe0*/  UIMAD UR23, UR8, 0x1d, URZ ;  /* 0x0000001d081778a4 */ /* 0x000fe2000f8e023f */
[----:B0-----:R-:W-:Y:S02]  /*14ff0*/  IADD3.X R4, R8, UR25, RZ, P1, !PT ;  /* 0x0000001908047c10 */ /* 0x001fe40008ffe4ff */
[----:B------:R0:W-:Y:S01]  /*15000*/  STL [R1+0x1354], R2 ;  /* 0x0013540201007387 */ /* 0x0001e20000100800 */
[----:B-1----:R-:W-:Y:S02]  /*15010*/  IADD3.X R3, R9, UR25, RZ, P0, !PT ;  /* 0x0000001909037c10 */ /* 0x002fe400087fe4ff */
[----:B0-----:R-:W-:-:S03]  /*15020*/  IADD3.X R2, R7, UR25, RZ, P2, !PT ;  /* 0x0000001907027c10 */ /* 0x001fc600097fe4ff */
[----:B------:R0:W-:Y:S04]  /*15030*/  STL [R1+0x1338], R3 ;  /* 0x0013380301007387 */ /* 0x0001e80000100800 */
[----:B------:R1:W-:Y:S04]  /*15040*/  STL [R1+0x1340], R4 ;  /* 0x0013400401007387 */ /* 0x0003e80000100800 */
[----:B------:R3:W-:Y:S01]  /*15050*/  STL [R1+0x1348], R2 ;  /* 0x0013480201007387 */ /* 0x0007e20000100800 */
[----:B0-----:R-:W-:Y:S02]  /*15060*/  IADD3.X R3, R6, UR25, RZ, P3, !PT ;  /* 0x0000001906037c10 */ /* 0x001fe40009ffe4ff */
[----:B-1----:R-:W-:-:S02]  /*15070*/  IADD3 R4, P1, R12, UR23, RZ ;  /* 0x000000170c047c10 */ /* 0x002fc4000ff3e0ff */
[----:B---3--:R-:W-:Y:S01]  /*15080*/  IADD3 R2, P0, R13, UR23, RZ ;  /* 0x000000170d027c10 */ /* 0x008fe2000ff1e0ff */
[----:B------:R0:W-:Y:S04]  /*15090*/  STL [R1+0x1350], R3 ;  /* 0x0013500301007387 */ /* 0x0001e80000100800 */
[----:B------:R1:W-:Y:S04]  /*150a0*/  STL [R1+0x135c], R2 ;  /* 0x00135c0201007387 */ /* 0x0003e80000100800 */
[----:B------:R3:W-:Y:S04]  /*150b0*/  STL [R1+0x1364], R4 ;  /* 0x0013640401007387 */ /* 0x0007e80000100800 */
[----:B------:R-:W4:Y:S01]  /*150c0*/  LDL.LU R24, [R1+0x10cc] ;  /* 0x0010cc0001187983 */ /* 0x000f220000300800 */
[----:B------:R-:W-:-:S02]  /*150d0*/  USHF.R.S32.HI UR21, URZ, 0x1f, UR23 ;  /* 0x0000001f3f157899 */ /* 0x000fc40008011417 */
[----:B0-----:R-:W-:Y:S02]  /*150e0*/  IADD3 R3, P2, R11, UR23, RZ ;  /* 0x000000170b037c10 */ /* 0x001fe4000ff5e0ff */
[----:B-1----:R-:W-:-:S03]  /*150f0*/  IADD3 R2, P3, R10, UR23, RZ ;  /* 0x000000170a027c10 */ /* 0x002fc6000ff7e0ff */
[----:B------:R0:W-:Y:S01]  /*15100*/  STL [R1+0x136c], R3 ;  /* 0x00136c0301007387 */ /* 0x0001e20000100800 */
[----:B---3--:R-:W-:Y:S01]  /*15110*/  IADD3.X R4, R8, UR21, RZ, P1, !PT ;  /* 0x0000001508047c10 */ /* 0x008fe20008ffe4ff */
[----:B------:R-:W-:Y:S02]  /*15120*/  UIMAD UR61, UR8, 0x1c, URZ ;  /* 0x0000001c083d78a4 */ /* 0x000fe4000f8e023f */
        /* <DEDUP_REMOVED lines=51> */
[----:B------:R-:W-:Y:S04]  /*15460*/  STL [R1+0x13cc], R3 ;  /* 0x0013cc0301007387 */ /* 0x000fe80000100800 */
[----:B------:R1:W-:Y:S01]  /*15470*/  STL [R1+0x13d4], R2 ;  /* 0x0013d40201007387 */ /* 0x0003e20000100800 */
[----:B0-----:R-:W-:Y:S01]  /*15480*/  IADD3.X R4, R8, UR13, RZ, P1, !PT ;  /* 0x0000000d08047c10 */ /* 0x001fe20008ffe4ff */
[----:B------:R-:W-:Y:S01]  /*15490*/  UIMAD UR10, UR8, 0x19, URZ ;  /* 0x00000019080a78a4 */ /* 0x000fe2000f8e023f */
[----:B-1----:R-:W-:Y:S01]  /*154a0*/  IADD3.X R2, R9, UR13, RZ, P0, !PT ;  /* 0x0000000d09027c10 */ /* 0x002fe200087fe4ff */
[----:B------:R-:W-:Y:S02]  /*154b0*/  UIMAD UR11, UR8, 0x18, URZ ;  /* 0x00000018080b78a4 */ /* 0x000fe4000f8e023f */
[----:B------:R-:W-:-:S02]  /*154c0*/  USHF.R.S32.HI UR59, URZ, 0x1f, UR10 ;  /* 0x0000001f3f3b7899 */ /* 0x000fc4000801140a */
[----:B------:R-:W-:Y:S02]  /*154d0*/  UIMAD UR58, UR8, 0x17, URZ ;  /* 0x00000017083a78a4 */ /* 0x000fe4000f8e023f */
[----:B------:R-:W-:Y:S02]  /*154e0*/  USHF.R.S32.HI UR57, URZ, 0x1f, UR11 ;  /* 0x0000001f3f397899 */ /* 0x000fe4000801140b */
[----:B------:R-:W-:Y:S02]  /*154f0*/  UIMAD UR56, UR8, 0x16, URZ ;  /* 0x00000016083878a4 */ /* 0x000fe4000f8e023f */
[----:B------:R-:W-:Y:S02]  /*15500*/  USHF.R.S32.HI UR55, URZ, 0x1f, UR58 ;  /* 0x0000001f3f377899 */ /* 0x000fe4000801143a */
[----:B------:R-:W-:Y:S02]  /*15510*/  UIMAD UR54, UR8, 0x15, URZ ;  /* 0x00000015083678a4 */ /* 0x000fe4000f8e023f */
[----:B------:R-:W-:-:S02]  /*15520*/  USHF.R.S32.HI UR53, URZ, 0x1f, UR56 ;  /* 0x0000001f3f357899 */ /* 0x000fc40008011438 */
[----:B------:R-:W-:Y:S02]  /*15530*/  UIMAD UR52, UR8, 0x14, URZ ;  /* 0x00000014083478a4 */ /* 0x000fe4000f8e023f */
[----:B------:R-:W-:Y:S02]  /*15540*/  USHF.R.S32.HI UR51, URZ, 0x1f, UR54 ;  /* 0x0000001f3f337899 */ /* 0x000fe40008011436 */
[----:B------:R-:W-:Y:S02]  /*15550*/  UIMAD UR50, UR8, 0x13, URZ ;  /* 0x00000013083278a4 */ /* 0x000fe4000f8e023f */
[----:B------:R-:W-:Y:S01]  /*15560*/  USHF.R.S32.HI UR49, URZ, 0x1f, UR52 ;  /* 0x0000001f3f317899 */ /* 0x000fe20008011434 */
[----:B----4-:R-:W-:-:S05]  /*15570*/  SHF.R.S32.HI R3, RZ, 0x5, R24 ;  /* 0x00000005ff037819 */ /* 0x010fca0000011418 */
[----:B------:R0:W-:Y:S04]  /*15580*/  STL [R1+0x1dd8], R3 ;  /* 0x001dd80301007387 */ /* 0x0001e80000100800 */
[----:B------:R1:W-:Y:S01]  /*15590*/  STL [R1+0x13b8], R2 ;  /* 0x0013b80201007387 */ /* 0x0003e20000100800 */
[----:B0-----:R-:W-:-:S03]  /*155a0*/  IADD3.X R3, R7, UR13, RZ, P2, !PT ;  /* 0x0000000d07037c10 */ /* 0x001fc600097fe4ff */
[----:B------:R0:W-:Y:S01]  /*155b0*/  STL [R1+0x13c0], R4 ;  /* 0x0013c00401007387 */ /* 0x0001e20000100800 */
[----:B-1----:R-:W-:-:S03]  /*155c0*/  IADD3.X R2, R6, UR13, RZ, P3, !PT ;  /* 0x0000000d06027c10 */ /* 0x002fc60009ffe4ff */
[----:B------:R1:W-:Y:S04]  /*155d0*/  STL [R1+0x13c8], R3 ;  /* 0x0013c80301007387 */ /* 0x0003e80000100800 */
[----:B------:R3:W-:Y:S01]  /*155e0*/  STL [R1+0x13d0], R2 ;  /* 0x0013d00201007387 */ /* 0x0007e20000100800 */
[----:B0-----:R-:W-:Y:S02]  /*155f0*/  IADD3 R4, P1, R12, UR10, RZ ;  /* 0x0000000a0c047c10 */ /* 0x001fe4000ff3e0ff */
[----:B-1----:R-:W-:Y:S02]  /*15600*/  IADD3 R3, P2, R13, UR10, RZ ;  /* 0x0000000a0d037c10 */ /* 0x002fe4000ff5e0ff */
[----:B---3--:R-:W-:-:S03]  /*15610*/  IADD3 R2, P0, R11, UR10, RZ ;  /* 0x0000000a0b027c10 */ /* 0x008fc6000ff1e0ff */
[----:B------:R0:W-:Y:S04]  /*15620*/  STL [R1+0x13dc], R3 ;  /* 0x0013dc0301007387 */ /* 0x0001e80000100800 */
[----:B------:R2:W-:Y:S04]  /*15630*/  STL [R1+0x13e4], R4 ;  /* 0x0013e40401007387 */ /* 0x0005e80000100800 */
[----:B------:R1:W-:Y:S01]  /*15640*/  STL [R1+0x13ec], R2 ;  /* 0x0013ec0201007387 */ /* 0x0003e20000100800 */
[----:B0-----:R-:W-:Y:S02]  /*15650*/  IADD3 R3, P4, R10, UR10, RZ ;  /* 0x0000000a0a037c10 */ /* 0x001fe4000ff9e0ff */
[----:B--2---:R-:W-:-:S02]  /*15660*/  LOP3.LUT R4, R0, 0x40, RZ, 0x3c, !PT ;  /* 0x0000004000047812 */ /* 0x004fc400078e3cff */
[----:B-1----:R-:W-:Y:S02]  /*15670*/  LOP3.LUT R2, R0, 0x20, RZ, 0x3c, !PT ;  /* 0x0000002000027812 */ /* 0x002fe400078e3cff */
[----:B------:R-:W-:Y:S01]  /*15680*/  IADD3 R2, P6, R13, UR11, RZ ;  /* 0x0000000b0d027c10 */ /* 0x000fe2000ffde0ff */
[----:B------:R0:W-:Y:S01]  /*15690*/  STL [R1+0x13f4], R3 ;  /* 0x0013f40301007387 */ /* 0x0001e20000100800 */
[----:B------:R-:W-:-:S03]  /*156a0*/  IADD3 R4, P5, R12, UR11, RZ ;  /* 0x0000000b0c047c10 */ /* 0x000fc6000ffbe0ff */
[----:B------:R1:W-:Y:S01]  /*156b0*/  STL [R1+0x13fc], R2 ;  /* 0x0013fc0201007387 */ /* 0x0003e20000100800 */
[----:B0-----:R-:W-:Y:S02]  /*156c0*/  LOP3.LUT R3, R0, 0x60, RZ, 0x3c, !PT ;  /* 0x0000006000037812 */ /* 0x001fe400078e3cff */
[----:B------:R-:W-:Y:S02]  /*156d0*/  IADD3 R3, P3, R11, UR11, RZ ;  /* 0x0000000b0b037c10 */ /* 0x000fe4000ff7e0ff */
[----:B-1----:R-:W-:Y:S01]  /*156e0*/  IADD3.X R2, R9, UR59, RZ, P2, !PT ;  /* 0x0000003b09027c10 */ /* 0x002fe200097fe4ff */
[----:B------:R0:W-:Y:S04]  /*156f0*/  STL [R1+0x1404], R4 ;  /* 0x0014040401007387 */ /* 0x0001e80000100800 */
[----:B------:R1:W-:Y:S04]  /*15700*/  STL [R1+0x140c], R3 ;  /* 0x00140c0301007387 */ /* 0x0003e80000100800 */
[----:B------:R2:W-:Y:S01]  /*15710*/  STL [R1+0x13d8], R2 ;  /* 0x0013d80201007387 */ /* 0x0005e20000100800 */
[----:B0-----:R-:W-:-:S02]  /*15720*/  IADD3 R4, P2, R10, UR11, RZ ;  /* 0x0000000b0a047c10 */ /* 0x001fc4000ff5e0ff */
[----:B-1----:R-:W-:-:S03]  /*15730*/  IADD3.X R3, R8, UR59, RZ, P1, !PT ;  /* 0x0000003b08037c10 */ /* 0x002fc60008ffe4ff */
[----:B------:R0:W-:Y:S01]  /*15740*/  STL [R1+0x1414], R4 ;  /* 0x0014140401007387 */ /* 0x0001e20000100800 */
[----:B--2---:R-:W-:-:S03]  /*15750*/  IADD3 R2, P1, R13, UR58, RZ ;  /* 0x0000003a0d027c10 */ /* 0x004fc6000ff3e0ff */
[----:B------:R1:W-:Y:S04]  /*15760*/  STL [R1+0x13e0], R3 ;  /* 0x0013e00301007387 */ /* 0x0003e80000100800 */
[----:B------:R2:W-:Y:S01]  /*15770*/  STL [R1+0x141c], R2 ;  /* 0x00141c0201007387 */ /* 0x0005e20000100800 */
[----:B0-----:R-:W-:Y:S02]  /*15780*/  IADD3.X R4, R7, UR59, RZ, P0, !PT ;  /* 0x0000003b07047c10 */ /* 0x001fe400087fe4ff */
[----:B-1----:R-:W-:-:S03]  /*15790*/  IADD3 R3, P0, R12, UR58, RZ ;  /* 0x0000003a0c037c10 */ /* 0x002fc6000ff1e0ff */
[----:B------:R0:W-:Y:S01]  /*157a0*/  STL [R1+0x13e8], R4 ;  /* 0x0013e80401007387 */ /* 0x0001e20000100800 */
[----:B--2---:R-:W-:-:S03]  /*157b0*/  IADD3.X R2, R6, UR59, RZ, P4, !PT ;  /* 0x0000003b06027c10 */ /* 0x004fc6000a7fe4ff */
[----:B------:R1:W-:Y:S04]  /*157c0*/  STL [R1+0x1424], R3 ;  /* 0x0014240301007387 */ /* 0x0003e80000100800 */
[----:B------:R2:W-:Y:S01]  /*157d0*/  STL [R1+0x13f0], R2 ;  /* 0x0013f00201007387 */ /* 0x0005e20000100800 */
[----:B0-----:R-:W-:Y:S02]  /*157e0*/  IADD3 R4, P4, R11, UR58, RZ ;  /* 0x0000003a0b047c10 */ /* 0x001fe4000ff9e0ff */
        /* <DEDUP_REMOVED lines=62> */
[----:B--2---:R-:W-:Y:S01]  /*15bd0*/  IADD3 R2, P5, R11, UR50, RZ ;  /* 0x000000320b027c10 */ /* 0x004fe2000ffbe0ff */
[----:B------:R-:W-:Y:S02]  /*15be0*/  UIMAD UR48, UR8, 0x12, URZ ;  /* 0x00000012083078a4 */ /* 0x000fe4000f8e023f */
[----:B------:R1:W-:Y:S04]  /*15bf0*/  STL [R1+0x1470], R3 ;  /* 0x0014700301007387 */ /* 0x0003e80000100800 */
[----:B------:R2:W-:Y:S01]  /*15c00*/  STL [R1+0x14ac], R2 ;  /* 0x0014ac0201007387 */ /* 0x0005e20000100800 */
[----:B0-----:R-:W-:Y:S02]  /*15c10*/  IADD3.X R4, R9, UR49, RZ, P3, !PT ;  /* 0x0000003109047c10 */ /* 0x001fe40009ffe4ff */
[----:B-1----:R-:W-:-:S03]  /*15c20*/  IADD3 R3, P3, R10, UR50, RZ ;  /* 0x000000320a037c10 */ /* 0x002fc6000ff7e0ff */
[----:B------:R0:W-:Y:S01]  /*15c30*/  STL [R1+0x1478], R4 ;  /* 0x0014780401007387 */ /* 0x0001e20000100800 */
[----:B--2---:R-:W-:-:S03]  /*15c40*/  IADD3.X R2, R8, UR49, RZ, P2, !PT ;  /* 0x0000003108027c10 */ /* 0x004fc600097fe4ff */
[----:B------:R1:W-:Y:S01]  /*15c50*/  STL [R1+0x14b4], R3 ;  /* 0x0014b40301007387 */ /* 0x0003e20000100800 */
[----:B------:R-:W-:-:S03]  /*15c60*/  USHF.R.S32.HI UR47, URZ, 0x1f, UR50 ;  /* 0x0000001f3f2f7899 */ /* 0x000fc60008011432 */
[----:B------:R2:W-:Y:S01]  /*15c70*/  STL [R1+0x1480], R2 ;  /* 0x0014800201007387 */ /* 0x0005e20000100800 */
[----:B0-----:R-:W-:Y:S02]  /*15c80*/  IADD3 R4, P2, R13, UR48, RZ ;  /* 0x000000300d047c10 */ /* 0x001fe4000ff5e0ff */
[----:B-1----:R-:W-:-:S03]  /*15c90*/  IADD3.X R3, R7, UR49, RZ, P1, !PT ;  /* 0x0000003107037c10 */ /* 0x002fc60008ffe4ff */
[----:B------:R0:W-:Y:S01]  /*15ca0*/  STL [R1+0x14bc], R4 ;  /* 0x0014bc0401007387 */ /* 0x0001e20000100800 */
[----:B--2---:R-:W-:-:S03]  /*15cb0*/  IADD3 R2, P1, R12, UR48, RZ ;  /* 0x000000300c027c10 */ /* 0x004fc6000ff3e0ff */
[----:B------:R1:W-:Y:S01]  /*15cc0*/  STL [R1+0x1488], R3 ;  /* 0x0014880301007387 */ /* 0x0003e20000100800 */
[----:B------:R-:W-:-:S03]  /*15cd0*/  UIMAD UR46, UR8, 0x11, URZ ;  /* 0x00000011082e78a4 */ /* 0x000fc6000f8e023f */
        /* <DEDUP_REMOVED lines=11> */
[----:B------:R1:W-:Y:S01]  /*15d90*/  STL [R1+0x14a0], R3 ;  /* 0x0014a00301007387 */ /* 0x0003e20000100800 */
[----:B------:R-:W-:-:S03]  /*15da0*/  USHF.R.S32.HI UR43, URZ, 0x1f, UR48 ;  /* 0x0000001f3f2b7899 */ /* 0x000fc60008011430 */
[----:B------:R2:W-:Y:S01]  /*15db0*/  STL [R1+0x14dc], R2 ;  /* 0x0014dc0201007387 */ /* 0x0005e20000100800 */
[----:B0-----:R-:W-:Y:S02]  /*15dc0*/  IADD3.X R4, R7, UR47, RZ, P5, !PT ;  /* 0x0000002f07047c10 */ /* 0x001fe4000affe4ff */
[----:B-1----:R-:W-:-:S03]  /*15dd0*/  IADD3 R3, P5, R12, UR46, RZ ;  /* 0x0000002e0c037c10 */ /* 0x002fc6000ffbe0ff */
[----:B------:R0:W-:Y:S01]  /*15de0*/  STL [R1+0x14a8], R4 ;  /* 0x0014a80401007387 */ /* 0x0001e20000100800 */
[----:B--2---:R-:W-:-:S03]  /*15df0*/  IADD3.X R2, R6, UR47, RZ, P3, !PT ;  /* 0x0000002f06027c10 */ /* 0x004fc60009ffe4ff */
[----:B------:R1:W-:Y:S01]  /*15e00*/  STL [R1+0x14e4], R3 ;  /* 0x0014e40301007387 */ /* 0x0003e20000100800 */
[----:B------:R-:W-:-:S03]  /*15e10*/  USHF.L.U32 UR42, UR8, 0x4, URZ ;  /* 0x00000004082a7899 */ /* 0x000fc6000800063f */
        /* <DEDUP_REMOVED lines=10> */
[----:B--2---:R-:W-:Y:S01]  /*15ec0*/  IADD3.X R2, R7, UR43, RZ, P0, !PT ;  /* 0x0000002b07027c10 */ /* 0x004fe200087fe4ff */
[----:B------:R-:W-:Y:S02]  /*15ed0*/  USHF.R.S32.HI UR41, URZ, 0x1f, UR46 ;  /* 0x0000001f3f297899 */ /* 0x000fe4000801142e */
        /* <DEDUP_REMOVED lines=41> */
[----:B------:R-:W-:-:S03]  /*16170*/  UIMAD UR36, UR8, 0xd, URZ ;  /* 0x0000000d082478a4 */ /* 0x000fc6000f8e023f */
        /* <DEDUP_REMOVED lines=87> */
[----:B------:R-:W-:-:S03]  /*166f0*/  USHF.L.U32 UR26, UR8, 0x3, URZ ;  /* 0x00000003081a7899 */ /* 0x000fc6000800063f */
        /* <DEDUP_REMOVED lines=154> */
[----:B0-----:R-:W-:Y:S02]  /*170a0*/  IADD3.X R4, R7, UR14, RZ, P4, !PT ;  /* 0x0000000e07047c10 */ /* 0x001fe4000a7fe4ff */
[----:B-1----:R-:W-:-:S03]  /*170b0*/  IADD3.X R3, R6, UR14, RZ, P6, !PT ;  /* 0x0000000e06037c10 */ /* 0x002fc6000b7fe4ff */
[----:B------:R0:W-:Y:S01]  /*170c0*/  STL [R1+0x16c8], R4 ;  /* 0x0016c80401007387 */ /* 0x0001e20000100800 */
[----:B--2---:R-:W-:-:S03]  /*170d0*/  IADD3.X R2, R9, UR12, RZ, P5, !PT ;  /* 0x0000000c09027c10 */ /* 0x004fc6000affe4ff */
[----:B------:R1:W-:Y:S04]  /*170e0*/  STL [R1+0x16d0], R3 ;  /* 0x0016d00301007387 */ /* 0x0003e80000100800 */
[----:B------:R2:W-:Y:S01]  /*170f0*/  STL [R1+0x16d8], R2 ;  /* 0x0016d80201007387 */ /* 0x0005e20000100800 */
[----:B0-----:R-:W-:Y:S02]  /*17100*/  IADD3.X R4, R8, UR12, RZ, P3, !PT ;  /* 0x0000000c08047c10 */ /* 0x001fe40009ffe4ff */
[----:B-1----:R-:W-:Y:S02]  /*17110*/  IADD3.X R3, R7, UR12, RZ, P2, !PT ;  /* 0x0000000c07037c10 */ /* 0x002fe400097fe4ff */
[----:B--2---:R-:W-:Y:S01]  /*17120*/  IADD3.X R2, R6, UR12, RZ, P1, !PT ;  /* 0x0000000c06027c10 */ /* 0x004fe20008ffe4ff */
[----:B------:R0:W-:Y:S04]  /*17130*/  STL [R1+0x16e0], R4 ;  /* 0x0016e00401007387 */ /* 0x0001e80000100800 */
[----:B------:R0:W-:Y:S04]  /*17140*/  STL [R1+0x16f0], R2 ;  /* 0x0016f00201007387 */ /* 0x0001e80000100800 */
[----:B------:R0:W-:Y:S01]  /*17150*/  STL [R1+0x16e8], R3 ;  /* 0x0016e80301007387 */ /* 0x0001e20000100800 */
[----:B------:R-:W-:-:S02]  /*17160*/  USHF.L.U32 UR6, UR6, 0x5, URZ ;  /* 0x0000000506067899 */ /* 0x000fc4000800063f */
[----:B------:R-:W-:Y:S02]  /*17170*/  USHF.L.U32 UR9, UR8, 0x5, URZ ;  /* 0x0000000508097899 */ /* 0x000fe4000800063f */
[----:B------:R-:W-:Y:S02]  /*17180*/  ULEA UR7, UR4, UR5, 0x3 ;  /* 0x0000000504077291 */ /* 0x000fe4000f8e183f */
[----:B------:R-:W-:Y:S02]  /*17190*/  USHF.R.S32.HI UR13, URZ, 0x1f, UR9 ;  /* 0x0000001f3f0d7899 */ /* 0x000fe40008011409 */
[----:B------:R-:W-:-:S12]  /*171a0*/  USHF.R.S32.HI UR10, URZ, 0x1f, UR6 ;  /* 0x0000001f3f0a7899 */ /* 0x000fd80008011406 */
.L_x_1:
[----:B-1----:R-:W2:Y:S01]  /*171b0*/  LDL R5, [R1+0x11e8] ;  /* 0x0011e80001057983 */ /* 0x002ea20000100800 */
[----:B0-----:R-:W0:Y:S03]  /*171c0*/  LDC R2, c[0x0][0x230] ;  /* 0x00008c00ff027b82 */ /* 0x001e260000000800 */
[----:B--2---:R1:W-:Y:S04]  /*171d0*/  STL [R1+0x44e0], R5 ;  /* 0x0044e00501007387 */ /* 0x0043e80000100800 */
[----:B------:R-:W2:Y:S04]  /*171e0*/  LDL R4, [R1+0x11ec] ;  /* 0x0011ec0001047983 */ /* 0x000ea80000100800 */
[----:B-1----:R-:W0:Y:S04]  /*171f0*/  LDL R5, [R1+0x1264] ;  /* 0x0012640001057983 */ /* 0x002e280000100800 */
[----:B------:R-:W-:Y:S04]  /*17200*/  STL [R1+0x43a8], R29 ;  /* 0x0043a81d01007387 */ /* 0x000fe80000100800 */
        /* <DEDUP_REMOVED lines=77> */
[----:B------:R1:W-:Y:S04]  /*176e0*/  STL [R1+0x44dc], R28 ;  /* 0x0044dc1c01007387 */ /* 0x0003e80000100800 */
        /* <DEDUP_REMOVED lines=23> */
[----:B-----5:R-:W-:Y:S04]  /*17860*/  STL [R1+0x4124], R0 ;  /* 0x0041240001007387 */ /* 0x020fe80000100800 */
        /* <DEDUP_REMOVED lines=46> */
[----:B------:R-:W-:Y:S01]  /*17b50*/  STL [R1+0x429c], R0 ;  /* 0x00429c0001007387 */ /* 0x000fe20000100800 */
[----:B0-----:R-:W-:-:S03]  /*17b60*/  IMAD R2, R5, -0x20, R2 ;  /* 0xffffffe005027824 */ /* 0x001fc600078e0202 */
[----:B------:R-:W-:Y:S04]  /*17b70*/  STL [R1+0x42a4], R0 ;  /* 0x0042a40001007387 */ /* 0x000fe80000100800 */
[----:B------:R-:W-:Y:S04]  /*17b80*/  STL [R1+0x42ac], R0 ;  /* 0x0042ac0001007387 */ /* 0x000fe80000100800 */
[----:B------:R-:W-:Y:S04]  /*17b90*/  STL [R1+0x42b4], R0 ;  /* 0x0042b40001007387 */ /* 0x000fe80000100800 */
[----:B------:R-:W-:Y:S04]  /*17ba0*/  STL [R1+0x42bc], R0 ;  /* 0x0042bc0001007387 */ /* 0x000fe80000100800 */
[----:B------:R-:W2:Y:S01]  /*17bb0*/  LDL.LU R5, [R1+0x44e0] ;  /* 0x0044e00001057983 */ /* 0x000ea20000300800 */
[----:B------:R-:W-:-:S02]  /*17bc0*/  ISETP.GT.AND P0, PT, R2, RZ, PT ;  /* 0x000000ff0200720c */ /* 0x000fc40003f04270 */
[----:B-1----:R-:W-:-:S11]  /*17bd0*/  PRMT R28, RZ, 0x7610, R28 ;  /* 0x00007610ff1c7816 */ /* 0x002fd6000000001c */
[----:B--2---:R-:W2:Y:S04]  /*17be0*/  @P0 LDG.E.U8 R28, desc[UR44][R4.64] ;  /* 0x0000002c041c0981 */ /* 0x004ea8000c1e1100 */
[----:B--2---:R0:W-:Y:S04]  /*17bf0*/  STL [R1+0x11b4], R28 ;  /* 0x0011b41c01007387 */ /* 0x0041e80000100800 */
[----:B0-----:R-:W2:Y:S04]  /*17c00*/  LDL.LU R28, [R1+0x44dc] ;  /* 0x0044dc00011c7983 */ /* 0x001ea80000300800 */
[----:B------:R-:W3:Y:S04]  /*17c10*/  LDL R4, [R1+0x11e0] ;  /* 0x0011e00001047983 */ /* 0x000ee80000100800 */
[----:B------:R-:W3:Y:S01]  /*17c20*/  LDL R5, [R1+0x11e4] ;  /* 0x0011e40001057983 */ /* 0x000ee20000100800 */
[----:B------:R-:W-:-:S02]  /*17c30*/  PRMT R29, RZ, 0x7610, R29 ;  /* 0x00007610ff1d7816 */ /* 0x000fc4000000001d */
[----:B---3--:R-:W-:-:S04]  /*17c40*/  @P0 LOP3.LUT R5, R5, R4, RZ, 0x3c, !PT ;  /* 0x0000000405050212 */ /* 0x008fc800078e3cff */
[----:B------:R-:W-:-:S04]  /*17c50*/  @P0 LOP3.LUT R4, R5, R4, RZ, 0x3c, !PT ;  /* 0x0000000405040212 */ /* 0x000fc800078e3cff */
[----:B------:R-:W-:-:S05]  /*17c60*/  @P0 LOP3.LUT R5, R5, R4, RZ, 0x3c, !PT ;  /* 0x0000000405050212 */ /* 0x000fca00078e3cff */
[----:B------:R-:W3:Y:S04]  /*17c70*/  @P0 LDG.E.U8 R29, desc[UR44][R4.64] ;  /* 0x0000002c041d0981 */ /* 0x000ee8000c1e1100 */
[----:B---3--:R0:W-:Y:S04]  /*17c80*/  STL [R1+0x11b0], R29 ;  /* 0x0011b01d01007387 */ /* 0x0081e80000100800 */
[----:B0-----:R-:W3:Y:S04]  /*17c90*/  LDL.LU R29, [R1+0x44d8] ;  /* 0x0044d800011d7983 */ /* 0x001ee80000300800 */
[----:B------:R-:W4:Y:S04]  /*17ca0*/  LDL R4, [R1+0x11d8] ;  /* 0x0011d80001047983 */ /* 0x000f280000100800 */
[----:B------:R-:W4:Y:S01]  /*17cb0*/  LDL R5, [R1+0x11dc] ;  /* 0x0011dc0001057983 */ /* 0x000f220000100800 */
[----:B--2---:R-:W-:-:S02]  /*17cc0*/  PRMT R28, RZ, 0x7610, R28 ;  /* 0x00007610ff1c7816 */ /* 0x004fc4000000001c */
[----:B----4-:R-:W-:-:S04]  /*17cd0*/  @P0 LOP3.LUT R5, R5, R4, RZ, 0x3c, !PT ;  /* 0x0000000405050212 */ /* 0x010fc800078e3cff */
[----:B------:R-:W-:-:S04]  /*17ce0*/  @P0 LOP3.LUT R4, R5, R4, RZ, 0x3c, !PT ;  /* 0x0000000405040212 */ /* 0x000fc800078e3cff */
[----:B------:R-:W-:-:S05]  /*17cf0*/  @P0 LOP3.LUT R5, R5, R4, RZ, 0x3c, !PT ;  /* 0x0000000405050212 */ /* 0x000fca00078e3cff */
[----:B------:R-:W2:Y:S04]  /*17d00*/  @P0 LDG.E.U8 R28, desc[UR44][R4.64] ;  /* 0x0000002c041c0981 */ /* 0x000ea8000c1e1100 */
[----:B--2---:R0:W-:Y:S04]  /*17d10*/  STL [R1+0x11ac], R28 ;  /* 0x0011ac1c01007387 */ /* 0x0041e80000100800 */
[----:B0-----:R-:W2:Y:S04]  /*17d20*/  LDL.LU R28, [R1+0x44d4] ;  /* 0x0044d400011c7983 */ /* 0x001ea80000300800 */
[----:B------:R-:W4:Y:S04]  /*17d30*/  LDL R4, [R1+0x11d0] ;  /* 0x0011d00001047983 */ /* 0x000f280000100800 */
[----:B------:R-:W4:Y:S01]  /*17d40*/  LDL R5, [R1+0x11d4] ;  /* 0x0011d40001057983 */ /* 0x000f220000100800 */
[----:B---3--:R-:W-:-:S02]  /*17d50*/  PRMT R29, RZ, 0x7610, R29 ;  /* 0x00007610ff1d7816 */ /* 0x008fc4000000001d */
[----:B----4-:R-:W-:-:S04]  /*17d60*/  @P0 LOP3.LUT R5, R5, R4, RZ, 0x3c, !PT ;  /* 0x0000000405050212 */ /* 0x010fc800078e3cff */
[----:B------:R-:W-:-:S04]  /*17d70*/  @P0 LOP3.LUT R4, R5, R4, RZ, 0x3c, !PT ;  /* 0x0000000405040212 */ /* 0x000fc800078e3cff */
[----:B------:R-:W-:-:S05]  /*17d80*/  @P0 LOP3.LUT R5, R5, R4, RZ, 0x3c, !PT ;  /* 0x0000000405050212 */ /* 0x000fca00078e3cff */
[----:B------:R-:W3:Y:S01]  /*17d90*/  @P0 LDG.E.U8 R29, desc[UR44][R4.64] ;  /* 0x0000002c041d0981 */ /* 0x000ee2000c1e1100 */
[----:B------:R-:W-:-:S03]  /*17da0*/  ISETP.GT.AND P1, PT, R2, 0x1, PT ;  /* 0x000000010200780c */ /* 0x000fc60003f24270 */
        /* <DEDUP_REMOVED lines=697> */
[----:B------:R-:W-:-:S02]  /*1a940*/  PRMT R27, RZ, 0x7610, R27 ;  /* 0x00007610ff1b7816 */ /* 0x000fc4000000001b */
[----:B----4-:R-:W-:-:S04]  /*1a950*/  @P1 LOP3.LUT R5, R5, R4, RZ, 0x3c, !PT ;  /* 0x0000000405051212 */ /* 0x010fc800078e3cff */
[----:B------:R-:W-:-:S04]  /*1a960*/  @P1 LOP3.LUT R4, R5, R4, RZ, 0x3c, !PT ;  /* 0x0000000405041212 */ /* 0x000fc800078e3cff */
[----:B------:R-:W-:-:S05]  /*1a970*/  @P1 LOP3.LUT R5, R5, R4, RZ, 0x3c, !PT ;  /* 0x0000000405051212 */ /* 0x000fca00078e3cff */
[----:B------:R-:W4:Y:S01]  /*1a980*/  @P1 LDG.E.U8 R27, desc[UR44][R4.64] ;  /* 0x0000002c041b1981 */ /* 0x000f22000c1e1100 */
[----:B------:R-:W-:-:S03]  /*1a990*/  ISETP.GT.AND P0, PT, R2, 0x14, PT ;  /* 0x000000140200780c */ /* 0x000fc60003f04270 */
[----:B----4-:R0:W-:Y:S04]  /*1a9a0*/  STL [R1+0x5c], R27 ;  /* 0x00005c1b01007387 */ /* 0x0101e80000100800 */
[----:B0-----:R-:W4:Y:S04]  /*1a9b0*/  LDL.LU R27, [R1+0x43a0] ;  /* 0x0043a000011b7983 */ /* 0x001f280000300800 */
        /* <DEDUP_REMOVED lines=9> */
[----:B------:R-:W2:Y:S04]  /*1aa50*/  LDL R4, [R1+0x1488] ;  /* 0x0014880001047983 */ /* 0x000ea80000100800 */
[----:B------:R-:W2:Y:S01]  /*1aa60*/  LDL R5, [R1+0x148c] ;  /* 0x00148c0001057983 */ /* 0x000ea20000100800 */
[----:B------:R-:W-:-:S02]  /*1aa70*/  PRMT R25, RZ, 0x7610, R25 ;  /* 0x00007610ff197816 */ /* 0x000fc40000000019 */
[----:B--2---:R-:W-:-:S04]  /*1aa80*/  @P0 LOP3.LUT R5, R5, R4, RZ, 0x3c, !PT ;  /* 0x0000000405050212 */ /* 0x004fc800078e3cff */
        /* <DEDUP_REMOVED lines=11> */
[----:B------:R-:W4:Y:S04]  /*1ab40*/  @P0 LDG.E.U8 R24, desc[UR44][R4.64] ;  /* 0x0000002c04180981 */ /* 0x000f28000c1e1100 */
        /* <DEDUP_REMOVED lines=8> */
[----:B------:R-:W3:Y:S01]  /*1abd0*/  @P0 LDG.E.U8 R23, desc[UR44][R4.64] ;  /* 0x0000002c04170981 */ /* 0x000ee2000c1e1100 */
[----:B------:R-:W-:-:S03]  /*1abe0*/  ISETP.GT.AND P1, PT, R2, 0x15, PT ;  /* 0x000000150200780c */ /* 0x000fc60003f24270 */
        /* <DEDUP_REMOVED lines=35> */
[----:B------:R-:W2:Y:S01]  /*1ae20*/  @P1 LDG.E.U8 R19, desc[UR44][R4.64] ;  /* 0x0000002c04131981 */ /* 0x000ea2000c1e1100 */
[----:B------:R-:W-:-:S03]  /*1ae30*/  ISETP.GT.AND P2, PT, R2, 0x18, PT ;  /* 0x000000180200780c */ /* 0x000fc60003f44270 */
        /* <DEDUP_REMOVED lines=110> */
[----:B------:R0:W2:Y:S04]  /*1b520*/  @P2 LDG.E.U8 R0, desc[UR44][R4.64] ;  /* 0x0000002c04002981 */ /* 0x0000a8000c1e1100 */
[----:B------:R-:W0:Y:S04]  /*1b530*/  LDL R4, [R1+0x13c0] ;  /* 0x0013c00001047983 */ /* 0x000e280000100800 */
[----:B------:R-:W0:Y:S01]  /*1b540*/  LDL R5, [R1+0x13c4] ;  /* 0x0013c40001057983 */ /* 0x000e220000100800 */
[----:B------:R-:W-:Y:S02]  /*1b550*/  PRMT R7, RZ, 0x7610, R7 ;  /* 0x00007610ff077816 */ /* 0x000fe40000000007 */
[----:B0-----:R-:W-:-:S04]  /*1b560*/  @P2 LOP3.LUT R5, R5, R4, RZ, 0x3c, !PT ;  /* 0x0000000405052212 */ /* 0x001fc800078e3cff */
[----:B------:R-:W-:-:S04]  /*1b570*/  @P2 LOP3.LUT R4, R5, R4, RZ, 0x3c, !PT ;  /* 0x0000000405042212 */ /* 0x000fc800078e3cff */
[----:B------:R-:W-:-:S05]  /*1b580*/  @P2 LOP3.LUT R5, R5, R4, RZ, 0x3c, !PT ;  /* 0x0000000405052212 */ /* 0x000fca00078e3cff */
[----:B------:R-:W4:Y:S04]  /*1b590*/  @P2 LDG.E.U8 R7, desc[UR44][R4.64] ;  /* 0x0000002c04072981 */ /* 0x000f28000c1e1100 */
[----:B--2---:R0:W-:Y:S04]  /*1b5a0*/  STL [R1+0xc], R0 ;  /* 0x00000c0001007387 */ /* 0x0041e80000100800 */
[----:B0-----:R-:W2:Y:S04]  /*1b5b0*/  LDL R0, [R1+0x13ac] ;  /* 0x0013ac0001007983 */ /* 0x001ea80000100800 */
        /* <DEDUP_REMOVED lines=19> */
[----:B--2---:R0:W-:Y:S04]  /*1b6f0*/  STL [R1], R3 ;  /* 0x0000000301007387 */ /* 0x0041e80000100800 */
[----:B0-----:R-:W2:Y:S04]  /*1b700*/  LDL.LU R3, [R1+0x4348] ;  /* 0x0043480001037983 */ /* 0x001ea80000300800 */
[----:B------:R-:W4:Y:S04]  /*1b710*/  LDL R4, [R1+0x13b0] ;  /* 0x0013b00001047983 */ /* 0x000f280000100800 */
[----:B------:R-:W4:Y:S01]  /*1b720*/  LDL R5, [R1+0x13b4] ;  /* 0x0013b40001057983 */ /* 0x000f220000100800 */
[----:B------:R-:W-:-:S02]  /*1b730*/  PRMT R29, RZ, 0x7610, R29 ;  /* 0x00007610ff1d7816 */ /* 0x000fc4000000001d */
[----:B----4-:R-:W-:-:S04]  /*1b740*/  @P1 LOP3.LUT R5, R5, R4, RZ, 0x3c, !PT ;  /* 0x0000000405051212 */ /* 0x010fc800078e3cff */
[----:B------:R-:W-:-:S04]  /*1b750*/  @P1 LOP3.LUT R4, R5, R4, RZ, 0x3c, !PT ;  /* 0x0000000405041212 */ /* 0x000fc800078e3cff */
[----:B------:R-:W-:-:S05]  /*1b760*/  @P1 LOP3.LUT R5, R5, R4, RZ, 0x3c, !PT ;  /* 0x0000000405051212 */ /* 0x000fca00078e3cff */
[----:B------:R0:W4:Y:S04]  /*1b770*/  @P1 LDG.E.U8 R29, desc[UR44][R4.64] ;  /* 0x0000002c041d1981 */ /* 0x000128000c1e1100 */
[----:B------:R-:W3:Y:S01]  /*1b780*/  LDL R5, [R1+0x13a8] ;  /* 0x0013a80001057983 */ /* 0x000ee20000100800 */
[----:B------:R-:W-:Y:S01]  /*1b790*/  PRMT R28, RZ, 0x7610, R28 ;  /* 0x00007610ff1c7816 */ /* 0x000fe2000000001c */
[----:B0-----:R-:W-:Y:S02]  /*1b7a0*/  @P1 IMAD.MOV.U32 R4, RZ, RZ, R0 ;  /* 0x000000ffff041224 */ /* 0x001fe400078e0000 */
[----:B----4-:R0:W-:Y:S01]  /*1b7b0*/  STL [R1+0x4310], R29 ;  /* 0x0043101d01007387 */ /* 0x0101e20000100800 */
[----:B------:R-:W-:-:S03]  /*1b7c0*/  PRMT R27, RZ, 0x7610, R27 ;  /* 0x00007610ff1b7816 */ /* 0x000fc6000000001b */
[----:B------:R-:W4:Y:S04]  /*1b7d0*/  LDL R0, [R1+0x1394] ;  /* 0x0013940001007983 */ /* 0x000f280000100800 */
[----:B---3--:R-:W3:Y:S04]  /*1b7e0*/  @P1 LDG.E.U8 R28, desc[UR44][R4.64] ;  /* 0x0000002c041c1981 */ /* 0x008ee8000c1e1100 */
[----:B0-----:R-:W2:Y:S04]  /*1b7f0*/  LDL R29, [R1+0x143c] ;  /* 0x00143c00011d7983 */ /* 0x001ea80000100800 */
[----:B------:R-:W4:Y:S04]  /*1b800*/  LDL R4, [R1+0x13a0] ;  /* 0x0013a00001047983 */ /* 0x000f280000100800 */
[----:B------:R-:W4:Y:S04]  /*1b810*/  LDL R5, [R1+0x13a4] ;  /* 0x0013a40001057983 */ /* 0x000f280000100800 */
[----:B---3--:R0:W-:Y:S04]  /*1b820*/  STL [R1+0x4314], R28 ;  /* 0x0043141c01007387 */ /* 0x0081e80000100800 */
[----:B0-----:R-:W3:Y:S01]  /*1b830*/  LDL R28, [R1+0x139c] ;  /* 0x00139c00011c7983 */ /* 0x001ee20000100800 */
[----:B----4-:R-:W-:-:S04]  /*1b840*/  @P1 LOP3.LUT R5, R5, R4, RZ, 0x3c, !PT ;  /* 0x0000000405051212 */ /* 0x010fc800078e3cff */
[----:B------:R-:W-:-:S04]  /*1b850*/  @P1 LOP3.LUT R4, R5, R4, RZ, 0x3c, !PT ;  /* 0x0000000405041212 */ /* 0x000fc800078e3cff */
[----:B------:R-:W-:-:S05]  /*1b860*/  @P1 LOP3.LUT R5, R5, R4, RZ, 0x3c, !PT ;  /* 0x0000000405051212 */ /* 0x000fca00078e3cff */
[----:B------:R3:W4:Y:S04]  /*1b870*/  @P1 LDG.E.U8 R27, desc[UR44][R4.64] ;  /* 0x0000002c041b1981 */ /* 0x000728000c1e1100 */
[----:B------:R-:W2:Y:S01]  /*1b880*/  LDL R5, [R1+0x1398] ;  /* 0x0013980001057983 */ /* 0x000ea20000100800 */
[----:B------:R-:W-:Y:S01]  /*1b890*/  PRMT R26, RZ, 0x7610, R26 ;  /* 0x00007610ff1a7816 */ /* 0x000fe2000000001a */
[----:B---3--:R-:W-:Y:S02]  /*1b8a0*/  @P1 IMAD.MOV.U32 R4, RZ, RZ, R28 ;  /* 0x000000ffff041224 */ /* 0x008fe400078e001c */
[----:B----4-:R0:W-:Y:S01]  /*1b8b0*/  STL [R1+0x4318], R27 ;  /* 0x0043181b01007387 */ /* 0x0101e20000100800 */
[----:B------:R-:W-:Y:S02]  /*1b8c0*/  PRMT R25, RZ, 0x7610, R25 ;  /* 0x00007610ff197816 */ /* 0x000fe40000000019 */
[----:B------:R-:W-:Y:S01]  /*1b8d0*/  ISETP.GT.AND P2, PT, R2, 0x1c, PT ;  /* 0x0000001c0200780c */ /* 0x000fe20003f44270 */
[----:B------:R-:W3:Y:S04]  /*1b8e0*/  LDL R28, [R1+0x138c] ;  /* 0x00138c00011c7983 */ /* 0x000ee80000100800 */
[----:B--2---:R1:W2:Y:S04]  /*1b8f0*/  @P1 LDG.E.U8 R26, desc[UR44][R4.64] ;  /* 0x0000002c041a1981 */ /* 0x0042a8000c1e1100 */
[----:B0-----:R-:W4:Y:S04]  /*1b900*/  LDL R27, [R1+0x1390] ;  /* 0x00139000011b7983 */ /* 0x001f280000100800 */
[----:B------:R-:W3:Y:S01]  /*1b910*/  LDL R5, [R1+0x1438] ;  /* 0x0014380001057983 */ /* 0x000ee20000100800 */
[----:B-1----:R-:W-:Y:S01]  /*1b920*/  @P0 IMAD.MOV.U32 R4, RZ, RZ, R29 ;  /* 0x000000ffff040224 */ /* 0x002fe200078e001d */
[----:B------:R-:W-:-:S04]  /*1b930*/  PRMT R24, RZ, 0x7610, R24 ;  /* 0x00007610ff187816 */ /* 0x000fc80000000018 */
[----:B---3--:R0:W3:Y:S04]  /*1b940*/  @P0 LDG.E.U8 R25, desc[UR44][R4.64] ;  /* 0x0000002c04190981 */ /* 0x0080e8000c1e1100 */
[----:B--2---:R1:W-:Y:S04]  /*1b950*/  STL [R1+0x431c], R26 ;  /* 0x00431c1a01007387 */ /* 0x0043e80000100800 */
[----:B------:R-:W2:Y:S01]  /*1b960*/  LDL R29, [R1+0x1384] ;  /* 0x00138400011d7983 */ /* 0x000ea20000100800 */
[----:B0-----:R-:W-:Y:S02]  /*1b970*/  @P2 IMAD.MOV.U32 R4, RZ, RZ, R0 ;  /* 0x000000ffff042224 */ /* 0x001fe400078e0000 */
[----:B----4-:R-:W-:-:S05]  /*1b980*/  @P2 IMAD.MOV.U32 R5, RZ, RZ, R27 ;  /* 0x000000ffff052224 */ /* 0x010fca00078e001b */
[----:B------:R0:W4:Y:S04]  /*1b990*/  @P2 LDG.E.U8 R24, desc[UR44][R4.64] ;  /* 0x0000002c04182981 */ /* 0x000128000c1e1100 */
[----:B---3--:R3:W-:Y:S04]  /*1b9a0*/  STL [R1+0x42e0], R25 ;  /* 0x0042e01901007387 */ /* 0x0087e80000100800 */
[----:B------:R-:W2:Y:S01]  /*1b9b0*/  LDL R5, [R1+0x1388] ;  /* 0x0013880001057983 */ /* 0x000ea20000100800 */
[----:B------:R-:W-:Y:S01]  /*1b9c0*/  PRMT R23, RZ, 0x7610, R23 ;  /* 0x00007610ff177816 */ /* 0x000fe20000000017 */
[----:B0-----:R-:W-:-:S02]  /*1b9d0*/  @P2 IMAD.MOV.U32 R4, RZ, RZ, R28 ;  /* 0x000000ffff042224 */ /* 0x001fc400078e001c */
[----:B------:R-:W2:Y:S04]  /*1b9e0*/  LDL R27, [R1+0x1378] ;  /* 0x00137800011b7983 */ /* 0x000ea80000100800 */
[----:B-1----:R-:W2:Y:S04]  /*1b9f0*/  LDL R26, [R1+0x137c] ;  /* 0x00137c00011a7983 */ /* 0x002ea80000100800 */
[----:B---3--:R-:W3:Y:S04]  /*1ba00*/  LDL R25, [R1+0x1430] ;  /* 0x0014300001197983 */ /* 0x008ee80000100800 */
[----:B------:R-:W3:Y:S04]  /*1ba10*/  LDL R0, [R1+0x1434] ;  /* 0x0014340001007983 */ /* 0x000ee80000100800 */
[----:B----4-:R0:W-:Y:S01]  /*1ba20*/  STL [R1+0x4320], R24 ;  /* 0x0043201801007387 */ /* 0x0101e20000100800 */
[----:B------:R-:W-:-:S02]  /*1ba30*/  ISETP.GT.AND P0, PT, R2, 0x17, PT ;  /* 0x000000170200780c */ /* 0x000fc40003f04270 */
[----:B------:R-:W-:Y:S01]  /*1ba40*/  PRMT R22, RZ, 0x7610, R22 ;  /* 0x00007610ff167816 */ /* 0x000fe20000000016 */
[----:B------:R-:W4:Y:S01]  /*1ba50*/  LDL R28, [R1+0x1370] ;  /* 0x00137000011c7983 */ /* 0x000f220000100800 */
[----:B------:R-:W-:Y:S02]  /*1ba60*/  PRMT R21, RZ, 0x7610, R21 ;  /* 0x00007610ff157816 */ /* 0x000fe40000000015 */
[----:B------:R-:W-:Y:S01]  /*1ba70*/  PRMT R20, RZ, 0x7610, R20 ;  /* 0x00007610ff147816 */ /* 0x000fe20000000014 */
[----:B0-----:R-:W4:Y:S04]  /*1ba80*/  LDL R24, [R1+0x1374] ;  /* 0x0013740001187983 */ /* 0x001f280000100800 */
[----:B--2---:R0:W2:Y:S04]  /*1ba90*/  @P2 LDG.E.U8 R23, desc[UR44][R4.64] ;  /* 0x0000002c04172981 */ /* 0x0040a8000c1e1100 */
[----:B------:R-:W3:Y:S01]  /*1baa0*/  LDL R5, [R1+0x1380] ;  /* 0x0013800001057983 */ /* 0x000ee20000100800 */
[----:B0-----:R-:W-:-:S05]  /*1bab0*/  @P2 IMAD.MOV.U32 R4, RZ, RZ, R29 ;  /* 0x000000ffff042224 */ /* 0x001fca00078e001d */
[----:B---3--:R0:W3:Y:S02]  /*1bac0*/  @P2 LDG.E.U8 R22, desc[UR44][R4.64] ;  /* 0x0000002c04162981 */ /* 0x0080e4000c1e1100 */
[----:B0-----:R-:W-:Y:S02]  /*1bad0*/  @P2 IMAD.MOV.U32 R4, RZ, RZ, R26 ;  /* 0x000000ffff042224 */ /* 0x001fe400078e001a */
[----:B------:R-:W-:-:S05]  /*1bae0*/  @P2 IMAD.MOV.U32 R5, RZ, RZ, R27 ;  /* 0x000000ffff052224 */ /* 0x000fca00078e001b */
[----:B------:R0:W3:Y:S02]  /*1baf0*/  @P2 LDG.E.U8 R21, desc[UR44][R4.64] ;  /* 0x0000002c04152981 */ /* 0x0000e4000c1e1100 */
[----:B0-----:R-:W-:Y:S02]  /*1bb00*/  @P0 IMAD.MOV.U32 R4, RZ, RZ, R0 ;  /* 0x000000ffff040224 */ /* 0x001fe400078e0000 */
[----:B------:R-:W-:-:S05]  /*1bb10*/  @P0 IMAD.MOV.U32 R5, RZ, RZ, R25 ;  /* 0x000000ffff050224 */ /* 0x000fca00078e0019 */
[----:B------:R4:W3:Y:S01]  /*1bb20*/  @P0 LDG.E.U8 R20, desc[UR44][R4.64] ;  /* 0x0000002c04140981 */ /* 0x0008e2000c1e1100 */
[----:B------:R-:W-:-:S03]  /*1bb30*/  ISETP.GT.AND P1, PT, R2, 0x1d, PT ;  /* 0x0000001d0200780c */ /* 0x000fc60003f24270 */
[----:B--2---:R0:W-:Y:S10]  /*1bb40*/  STL [R1+0x4324], R23 ;  /* 0x0043241701007387 */ /* 0x0041f40000100800 */
[----:B----4-:R-:W-:Y:S01]  /*1bb50*/  @P1 IMAD.MOV.U32 R4, RZ, RZ, R24 ;  /* 0x000000ffff041224 */ /* 0x010fe200078e0018 */
[----:B------:R-:W-:Y:S01]  /*1bb60*/  PRMT R19, RZ, 0x7610, R19 ;  /* 0x00007610ff137816 */ /* 0x000fe20000000013 */
[----:B------:R-:W-:-:S05]  /*1bb70*/  @P1 IMAD.MOV.U32 R5, RZ, RZ, R28 ;  /* 0x000000ffff051224 */ /* 0x000fca00078e001c */
[----:B------:R-:W2:Y:S04]  /*1bb80*/  @P1 LDG.E.U8 R19, desc[UR44][R4.64] ;  /* 0x0000002c04131981 */ /* 0x000ea8000c1e1100 */
[----:B---3--:R1:W-:Y:S04]  /*1bb90*/  STL [R1+0x4328], R22 ;  /* 0x0043281601007387 */ /* 0x0083e80000100800 */
[----:B------:R-:W3:Y:S04]  /*1bba0*/  LDL R27, [R1+0x1368] ;  /* 0x00136800011b7983 */ /* 0x000ee80000100800 */
[----:B------:R-:W4:Y:S04]  /*1bbb0*/  LDL R26, [R1+0x136c] ;  /* 0x00136c00011a7983 */ /* 0x000f280000100800 */
[----:B------:R1:W-:Y:S04]  /*1bbc0*/  STL [R1+0x432c], R21 ;  /* 0x00432c1501007387 */ /* 0x0003e80000100800 */
[----:B------:R-:W4:Y:S04]  /*1bbd0*/  LDL R25, [R1+0x1360] ;  /* 0x0013600001197983 */ /* 0x000f280000100800 */
[----:B------:R-:W4:Y:S04]  /*1bbe0*/  LDL R0, [R1+0x1364] ;  /* 0x0013640001007983 */ /* 0x000f280000100800 */
[----:B------:R2:W-:Y:S04]  /*1bbf0*/  STL [R1+0x42c0], R20 ;  /* 0x0042c01401007387 */ /* 0x0005e80000100800 */
[----:B------:R-:W4:Y:S04]  /*1bc00*/  LDL R24, [R1+0x1358] ;  /* 0x0013580001187983 */ /* 0x000f280000100800 */
[----:B0-----:R-:W4:Y:S04]  /*1bc10*/  LDL R23, [R1+0x135c] ;  /* 0x00135c0001177983 */ /* 0x001f280000100800 */
[----:B-1----:R-:W4:Y:S04]  /*1bc20*/  LDL R22, [R1+0x1428] ;  /* 0x0014280001167983 */ /* 0x002f280000100800 */
[----:B------:R-:W4:Y:S01]  /*1bc30*/  LDL R21, [R1+0x142c] ;  /* 0x00142c0001157983 */ /* 0x000f220000100800 */
[----:B------:R-:W-:-:S02]  /*1bc40*/  PRMT R18, RZ, 0x7610, R18 ;  /* 0x00007610ff127816 */ /* 0x000fc40000000012 */
[----:B------:R-:W-:Y:S02]  /*1bc50*/  PRMT R17, RZ, 0x7610, R17 ;  /* 0x00007610ff117816 */ /* 0x000fe40000000011 */
[----:B------:R-:W-:Y:S02]  /*1bc60*/  PRMT R16, RZ, 0x7610, R16 ;  /* 0x00007610ff107816 */ /* 0x000fe40000000010 */
[----:B------:R-:W-:Y:S01]  /*1bc70*/  PRMT R15, RZ, 0x7610, R15 ;  /* 0x00007610ff0f7816 */ /* 0x000fe2000000000f */
[----:B--2---:R0:W-:Y:S04]  /*1bc80*/  STL [R1+0x4330], R19 ;  /* 0x0043301301007387 */ /* 0x0041e80000100800 */
[----:B------:R-:W2:Y:S04]  /*1bc90*/  LDL R20, [R1+0x1350] ;  /* 0x0013500001147983 */ /* 0x000ea80000100800 */
[----:B0-----:R-:W2:Y:S01]  /*1bca0*/  LDL R19, [R1+0x1354] ;  /* 0x0013540001137983 */ /* 0x001ea20000100800 */
[----:B---3--:R-:W-:-:S02]  /*1bcb0*/  @P1 IMAD.MOV.U32 R5, RZ, RZ, R27 ;  /* 0x000000ffff051224 */ /* 0x008fc400078e001b */
[----:B----4-:R-:W-:-:S05]  /*1bcc0*/  @P1 IMAD.MOV.U32 R4, RZ, RZ, R26 ;  /* 0x000000ffff041224 */ /* 0x010fca00078e001a */
[----:B------:R0:W3:Y:S02]  /*1bcd0*/  @P1 LDG.E.U8 R18, desc[UR44][R4.64] ;  /* 0x0000002c04121981 */ /* 0x0000e4000c1e1100 */
[----:B0-----:R-:W-:Y:S02]  /*1bce0*/  @P1 IMAD.MOV.U32 R5, RZ, RZ, R25 ;  /* 0x000000ffff051224 */ /* 0x001fe400078e0019 */
[----:B------:R-:W-:-:S05]  /*1bcf0*/  @P1 IMAD.MOV.U32 R4, RZ, RZ, R0 ;  /* 0x000000ffff041224 */ /* 0x000fca00078e0000 */
[----:B------:R0:W4:Y:S02]  /*1bd00*/  @P1 LDG.E.U8 R17, desc[UR44][R4.64] ;  /* 0x0000002c04111981 */ /* 0x000124000c1e1100 */
[----:B0-----:R-:W-:Y:S02]  /*1bd10*/  @P1 IMAD.MOV.U32 R5, RZ, RZ, R24 ;  /* 0x000000ffff051224 */ /* 0x001fe400078e0018 */
[----:B------:R-:W-:-:S05]  /*1bd20*/  @P1 IMAD.MOV.U32 R4, RZ, RZ, R23 ;  /* 0x000000ffff041224 */ /* 0x000fca00078e0017 */
[----:B------:R0:W4:Y:S02]  /*1bd30*/  @P1 LDG.E.U8 R16, desc[UR44][R4.64] ;  /* 0x0000002c04101981 */ /* 0x000124000c1e1100 */
[----:B0-----:R-:W-:Y:S02]  /*1bd40*/  @P0 IMAD.MOV.U32 R4, RZ, RZ, R21 ;  /* 0x000000ffff040224 */ /* 0x001fe400078e0015 */
[----:B------:R-:W-:-:S05]  /*1bd50*/  @P0 IMAD.MOV.U32 R5, RZ, RZ, R22 ;  /* 0x000000ffff050224 */ /* 0x000fca00078e0016 */
[----:B------:R2:W4:Y:S01]  /*1bd60*/  @P0 LDG.E.U8 R15, desc[UR44][R4.64] ;  /* 0x0000002c040f0981 */ /* 0x000522000c1e1100 */
[----:B------:R-:W-:Y:S02]  /*1bd70*/  ISETP.GT.AND P2, PT, R2, 0x1e, PT ;  /* 0x0000001e0200780c */ /* 0x000fe40003f44270 */
[----:B------:R-:W-:-:S11]  /*1bd80*/  PRMT R14, RZ, 0x7610, R14 ;  /* 0x00007610ff0e7816 */ /* 0x000fd6000000000e */
[----:B--2---:R-:W-:Y:S02]  /*1bd90*/  @P2 IMAD.MOV.U32 R4, RZ, RZ, R19 ;  /* 0x000000ffff042224 */ /* 0x004fe400078e0013 */
[----:B------:R-:W-:-:S05]  /*1bda0*/  @P2 IMAD.MOV.U32 R5, RZ, RZ, R20 ;  /* 0x000000ffff052224 */ /* 0x000fca00078e0014 */
[----:B------:R-:W2:Y:S04]  /*1bdb0*/  @P2 LDG.E.U8 R14, desc[UR44][R4.64] ;  /* 0x0000002c040e2981 */ /* 0x000ea8000c1e1100 */
[----:B---3--:R0:W-:Y:S04]  /*1bdc0*/  STL [R1+0x4334], R18 ;  /* 0x0043341201007387 */ /* 0x0081e80000100800 */
[----:B------:R-:W3:Y:S04]  /*1bdd0*/  LDL R0, [R1+0x134c] ;  /* 0x00134c0001007983 */ /* 0x000ee80000100800 */
[----:B0-----:R-:W3:Y:S04]  /*1bde0*/  LDL R18, [R1+0x1348] ;  /* 0x0013480001127983 */ /* 0x001ee80000100800 */
[----:B----4-:R0:W-:Y:S04]  /*1bdf0*/  STL [R1+0x4338], R17 ;  /* 0x0043381101007387 */ /* 0x0101e80000100800 */
[----:B------:R1:W-:Y:S04]  /*1be00*/  STL [R1+0x433c], R16 ;  /* 0x00433c1001007387 */ /* 0x0003e80000100800 */
[----:B0-----:R-:W4:Y:S04]  /*1be10*/  LDL R17, [R1+0x1340] ;  /* 0x0013400001117983 */ /* 0x001f280000100800 */
[----:B-1----:R-:W4:Y:S04]  /*1be20*/  LDL R16, [R1+0x1344] ;  /* 0x0013440001107983 */ /* 0x002f280000100800 */
[----:B------:R0:W-:Y:S04]  /*1be30*/  STL [R1+0x42c4], R15 ;  /* 0x0042c40f01007387 */ /* 0x0001e80000100800 */
[----:B------:R-:W4:Y:S04]  /*1be40*/  LDL R21, [R1+0x1338] ;  /* 0x0013380001157983 */ /* 0x000f280000100800 */
[----:B0-----:R-:W4:Y:S01]  /*1be50*/  LDL R15, [R1+0x133c] ;  /* 0x00133c00010f7983 */ /* 0x001f220000100800 */
[----:B------:R-:W-:-:S02]  /*1be60*/  PRMT R13, RZ, 0x7610, R13 ;  /* 0x00007610ff0d7816 */ /* 0x000fc4000000000d */
[----:B------:R-:W-:Y:S02]  /*1be70*/  PRMT R12, RZ, 0x7610, R12 ;  /* 0x00007610ff0c7816 */ /* 0x000fe4000000000c */
[----:B------:R-:W-:Y:S01]  /*1be80*/  PRMT R11, RZ, 0x7610, R11 ;  /* 0x00007610ff0b7816 */ /* 0x000fe2000000000b */
[----:B--2---:R0:W-:Y:S04]  /*1be90*/  STL [R1+0x42e4], R14 ;  /* 0x0042e40e01007387 */ /* 0x0041e80000100800 */
[----:B------:R-:W2:Y:S01]  /*1bea0*/  LDL R20, [R1+0x1420] ;  /* 0x0014200001147983 */ /* 0x000ea20000100800 */
[----:B---3--:R-:W-:-:S03]  /*1beb0*/  @P2 IMAD.MOV.U32 R4, RZ, RZ, R0 ;  /* 0x000000ffff042224 */ /* 0x008fc600078e0000 */
[----:B------:R-:W3:Y:S01]  /*1bec0*/  LDL R0, [R1+0x1424] ;  /* 0x0014240001007983 */ /* 0x000ee20000100800 */
[----:B------:R-:W-:-:S05]  /*1bed0*/  @P2 IMAD.MOV.U32 R5, RZ, RZ, R18 ;  /* 0x000000ffff052224 */ /* 0x000fca00078e0012 */
[----:B------:R4:W2:Y:S02]  /*1bee0*/  @P2 LDG.E.U8 R13, desc[UR44][R4.64] ;  /* 0x0000002c040d2981 */ /* 0x0008a4000c1e1100 */
[----:B----4-:R-:W-:Y:S02]  /*1bef0*/  @P2 IMAD.MOV.U32 R5, RZ, RZ, R17 ;  /* 0x000000ffff052224 */ /* 0x010fe400078e0011 */
[----:B------:R-:W-:-:S05]  /*1bf00*/  @P2 IMAD.MOV.U32 R4, RZ, RZ, R16 ;  /* 0x000000ffff042224 */ /* 0x000fca00078e0010 */
[----:B------:R1:W4:Y:S02]  /*1bf10*/  @P2 LDG.E.U8 R12, desc[UR44][R4.64] ;  /* 0x0000002c040c2981 */ /* 0x000324000c1e1100 */
[----:B-1----:R-:W-:Y:S02]  /*1bf20*/  @P2 IMAD.MOV.U32 R5, RZ, RZ, R21 ;  /* 0x000000ffff052224 */ /* 0x002fe400078e0015 */
[----:B------:R-:W-:-:S05]  /*1bf30*/  @P2 IMAD.MOV.U32 R4, RZ, RZ, R15 ;  /* 0x000000ffff042224 */ /* 0x000fca00078e000f */
[----:B------:R3:W4:Y:S04]  /*1bf40*/  @P2 LDG.E.U8 R11, desc[UR44][R4.64] ;  /* 0x0000002c040b2981 */ /* 0x000728000c1e1100 */
[----:B--2---:R1:W-:Y:S04]  /*1bf50*/  STL [R1+0x42e8], R13 ;  /* 0x0042e80d01007387 */ /* 0x0043e80000100800 */
[----:B------:R-:W2:Y:S04]  /*1bf60*/  LDL R19, [R1+0x1418] ;  /* 0x0014180001137983 */ /* 0x000ea80000100800 */
[----:B------:R-:W2:Y:S04]  /*1bf70*/  LDL R18, [R1+0x141c] ;  /* 0x00141c0001127983 */ /* 0x000ea80000100800 */
[----:B------:R-:W2:Y:S04]  /*1bf80*/  LDL R17, [R1+0x1330] ;  /* 0x0013300001117983 */ /* 0x000ea80000100800 */
[----:B------:R-:W2:Y:S01]  /*1bf90*/  LDL R16, [R1+0x1334] ;  /* 0x0013340001107983 */ /* 0x000ea20000100800 */
[----:B---3--:R-:W-:-:S03]  /*1bfa0*/  @P0 IMAD.MOV.U32 R4, RZ, RZ, R0 ;  /* 0x000000ffff040224 */ /* 0x008fc600078e0000 */
[----:B----4-:R3:W-:Y:S04]  /*1bfb0*/  STL [R1+0x42ec], R12 ;  /* 0x0042ec0c01007387 */ /* 0x0107e80000100800 */
[----:B------:R-:W4:Y:S04]  /*1bfc0*/  LDL R15, [R1+0x1328] ;  /* 0x00132800010f7983 */ /* 0x000f280000100800 */
[----:B0-----:R-:W4:Y:S04]  /*1bfd0*/  LDL R14, [R1+0x132c] ;  /* 0x00132c00010e7983 */ /* 0x001f280000100800 */
[----:B-1----:R-:W4:Y:S04]  /*1bfe0*/  LDL R13, [R1+0x1320] ;  /* 0x00132000010d7983 */ /* 0x002f280000100800 */
[----:B---3--:R-:W3:Y:S04]  /*1bff0*/  LDL R12, [R1+0x1324] ;  /* 0x00132400010c7983 */ /* 0x008ee80000100800 */
[----:B------:R0:W-:Y:S04]  /*1c000*/  STL [R1+0x42f0], R11 ;  /* 0x0042f00b01007387 */ /* 0x0001e80000100800 */
[----:B------:R-:W3:Y:S04]  /*1c010*/  LDL R0, [R1+0x131c] ;  /* 0x00131c0001007983 */ /* 0x000ee80000100800 */
[----:B0-----:R-:W3:Y:S01]  /*1c020*/  LDL R11, [R1+0x1318] ;  /* 0x00131800010b7983 */ /* 0x001ee20000100800 */
[----:B------:R-:W-:Y:S01]  /*1c030*/  ISETP.GT.AND P1, PT, R2, 0x1f, PT ;  /* 0x0000001f0200780c */ /* 0x000fe20003f24270 */
[----:B------:R-:W-:Y:S01]  /*1c040*/  @P0 IMAD.MOV.U32 R5, RZ, RZ, R20 ;  /* 0x000000ffff050224 */ /* 0x000fe200078e0014 */
[----:B------:R-:W-:-:S02]  /*1c050*/  PRMT R10, RZ, 0x7610, R10 ;  /* 0x00007610ff0a7816 */ /* 0x000fc4000000000a */
[----:B------:R-:W-:-:S04]  /*1c060*/  PRMT R9, RZ, 0x7610, R9 ;  /* 0x00007610ff097816 */ /* 0x000fc80000000009 */
[----:B------:R2:W3:Y:S01]  /*1c070*/  @P0 LDG.E.U8 R10, desc[UR44][R4.64] ;  /* 0x0000002c040a0981 */ /* 0x0004e2000c1e1100 */
[----:B------:R-:W-:Y:S02]  /*1c080*/  PRMT R8, RZ, 0x7610, R8 ;  /* 0x00007610ff087816 */ /* 0x000fe40000000008 */
[----:B------:R-:W-:Y:S02]  /*1c090*/  PRMT R7, RZ, 0x7610, R7 ;  /* 0x00007610ff077816 */ /* 0x000fe40000000007 */
[----:B------:R-:W-:Y:S02]  /*1c0a0*/  PRMT R6, RZ, 0x7610, R6 ;  /* 0x00007610ff067816 */ /* 0x000fe40000000006 */
[----:B------:R-:W-:Y:S01]  /*1c0b0*/  PRMT R3, RZ, 0x7610, R3 ;  /* 0x00007610ff037816 */ /* 0x000fe20000000003 */
[----:B--2---:R-:W-:Y:S02]  /*1c0c0*/  @P0 IMAD.MOV.U32 R5, RZ, RZ, R19 ;  /* 0x000000ffff050224 */ /* 0x004fe400078e0013 */
[----:B------:R-:W-:-:S05]  /*1c0d0*/  @P0 IMAD.MOV.U32 R4, RZ, RZ, R18 ;  /* 0x000000ffff040224 */ /* 0x000fca00078e0012 */
[----:B------:R0:W2:Y:S02]  /*1c0e0*/  @P0 LDG.E.U8 R9, desc[UR44][R4.64] ;  /* 0x0000002c04090981 */ /* 0x0000a4000c1e1100 */
[----:B0-----:R-:W-:Y:S02]  /*1c0f0*/  @P1 IMAD.MOV.U32 R4, RZ, RZ, R16 ;  /* 0x000000ffff041224 */ /* 0x001fe400078e0010 */
[----:B------:R-:W-:-:S05]  /*1c100*/  @P1 IMAD.MOV.U32 R5, RZ, RZ, R17 ;  /* 0x000000ffff051224 */ /* 0x000fca00078e0011 */
[----:B------:R4:W2:Y:S02]  /*1c110*/  @P1 LDG.E.U8 R8, desc[UR44][R4.64] ;  /* 0x0000002c04081981 */ /* 0x0008a4000c1e1100 */
[----:B----4-:R-:W-:Y:S02]  /*1c120*/  @P1 IMAD.MOV.U32 R5, RZ, RZ, R15 ;  /* 0x000000ffff051224 */ /* 0x010fe400078e000f */
[----:B------:R-:W-:-:S05]  /*1c130*/  @P1 IMAD.MOV.U32 R4, RZ, RZ, R14 ;  /* 0x000000ffff041224 */ /* 0x000fca00078e000e */
[----:B------:R3:W4:Y:S02]  /*1c140*/  @P1 LDG.E.U8 R7, desc[UR44][R4.64] ;  /* 0x0000002c04071981 */ /* 0x000724000c1e1100 */
[----:B---3--:R-:W-:Y:S02]  /*1c150*/  @P1 IMAD.MOV.U32 R4, RZ, RZ, R12 ;  /* 0x000000ffff041224 */ /* 0x008fe400078e000c */
[----:B------:R-:W-:-:S05]  /*1c160*/  @P1 IMAD.MOV.U32 R5, RZ, RZ, R13 ;  /* 0x000000ffff051224 */ /* 0x000fca00078e000d */
[----:B------:R0:W3:Y:S02]  /*1c170*/  @P1 LDG.E.U8 R6, desc[UR44][R4.64] ;  /* 0x0000002c04061981 */ /* 0x0000e4000c1e1100 */
[----:B0-----:R-:W-:Y:S02]  /*1c180*/  @P1 IMAD.MOV.U32 R4, RZ, RZ, R0 ;  /* 0x000000ffff041224 */ /* 0x001fe400078e0000 */
[----:B------:R-:W-:-:S05]  /*1c190*/  @P1 IMAD.MOV.U32 R5, RZ, RZ, R11 ;  /* 0x000000ffff051224 */ /* 0x000fca00078e000b */
[----:B------:R-:W3:Y:S04]  /*1c1a0*/  @P1 LDG.E.U8 R3, desc[UR44][R4.64] ;  /* 0x0000002c04031981 */ /* 0x000ee8000c1e1100 */
[----:B------:R-:W-:Y:S01]  /*1c1b0*/  STL [R1+0x42c8], R10 ;  /* 0x0042c80a01007387 */ /* 0x000fe20000100800 */
[----:B------:R-:W0:Y:S02]  /*1c1c0*/  S2R R25, SR_TID.X ;  /* 0x0000000000197919 */ /* 0x000e240000002100 */
[----:B0-----:R-:W-:Y:S01]  /*1c1d0*/  LOP3.LUT R0, R25, 0x3f, RZ, 0xc0, !PT ;  /* 0x0000003f19007812 */ /* 0x001fe200078ec0ff */
[----:B--2---:R-:W-:Y:S04]  /*1c1e0*/  STL [R1+0x42cc], R9 ;  /* 0x0042cc0901007387 */ /* 0x004fe80000100800 */
[----:B------:R-:W-:Y:S04]  /*1c1f0*/  STL [R1+0x42d0], R8 ;  /* 0x0042d00801007387 */ /* 0x000fe80000100800 */
[----:B----4-:R-:W-:Y:S04]  /*1c200*/  STL [R1+0x42d4], R7 ;  /* 0x0042d40701007387 */ /* 0x010fe80000100800 */
[----:B---3--:R-:W-:Y:S04]  /*1c210*/  STL [R1+0x42d8], R6 ;  /* 0x0042d80601007387 */ /* 0x008fe80000100800 */
[----:B------:R-:W2:Y:S04]  /*1c220*/  LDL.LU R26, [R1+0x11b4] ;  /* 0x0011b400011a7983 */ /* 0x000ea80000300800 */
[----:B------:R-:W3:Y:S04]  /*1c230*/  LDL.LU R11, [R1+0x1134] ;  /* 0x00113400010b7983 */ /* 0x000ee80000300800 */
[----:B------:R-:W4:Y:S04]  /*1c240*/  LDL.LU R27, [R1+0x1130] ;  /* 0x00113000011b7983 */ /* 0x000f280000300800 */
[----:B------:R-:W4:Y:S04]  /*1c250*/  LDL.LU R28, [R1+0x112c] ;  /* 0x00112c00011c7983 */ /* 0x000f280000300800 */
[----:B------:R-:W4:Y:S04]  /*1c260*/  LDL.LU R29, [R1+0x1128] ;  /* 0x00112800011d7983 */ /* 0x000f280000300800 */
[----:B------:R0:W-:Y:S01]  /*1c270*/  STL [R1+0x42dc], R3 ;  /* 0x0042dc0301007387 */ /* 0x0001e20000100800 */
[----:B------:R-:W1:Y:S01]  /*1c280*/  S2R R24, SR_TID.X ;  /* 0x0000000000187919 */ /* 0x000e620000002100 */
[----:B------:R-:W-:Y:S06]  /*1c290*/  BAR.SYNC.DEFER_BLOCKING 0x0 ;  /* 0x0000000000007b1d */ /* 0x000fec0000010000 */
[----:B0-----:R-:W3:Y:S04]  /*1c2a0*/  LDL.LU R3, [R1+0x11a8] ;  /* 0x0011a80001037983 */ /* 0x001ee80000300800 */
        /* <DEDUP_REMOVED lines=50> */
[----:B0-----:R-:W4:Y:S04]  /*1c5d0*/  LDL.LU R4, [R1+0x11ac] ;  /* 0x0011ac0001047983 */ /* 0x001f280000300800 */
[----:B------:R-:W-:Y:S04]  /*1c5e0*/  STL [R1+0x4128], R5 ;  /* 0x0041280501007387 */ /* 0x000fe80000100800 */
[----:B------:R0:W-:Y:S04]  /*1c5f0*/  STL [R1+0x4340], R25 ;  /* 0x0043401901007387 */ /* 0x0001e80000100800 */
[----:B0-----:R-:W3:Y:S01]  /*1c600*/  LDL.LU R25, [R1+0x11b0] ;  /* 0x0011b00001197983 */ /* 0x001ee20000300800 */
[----:B-1----:R-:W-:-:S03]  /*1c610*/  LOP3.LUT R6, R24, 0x1f, RZ, 0xc0, !PT ;  /* 0x0000001f18067812 */ /* 0x002fc600078ec0ff */
[----:B------:R-:W-:Y:S01]  /*1c620*/  STL [R1+0x42b8], R5 ;  /* 0x0042b80501007387 */ /* 0x000fe20000100800 */
[----:B------:R-:W-:-:S03]  /*1c630*/  ISETP.GE.AND P0, PT, R6, R2, PT ;  /* 0x000000020600720c */ /* 0x000fc60003f06270 */
[----:B------:R-:W-:Y:S04]  /*1c640*/  STL [R1+0x42f8], R5 ;  /* 0x0042f80501007387 */ /* 0x000fe80000100800 */
        /* <DEDUP_REMOVED lines=14> */
[----:B--2---:R0:W-:Y:S04]  /*1c730*/  STS.U8 [R0+UR5], R26 ;  /* 0x0000001a00007988 */ /* 0x0041e80008000005 */
[----:B------:R-:W2:Y:S04]  /*1c740*/  LDL.LU R21, [R1+0x111c] ;  /* 0x00111c0001157983 */ /* 0x000ea80000300800 */
[----:B------:R-:W2:Y:S04]  /*1c750*/  LDL.LU R22, [R1+0x1118] ;  /* 0x0011180001167983 */ /* 0x000ea80000300800 */
[----:B------:R-:W2:Y:S04]  /*1c760*/  LDL.LU R23, [R1+0x88] ;  /* 0x0000880001177983 */ /* 0x000ea80000300800 */
[----:B------:R-:W2:Y:S04]  /*1c770*/  LDL.LU R24, [R1+0x84] ;  /* 0x0000840001187983 */ /* 0x000ea80000300800 */
[----:B0-----:R-:W2:Y:S04]  /*1c780*/  LDL.LU R26, [R1+0x80] ;  /* 0x00008000011a7983 */ /* 0x001ea80000300800 */
[----:B---3--:R-:W-:Y:S04]  /*1c790*/  STS.U8 [R0+UR5+0x40], R25 ;  /* 0x0000401900007988 */ /* 0x008fe80008000005 */
[----:B----4-:R-:W-:Y:S04]  /*1c7a0*/  STS.U8 [R0+UR5+0x80], R4 ;  /* 0x0000800400007988 */ /* 0x010fe80008000005 */
[----:B------:R-:W-:Y:S04]  /*1c7b0*/  STS.U8 [R0+UR5+0xc0], R3 ;  /* 0x0000c00300007988 */ /* 0x000fe80008000005 */
[----:B------:R-:W-:Y:S04]  /*1c7c0*/  STS.U8 [R0+UR5+0x840], R11 ;  /* 0x0008400b00007988 */ /* 0x000fe80008000005 */
[----:B------:R0:W-:Y:S04]  /*1c7d0*/  STS.U8 [R0+UR5+0x800], R27 ;  /* 0x0008001b00007988 */ /* 0x0001e80008000005 */
[----:B------:R1:W-:Y:S04]  /*1c7e0*/  STS.U8 [R0+UR5+0x8c0], R28 ;  /* 0x0008c01c00007988 */ /* 0x0003e80008000005 */
[----:B------:R3:W-:Y:S04]  /*1c7f0*/  STS.U8 [R0+UR5+0x880], R29 ;  /* 0x0008801d00007988 */ /* 0x0007e80008000005 */
[----:B0-----:R-:W4:Y:S04]  /*1c800*/  LDL.LU R27, [R1+0x7c] ;  /* 0x00007c00011b7983 */ /* 0x001f280000300800 */
[----:B-1----:R-:W4:Y:S04]  /*1c810*/  LDL.LU R28, [R1+0x24] ;  /* 0x00002400011c7983 */ /* 0x002f280000300800 */
[----:B---3--:R-:W3:Y:S01]  /*1c820*/  LDL.LU R29, [R1+0x20] ;  /* 0x00002000011d7983 */ /* 0x008ee20000300800 */
[----:B------:R-:W0:Y:S03]  /*1c830*/  S2R R11, SR_TID.X ;  /* 0x00000000000b7919 */ /* 0x000e260000002100 */
[----:B------:R-:W-:Y:S04]  /*1c840*/  STS.U8 [R0+UR5+0x1000], R6 ;  /* 0x0010000600007988 */ /* 0x000fe80008000005 */
[----:B------:R-:W-:Y:S04]  /*1c850*/  STS.U8 [R0+UR5+0x1040], R7 ;  /* 0x0010400700007988 */ /* 0x000fe80008000005 */
[----:B------:R-:W-:Y:S04]  /*1c860*/  STS.U8 [R0+UR5+0x1080], R8 ;  /* 0x0010800800007988 */ /* 0x000fe80008000005 */
[----:B------:R-:W-:Y:S04]  /*1c870*/  STS.U8 [R0+UR5+0x10c0], R9 ;  /* 0x0010c00900007988 */ /* 0x000fe80008000005 */
[----:B------:R-:W-:Y:S04]  /*1c880*/  STS.U8 [R0+UR5+0x1840], R10 ;  /* 0x0018400a00007988 */ /* 0x000fe80008000005 */
[----:B------:R-:W-:Y:S01]  /*1c890*/  STS.U8 [R0+UR5+0x1800], R12 ;  /* 0x0018000c00007988 */ /* 0x000fe20008000005 */
[----:B0-----:R-:W-:-:S03]  /*1c8a0*/  LOP3.LUT R11, R11, 0x3f, RZ, 0xc0, !PT ;  /* 0x0000003f0b0b7812 */ /* 0x001fc600078ec0ff */
[----:B------:R-:W-:Y:S01]  /*1c8b0*/  STS.U8 [R0+UR5+0x18c0], R13 ;  /* 0x0018c00d00007988 */ /* 0x000fe20008000005 */
[----:B------:R-:W-:-:S03]  /*1c8c0*/  LOP3.LUT R25, R11, 0x8, RZ, 0x3c, !PT ;  /* 0x000000080b197812 */ /* 0x000fc600078e3cff */
[----:B------:R-:W-:Y:S04]  /*1c8d0*/  STS.U8 [R0+UR5+0x1880], R14 ;  /* 0x0018800e00007988 */ /* 0x000fe80008000005 */
[----:B------:R0:W-:Y:S04]  /*1c8e0*/  STL [R1+0x4344], R0 ;  /* 0x0043440001007387 */ /* 0x0001e80000100800 */
[----:B------:R-:W-:Y:S04]  /*1c8f0*/  STS.U8 [R25+UR5+0x100], R15 ;  /* 0x0001000f19007988 */ /* 0x000fe80008000005 */
[----:B------:R1:W-:Y:S04]  /*1c900*/  STS.U8 [R25+UR5+0x140], R16 ;  /* 0x0001401019007988 */ /* 0x0003e80008000005 */
[----:B0-----:R-:W3:Y:S04]  /*1c910*/  LDL.LU R0, [R1+0x1c] ;  /* 0x00001c0001007983 */ /* 0x001ee80000300800 */
[----:B------:R0:W-:Y:S04]  /*1c920*/  STS.U8 [R25+UR5+0x180], R17 ;  /* 0x0001801119007988 */ /* 0x0001e80008000005 */
[----:B-1----:R-:W3:Y:S04]  /*1c930*/  LDL.LU R16, [R1+0x18] ;  /* 0x0000180001107983 */ /* 0x002ee80000300800 */
[----:B------:R-:W-:Y:S04]  /*1c940*/  STS.U8 [R25+UR5+0x1c0], R18 ;  /* 0x0001c01219007988 */ /* 0x000fe80008000005 */
[----:B0-----:R-:W3:Y:S04]  /*1c950*/  LDL.LU R17, [R1+0x1194] ;  /* 0x0011940001117983 */ /* 0x001ee80000300800 */
[----:B------:R-:W3:Y:S04]  /*1c960*/  LDL.LU R12, [R1+0x1190] ;  /* 0x00119000010c7983 */ /* 0x000ee80000300800 */
[----:B------:R-:W-:Y:S04]  /*1c970*/  STS.U8 [R25+UR5+0x940], R19 ;  /* 0x0009401319007988 */ /* 0x000fe80008000005 */
[----:B------:R-:W3:Y:S04]  /*1c980*/  LDL.LU R13, [R1+0x118c] ;  /* 0x00118c00010d7983 */ /* 0x000ee80000300800 */
[----:B------:R0:W-:Y:S04]  /*1c990*/  STS.U8 [R25+UR5+0x900], R20 ;  /* 0x0009001419007988 */ /* 0x0001e80008000005 */
[----:B------:R-:W3:Y:S04]  /*1c9a0*/  LDL.LU R14, [R1+0x1188] ;  /* 0x00118800010e7983 */ /* 0x000ee80000300800 */
[----:B--2---:R1:W-:Y:S04]  /*1c9b0*/  STS.U8 [R25+UR5+0x9c0], R21 ;  /* 0x0009c01519007988 */ /* 0x0043e80008000005 */
[----:B0-----:R-:W2:Y:S04]  /*1c9c0*/  LDL.LU R20, [R1+0x1114] ;  /* 0x0011140001147983 */ /* 0x001ea80000300800 */
[----:B------:R-:W2:Y:S04]  /*1c9d0*/  LDL.LU R18, [R1+0x1110] ;  /* 0x0011100001127983 */ /* 0x000ea80000300800 */
[----:B------:R-:W2:Y:S04]  /*1c9e0*/  LDL.LU R19, [R1+0x110c] ;  /* 0x00110c0001137983 */ /* 0x000ea80000300800 */
[----:B------:R0:W-:Y:S04]  /*1c9f0*/  STS.U8 [R25+UR5+0x980], R22 ;  /* 0x0009801619007988 */ /* 0x0001e80008000005 */
[----:B-1----:R-:W2:Y:S04]  /*1ca00*/  LDL.LU R21, [R1+0x1108] ;  /* 0x0011080001157983 */ /* 0x002ea80000300800 */
[----:B------:R1:W-:Y:S04]  /*1ca10*/  STS.U8 [R25+UR5+0x1100], R23 ;  /* 0x0011001719007988 */ /* 0x0003e80008000005 */
[----:B0-----:R-:W2:Y:S04]  /*1ca20*/  LDL.LU R22, [R1+0x78] ;  /* 0x0000780001167983 */ /* 0x001ea80000300800 */
[----:B------:R0:W-:Y:S04]  /*1ca30*/  STS.U8 [R25+UR5+0x1140], R24 ;  /* 0x0011401819007988 */ /* 0x0001e80008000005 */
[----:B-1----:R-:W2:Y:S04]  /*1ca40*/  LDL.LU R23, [R1+0x74] ;  /* 0x0000740001177983 */ /* 0x002ea80000300800 */
[----:B------:R1:W-:Y:S04]  /*1ca50*/  STS.U8 [R25+UR5+0x1180], R26 ;  /* 0x0011801a19007988 */ /* 0x0003e80008000005 */
[----:B0-----:R-:W2:Y:S04]  /*1ca60*/  LDL.LU R24, [R1+0x70] ;  /* 0x0000700001187983 */ /* 0x001ea80000300800 */
[----:B-1----:R-:W2:Y:S04]  /*1ca70*/  LDL.LU R26, [R1+0x6c] ;  /* 0x00006c00011a7983 */ /* 0x002ea80000300800 */
[----:B----4-:R0:W-:Y:S04]  /*1ca80*/  STS.U8 [R25+UR5+0x11c0], R27 ;  /* 0x0011c01b19007988 */ /* 0x0101e80008000005 */
[----:B------:R1:W-:Y:S04]  /*1ca90*/  STS.U8 [R25+UR5+0x1940], R28 ;  /* 0x0019401c19007988 */ /* 0x0003e80008000005 */
[----:B---3--:R3:W-:Y:S04]  /*1caa0*/  STS.U8 [R25+UR5+0x1900], R29 ;  /* 0x0019001d19007988 */ /* 0x0087e80008000005 */
[----:B0-----:R-:W4:Y:S04]  /*1cab0*/  LDL.LU R27, [R1+0x10] ;  /* 0x00001000011b7983 */ /* 0x001f280000300800 */
[----:B-1----:R-:W4:Y:S04]  /*1cac0*/  LDL.LU R28, [R1+0xc] ;  /* 0x00000c00011c7983 */ /* 0x002f280000300800 */
[----:B---3--:R-:W3:Y:S01]  /*1cad0*/  LDL.LU R29, [R1+0x8] ;  /* 0x00000800011d7983 */ /* 0x008ee20000300800 */
[----:B------:R-:W0:Y:S03]  /*1cae0*/  S2R R15, SR_TID.X ;  /* 0x00000000000f7919 */ /* 0x000e260000002100 */
[----:B------:R-:W3:Y:S04]  /*1caf0*/  LDL.LU R4, [R1+0x4] ;  /* 0x0000040001047983 */ /* 0x000ee80000300800 */
[----:B------:R-:W3:Y:S04]  /*1cb00*/  LDL.LU R3, [R1+0x1184] ;  /* 0x0011840001037983 */ /* 0x000ee80000300800 */
[----:B------:R-:W3:Y:S04]  /*1cb10*/  LDL.LU R6, [R1+0x1180] ;  /* 0x0011800001067983 */ /* 0x000ee80000300800 */
[----:B------:R-:W3:Y:S04]  /*1cb20*/  LDL.LU R7, [R1+0x117c] ;  /* 0x00117c0001077983 */ /* 0x000ee80000300800 */
[----:B------:R-:W3:Y:S04]  /*1cb30*/  LDL.LU R8, [R1+0x1178] ;  /* 0x0011780001087983 */ /* 0x000ee80000300800 */
[----:B------:R-:W3:Y:S04]  /*1cb40*/  LDL.LU R9, [R1+0x1104] ;  /* 0x0011040001097983 */ /* 0x000ee80000300800 */
[----:B------:R-:W3:Y:S01]  /*1cb50*/  LDL.LU R10, [R1+0x1100] ;  /* 0x00110000010a7983 */ /* 0x000ee20000300800 */
[----:B0-----:R-:W-:-:S03]  /*1cb60*/  LOP3.LUT R2, R15, 0x3f, RZ, 0xc0, !PT ;  /* 0x0000003f0f027812 */ /* 0x001fc600078ec0ff */
[----:B------:R-:W3:Y:S01]  /*1cb70*/  LDL.LU R11, [R1+0x10fc] ;  /* 0x0010fc00010b7983 */ /* 0x000ee20000300800 */
[----:B------:R-:W-:-:S03]  /*1cb80*/  LOP3.LUT R5, R2, 0x10, RZ, 0x3c, !PT ;  /* 0x0000001002057812 */ /* 0x000fc600078e3cff */
[----:B------:R-:W3:Y:S04]  /*1cb90*/  LDL.LU R15, [R1+0x10f8] ;  /* 0x0010f800010f7983 */ /* 0x000ee80000300800 */
[----:B------:R0:W-:Y:S04]  /*1cba0*/  STS.U8 [R25+UR5+0x19c0], R0 ;  /* 0x0019c00019007988 */ /* 0x0001e80008000005 */
[----:B------:R1:W-:Y:S04]  /*1cbb0*/  STS.U8 [R25+UR5+0x1980], R16 ;  /* 0x0019801019007988 */ /* 0x0003e80008000005 */
[----:B0-----:R-:W3:Y:S04]  /*1cbc0*/  LDL.LU R0, [R1+0x4344] ;  /* 0x0043440001007983 */ /* 0x001ee80000300800 */
[----:B------:R0:W-:Y:S04]  /*1cbd0*/  STS.U8 [R5+UR5+0x200], R17 ;  /* 0x0002001105007988 */ /* 0x0001e80008000005 */
[----:B-1----:R-:W3:Y:S04]  /*1cbe0*/  LDL.LU R25, [R1+0x4340] ;  /* 0x0043400001197983 */ /* 0x002ee80000300800 */
[----:B------:R-:W3:Y:S04]  /*1cbf0*/  LDL.LU R16, [R1+0x433c] ;  /* 0x00433c0001107983 */ /* 0x000ee80000300800 */
[----:B0-----:R-:W3:Y:S04]  /*1cc00*/  LDL.LU R17, [R1+0x4338] ;  /* 0x0043380001117983 */ /* 0x001ee80000300800 */
[----:B------:R0:W-:Y:S04]  /*1cc10*/  STS.U8 [R5+UR5+0x240], R12 ;  /* 0x0002400c05007988 */ /* 0x0001e80008000005 */
[----:B------:R1:W-:Y:S04]  /*1cc20*/  STS.U8 [R5+UR5+0x280], R13 ;  /* 0x0002800d05007988 */ /* 0x0003e80008000005 */
[----:B------:R2:W-:Y:S04]  /*1cc30*/  STS.U8 [R5+UR5+0x2c0], R14 ;  /* 0x0002c00e05007988 */ /* 0x0005e80008000005 */
[----:B0-----:R-:W3:Y:S04]  /*1cc40*/  LDL.LU R12, [R1+0x68] ;  /* 0x00006800010c7983 */ /* 0x001ee80000300800 */
[----:B-1----:R-:W3:Y:S04]  /*1cc50*/  LDL.LU R13, [R1+0x64] ;  /* 0x00006400010d7983 */ /* 0x002ee80000300800 */
[----:B--2---:R0:W-:Y:S04]  /*1cc60*/  STS.U8 [R5+UR5+0xa40], R20 ;  /* 0x000a401405007988 */ /* 0x0041e80008000005 */
[----:B------:R-:W2:Y:S04]  /*1cc70*/  LDL.LU R14, [R1+0x60] ;  /* 0x00006000010e7983 */ /* 0x000ea80000300800 */
[----:B------:R1:W-:Y:S04]  /*1cc80*/  STS.U8 [R5+UR5+0xa00], R18 ;  /* 0x000a001205007988 */ /* 0x0003e80008000005 */
[----:B0-----:R-:W2:Y:S04]  /*1cc90*/  LDL.LU R20, [R1+0x5c] ;  /* 0x00005c0001147983 */ /* 0x001ea80000300800 */
        /* <DEDUP_REMOVED lines=19> */
[----:B------:R-:W-:-:S03]  /*1cdd0*/  LOP3.LUT R2, R2, 0x18, RZ, 0x3c, !PT ;  /* 0x0000001802027812 */ /* 0x000fc600078e3cff */
[----:B------:R0:W-:Y:S04]  /*1cde0*/  STS.U8 [R5+UR5+0x1a80], R4 ;  /* 0x001a800405007988 */ /* 0x0001e80008000005 */
[----:B------:R-:W-:Y:S04]  /*1cdf0*/  STS.U8 [R2+UR5+0x300], R3 ;  /* 0x0003000302007988 */ /* 0x000fe80008000005 */
[----:B------:R-:W-:Y:S04]  /*1ce00*/  STS.U8 [R2+UR5+0x340], R6 ;  /* 0x0003400602007988 */ /* 0x000fe80008000005 */
[----:B------:R1:W-:Y:S04]  /*1ce10*/  STS.U8 [R2+UR5+0x380], R7 ;  /* 0x0003800702007988 */ /* 0x0003e80008000005 */
[----:B------:R1:W-:Y:S04]  /*1ce20*/  STS.U8 [R2+UR5+0x3c0], R8 ;  /* 0x0003c00802007988 */ /* 0x0003e80008000005 */
[----:B------:R1:W-:Y:S04]  /*1ce30*/  STS.U8 [R2+UR5+0xb40], R9 ;  /* 0x000b400902007988 */ /* 0x0003e80008000005 */
[----:B0-----:R-:W4:Y:S04]  /*1ce40*/  LDL.LU R5, [R1+0x1168] ;  /* 0x0011680001057983 */ /* 0x001f280000300800 */
[----:B------:R0:W-:Y:S04]  /*1ce50*/  STS.U8 [R2+UR5+0xb00], R10 ;  /* 0x000b000a02007988 */ /* 0x0001e80008000005 */
[----:B------:R-:W4:Y:S04]  /*1ce60*/  LDL.LU R4, [R1+0x10f4] ;  /* 0x0010f40001047983 */ /* 0x000f280000300800 */
[----:B------:R-:W-:Y:S04]  /*1ce70*/  STS.U8 [R2+UR5+0xbc0], R11 ;  /* 0x000bc00b02007988 */ /* 0x000fe80008000005 */
[----:B-1----:R-:W4:Y:S04]  /*1ce80*/  LDL.LU R7, [R1+0x10f0] ;  /* 0x0010f00001077983 */ /* 0x002f280000300800 */
[----:B------:R1:W-:Y:S04]  /*1ce90*/  STS.U8 [R2+UR5+0xb80], R15 ;  /* 0x000b800f02007988 */ /* 0x0003e80008000005 */
[----:B------:R-:W4:Y:S04]  /*1cea0*/  LDL.LU R8, [R1+0x10ec] ;  /* 0x0010ec0001087983 */ /* 0x000f280000300800 */
[----:B------:R-:W4:Y:S04]  /*1ceb0*/  LDL.LU R9, [R1+0x10e8] ;  /* 0x0010e80001097983 */ /* 0x000f280000300800 */
[----:B0-----:R-:W4:Y:S04]  /*1cec0*/  LDL.LU R10, [R1+0x58] ;  /* 0x00005800010a7983 */ /* 0x001f280000300800 */
[----:B-1----:R-:W4:Y:S04]  /*1ced0*/  LDL.LU R15, [R1+0x54] ;  /* 0x00005400010f7983 */ /* 0x002f280000300800 */
[----:B------:R-:W4:Y:S04]  /*1cee0*/  LDL.LU R3, [R1+0x50] ;  /* 0x0000500001037983 */ /* 0x000f280000300800 */
[----:B------:R-:W-:Y:S04]  /*1cef0*/  STS.U8 [R2+UR5+0x1300], R12 ;  /* 0x0013000c02007988 */ /* 0x000fe80008000005 */
[----:B------:R-:W-:Y:S04]  /*1cf00*/  STS.U8 [R2+UR5+0x1340], R13 ;  /* 0x0013400d02007988 */ /* 0x000fe80008000005 */
[----:B--2---:R-:W-:Y:S04]  /*1cf10*/  STS.U8 [R2+UR5+0x1380], R14 ;  /* 0x0013800e02007988 */ /* 0x004fe80008000005 */
[----:B------:R0:W-:Y:S04]  /*1cf20*/  STS.U8 [R2+UR5+0x13c0], R20 ;  /* 0x0013c01402007988 */ /* 0x0001e80008000005 */
[----:B0-----:R-:W2:Y:S01]  /*1cf30*/  LDL.LU R20, [R1+0x4c] ;  /* 0x00004c0001147983 */ /* 0x001ea20000300800 */
[----:B------:R-:W-:-:S03]  /*1cf40*/  LOP3.LUT R6, R25, 0x3f, RZ, 0xc0, !PT ;  /* 0x0000003f19067812 */ /* 0x000fc600078ec0ff */
[----:B---3--:R-:W-:Y:S04]  /*1cf50*/  STS.U8 [R2+UR5+0x1b40], R29 ;  /* 0x001b401d02007988 */ /* 0x008fe80008000005 */
[----:B------:R0:W-:Y:S04]  /*1cf60*/  STL [R1+0x42fc], R29 ;  /* 0x0042fc1d01007387 */ /* 0x0001e80000100800 */
[----:B----4-:R-:W-:Y:S04]  /*1cf70*/  STS.U8 [R2+UR5+0x1b00], R28 ;  /* 0x001b001c02007988 */ /* 0x010fe80008000005 */
[----:B0-----:R-:W3:Y:S04]  /*1cf80*/  LDL.LU R29, [R1+0x116c] ;  /* 0x00116c00011d7983 */ /* 0x001ee80000300800 */
[----:B------:R0:W-:Y:S04]  /*1cf90*/  STL [R1+0x4300], R28 ;  /* 0x0043001c01007387 */ /* 0x0001e80000100800 */
[----:B------:R-:W-:Y:S04]  /*1cfa0*/  STS.U8 [R2+UR5+0x1bc0], R27 ;  /* 0x001bc01b02007988 */ /* 0x000fe80008000005 */
[----:B0-----:R-:W4:Y:S04]  /*1cfb0*/  LDL.LU R28, [R1+0x1170] ;  /* 0x00117000011c7983 */ /* 0x001f280000300800 */
[----:B------:R0:W-:Y:S04]  /*1cfc0*/  STL [R1+0x4304], R27 ;  /* 0x0043041b01007387 */ /* 0x0001e80000100800 */
[----:B0-----:R-:W2:Y:S04]  /*1cfd0*/  LDL.LU R27, [R1+0x1174] ;  /* 0x00117400011b7983 */ /* 0x001ea80000300800 */
[----:B------:R-:W3:Y:S04]  /*1cfe0*/  LDL.LU R11, [R1+0x1164] ;  /* 0x00116400010b7983 */ /* 0x000ee80000300800 */
[----:B------:R-:W3:Y:S04]  /*1cff0*/  LDL.LU R12, [R1+0x1160] ;  /* 0x00116000010c7983 */ /* 0x000ee80000300800 */
[----:B------:R-:W3:Y:S04]  /*1d000*/  LDL.LU R13, [R1+0x115c] ;  /* 0x00115c00010d7983 */ /* 0x000ee80000300800 */
[----:B------:R-:W3:Y:S04]  /*1d010*/  LDL.LU R14, [R1+0x1158] ;  /* 0x00115800010e7983 */ /* 0x000ee80000300800 */
[----:B------:R-:W3:Y:S04]  /*1d020*/  LDL.LU R25, [R1+0x10e4] ;  /* 0x0010e40001197983 */ /* 0x000ee80000300800 */
[----:B------:R0:W-:Y:S02]  /*1d030*/  STS.U8 [R2+UR5+0x1b80], R26 ;  /* 0x001b801a02007988 */ /* 0x0001e40008000005 */
[----:B0-----:R-:W-:-:S02]  /*1d040*/  LOP3.LUT R2, R6, 0x20, RZ, 0x3c, !PT ;  /* 0x0000002006027812 */ /* 0x001fc400078e3cff */
[----:B------:R-:W-:Y:S04]  /*1d050*/  STL [R1+0x4308], R26 ;  /* 0x0043081a01007387 */ /* 0x000fe80000100800 */
[----:B--2---:R-:W-:Y:S04]  /*1d060*/  STS.U8 [R2+UR5+0x400], R27 ;  /* 0x0004001b02007988 */ /* 0x004fe80008000005 */
[----:B----4-:R-:W-:Y:S04]  /*1d070*/  STS.U8 [R2+UR5+0x440], R28 ;  /* 0x0004401c02007988 */ /* 0x010fe80008000005 */
[----:B---3--:R-:W-:Y:S04]  /*1d080*/  STS.U8 [R2+UR5+0x480], R29 ;  /* 0x0004801d02007988 */ /* 0x008fe80008000005 */
[----:B------:R-:W-:Y:S04]  /*1d090*/  STS.U8 [R2+UR5+0x4c0], R5 ;  /* 0x0004c00502007988 */ /* 0x000fe80008000005 */
[----:B------:R-:W-:Y:S04]  /*1d0a0*/  STS.U8 [R2+UR5+0xc40], R4 ;  /* 0x000c400402007988 */ /* 0x000fe80008000005 */
[----:B------:R0:W-:Y:S04]  /*1d0b0*/  STS.U8 [R2+UR5+0xc00], R7 ;  /* 0x000c000702007988 */ /* 0x0001e80008000005 */
[----:B------:R1:W-:Y:S04]  /*1d0c0*/  STS.U8 [R2+UR5+0xcc0], R8 ;  /* 0x000cc00802007988 */ /* 0x0003e80008000005 */
[----:B------:R2:W-:Y:S04]  /*1d0d0*/  STS.U8 [R2+UR5+0xc80], R9 ;  /* 0x000c800902007988 */ /* 0x0005e80008000005 */
[----:B0-----:R-:W3:Y:S04]  /*1d0e0*/  LDL.LU R7, [R1+0x10e0] ;  /* 0x0010e00001077983 */ /* 0x001ee80000300800 */
[----:B------:R0:W-:Y:S04]  /*1d0f0*/  STS.U8 [R2+UR5+0x1400], R10 ;  /* 0x0014000a02007988 */ /* 0x0001e80008000005 */
[----:B-1----:R-:W4:Y:S04]  /*1d100*/  LDL.LU R8, [R1+0x10dc] ;  /* 0x0010dc0001087983 */ /* 0x002f280000300800 */
[----:B------:R1:W-:Y:S04]  /*1d110*/  STS.U8 [R2+UR5+0x1440], R15 ;  /* 0x0014400f02007988 */ /* 0x0003e80008000005 */
[----:B--2---:R-:W2:Y:S04]  /*1d120*/  LDL.LU R9, [R1+0x10d8] ;  /* 0x0010d80001097983 */ /* 0x004ea80000300800 */
[----:B0-----:R-:W2:Y:S04]  /*1d130*/  LDL.LU R10, [R1+0x48] ;  /* 0x00004800010a7983 */ /* 0x001ea80000300800 */
[----:B------:R-:W-:Y:S04]  /*1d140*/  STS.U8 [R2+UR5+0x1480], R3 ;  /* 0x0014800302007988 */ /* 0x000fe80008000005 */
[----:B-1----:R-:W2:Y:S04]  /*1d150*/  LDL.LU R15, [R1+0x44] ;  /* 0x00004400010f7983 */ /* 0x002ea80000300800 */
[----:B------:R0:W-:Y:S04]  /*1d160*/  STS.U8 [R2+UR5+0x14c0], R20 ;  /* 0x0014c01402007988 */ /* 0x0001e80008000005 */
[----:B0-----:R-:W2:Y:S04]  /*1d170*/  LDL.LU R20, [R1+0x40] ;  /* 0x0000400001147983 */ /* 0x001ea80000300800 */
[----:B------:R-:W-:Y:S04]  /*1d180*/  STL [R1+0x430c], R24 ;  /* 0x00430c1801007387 */ /* 0x000fe80000100800 */
[----:B------:R-:W2:Y:S04]  /*1d190*/  LDL.LU R3, [R1+0x3c] ;  /* 0x00003c0001037983 */ /* 0x000ea80000300800 */
[----:B------:R0:W-:Y:S04]  /*1d1a0*/  STS.U8 [R2+UR5+0x1c40], R24 ;  /* 0x001c401802007988 */ /* 0x0001e80008000005 */
[----:B------:R-:W2:Y:S04]  /*1d1b0*/  LDL.LU R26, [R1+0x1154] ;  /* 0x00115400011a7983 */ /* 0x000ea80000300800 */
[----:B------:R-:W2:Y:S01]  /*1d1c0*/  LDL.LU R27, [R1+0x1150] ;  /* 0x00115000011b7983 */ /* 0x000ea20000300800 */
[----:B0-----:R-:W-:-:S03]  /*1d1d0*/  LOP3.LUT R24, R6, 0x28, RZ, 0x3c, !PT ;  /* 0x0000002806187812 */ /* 0x001fc600078e3cff */
[----:B------:R-:W-:Y:S04]  /*1d1e0*/  STS.U8 [R2+UR5+0x1c00], R23 ;  /* 0x001c001702007988 */ /* 0x000fe80008000005 */
[----:B------:R-:W2:Y:S04]  /*1d1f0*/  LDL.LU R28, [R1+0x114c] ;  /* 0x00114c00011c7983 */ /* 0x000ea80000300800 */
[----:B------:R-:W-:Y:S04]  /*1d200*/  STS.U8 [R2+UR5+0x1cc0], R22 ;  /* 0x001cc01602007988 */ /* 0x000fe80008000005 */
[----:B------:R-:W2:Y:S04]  /*1d210*/  LDL.LU R29, [R1+0x1148] ;  /* 0x00114800011d7983 */ /* 0x000ea80000300800 */
[----:B------:R-:W-:Y:S04]  /*1d220*/  STS.U8 [R2+UR5+0x1c80], R21 ;  /* 0x001c801502007988 */ /* 0x000fe80008000005 */
[----:B------:R-:W2:Y:S04]  /*1d230*/  LDL.LU R5, [R1+0x10d4] ;  /* 0x0010d40001057983 */ /* 0x000ea80000300800 */
[----:B------:R0:W-:Y:S04]  /*1d240*/  STS.U8 [R24+UR5+0x500], R11 ;  /* 0x0005000b18007988 */ /* 0x0001e80008000005 */
        /* <DEDUP_REMOVED lines=9> */
[----:B0-----:R-:W2:Y:S04]  /*1d2e0*/  LDL.LU R25, [R1] ;  /* 0x0000000001197983 */ /* 0x001ea80000300800 */
[----:B------:R-:W2:Y:S04]  /*1d2f0*/  LDL.LU R6, [R1+0x1144] ;  /* 0x0011440001067983 */ /* 0x000ea80000300800 */
[----:B---3--:R0:W-:Y:S04]  /*1d300*/  STS.U8 [R24+UR5+0xd00], R7 ;  /* 0x000d000718007988 */ /* 0x0081e80008000005 */
[----:B----4-:R1:W-:Y:S04]  /*1d310*/  STS.U8 [R24+UR5+0xdc0], R8 ;  /* 0x000dc00818007988 */ /* 0x0103e80008000005 */
[----:B0-----:R-:W3:Y:S04]  /*1d320*/  LDL.LU R7, [R1+0x1140] ;  /* 0x0011400001077983 */ /* 0x001ee80000300800 */
[----:B--2---:R0:W-:Y:S04]  /*1d330*/  STS.U8 [R24+UR5+0xd80], R9 ;  /* 0x000d800918007988 */ /* 0x0041e80008000005 */
[----:B------:R2:W-:Y:S04]  /*1d340*/  STS.U8 [R24+UR5+0x1500], R10 ;  /* 0x0015000a18007988 */ /* 0x0005e80008000005 */
[----:B------:R-:W4:Y:S04]  /*1d350*/  LDL.LU R2, [R1+0x113c] ;  /* 0x00113c0001027983 */ /* 0x000f280000300800 */
[----:B------:R2:W-:Y:S04]  /*1d360*/  STS.U8 [R24+UR5+0x1540], R15 ;  /* 0x0015400f18007988 */ /* 0x0005e80008000005 */
[----:B-1----:R-:W4:Y:S04]  /*1d370*/  LDL.LU R8, [R1+0x1138] ;  /* 0x0011380001087983 */ /* 0x002f280000300800 */
[----:B0-----:R-:W4:Y:S04]  /*1d380*/  LDL.LU R9, [R1+0xa8] ;  /* 0x0000a80001097983 */ /* 0x001f280000300800 */
[----:B--2---:R-:W2:Y:S04]  /*1d390*/  LDL.LU R10, [R1+0xa4] ;  /* 0x0000a400010a7983 */ /* 0x004ea80000300800 */
[----:B------:R-:W-:Y:S04]  /*1d3a0*/  STS.U8 [R24+UR5+0x1580], R20 ;  /* 0x0015801418007988 */ /* 0x000fe80008000005 */
[----:B------:R-:W2:Y:S04]  /*1d3b0*/  LDL.LU R15, [R1+0xa0] ;  /* 0x0000a000010f7983 */ /* 0x000ea80000300800 */
[----:B------:R0:W-:Y:S04]  /*1d3c0*/  STS.U8 [R24+UR5+0x15c0], R3 ;  /* 0x0015c00318007988 */ /* 0x0001e80008000005 */
[----:B------:R-:W-:Y:S04]  /*1d3d0*/  STS.U8 [R24+UR5+0x1d40], R19 ;  /* 0x001d401318007988 */ /* 0x000fe80008000005 */
[----:B------:R-:W-:Y:S01]  /*1d3e0*/  STS.U8 [R24+UR5+0x1d00], R18 ;  /* 0x001d001218007988 */ /* 0x000fe20008000005 */
[----:B0-----:R-:W-:-:S03]  /*1d3f0*/  LOP3.LUT R3, R0, 0x30, RZ, 0x3c, !PT ;  /* 0x0000003000037812 */ /* 0x001fc600078e3cff */
[----:B------:R-:W-:Y:S04]  /*1d400*/  STS.U8 [R24+UR5+0x1dc0], R17 ;  /* 0x001dc01118007988 */ /* 0x000fe80008000005 */
[----:B------:R-:W2:Y:S04]  /*1d410*/  LDL.LU R20, [R1+0x9c] ;  /* 0x00009c0001147983 */ /* 0x000ea80000300800 */
[----:B------:R0:W-:Y:S04]  /*1d420*/  STS.U8 [R24+UR5+0x1d80], R16 ;  /* 0x001d801018007988 */ /* 0x0001e80008000005 */
[----:B------:R1:W-:Y:S04]  /*1d430*/  STS.U8 [R3+UR5+0x600], R26 ;  /* 0x0006001a03007988 */ /* 0x0003e80008000005 */
[----:B------:R1:W-:Y:S04]  /*1d440*/  STS.U8 [R3+UR5+0x640], R27 ;  /* 0x0006401b03007988 */ /* 0x0003e80008000005 */
[----:B0-----:R-:W2:Y:S04]  /*1d450*/  LDL.LU R24, [R1+0x430c] ;  /* 0x00430c0001187983 */ /* 0x001ea80000300800 */
[----:B-1----:R-:W2:Y:S04]  /*1d460*/  LDL.LU R26, [R1+0x4308] ;  /* 0x00430800011a7983 */ /* 0x002ea80000300800 */
        /* <DEDUP_REMOVED lines=11> */
[----:B-1----:R-:W3:Y:S04]  /*1d520*/  LDL.LU R11, [R1+0x42f0] ;  /* 0x0042f000010b7983 */ /* 0x002ee80000300800 */
[----:B------:R-:W4:Y:S04]  /*1d530*/  LDL.LU R12, [R1+0x42ec] ;  /* 0x0042ec00010c7983 */ /* 0x000f280000300800 */
[----:B------:R0:W-:Y:S04]  /*1d540*/  STS.U8 [R3+UR5+0x1600], R13 ;  /* 0x0016000d03007988 */ /* 0x0001e80008000005 */
[----:B------:R1:W-:Y:S04]  /*1d550*/  STS.U8 [R3+UR5+0x1640], R14 ;  /* 0x0016400e03007988 */ /* 0x0003e80008000005 */
[----:B------:R1:W-:Y:S04]  /*1d560*/  STS.U8 [R3+UR5+0x1680], R25 ;  /* 0x0016801903007988 */ /* 0x0003e80008000005 */
[----:B0-----:R-:W2:Y:S04]  /*1d570*/  LDL.LU R13, [R1+0x42e8] ;  /* 0x0042e800010d7983 */ /* 0x001ea80000300800 */
[----:B-1----:R-:W3:Y:S04]  /*1d580*/  LDL.LU R14, [R1+0x42e4] ;  /* 0x0042e400010e7983 */ /* 0x002ee80000300800 */
[----:B------:R-:W4:Y:S01]  /*1d590*/  LDL.LU R25, [R1+0x42e0] ;  /* 0x0042e00001197983 */ /* 0x000f220000300800 */
[----:B------:R-:W-:-:S03]  /*1d5a0*/  LOP3.LUT R0, R0, 0x38, RZ, 0x3c, !PT ;  /* 0x0000003800007812 */ /* 0x000fc600078e3cff */
[----:B----4-:R-:W-:Y:S04]  /*1d5b0*/  STS.U8 [R3+UR5+0x16c0], R25 ;  /* 0x0016c01903007988 */ /* 0x010fe80008000005 */
[----:B---3--:R-:W-:Y:S04]  /*1d5c0*/  STS.U8 [R3+UR5+0x1e40], R14 ;  /* 0x001e400e03007988 */ /* 0x008fe80008000005 */
[----:B--2---:R-:W-:Y:S04]  /*1d5d0*/  STS.U8 [R3+UR5+0x1e00], R13 ;  /* 0x001e000d03007988 */ /* 0x004fe80008000005 */
[----:B------:R-:W-:Y:S04]  /*1d5e0*/  STS.U8 [R3+UR5+0x1ec0], R12 ;  /* 0x001ec00c03007988 */ /* 0x000fe80008000005 */
[----:B------:R0:W-:Y:S04]  /*1d5f0*/  STS.U8 [R3+UR5+0x1e80], R11 ;  /* 0x001e800b03007988 */ /* 0x0001e80008000005 */
[----:B------:R1:W-:Y:S04]  /*1d600*/  STS.U8 [R0+UR5+0x700], R6 ;  /* 0x0007000600007988 */ /* 0x0003e80008000005 */
[----:B------:R2:W-:Y:S04]  /*1d610*/  STS.U8 [R0+UR5+0x740], R7 ;  /* 0x0007400700007988 */ /* 0x0005e80008000005 */
[----:B0-----:R-:W3:Y:S04]  /*1d620*/  LDL.LU R3, [R1+0x42dc] ;  /* 0x0042dc0001037983 */ /* 0x001ee80000300800 */
[----:B-1----:R-:W4:Y:S04]  /*1d630*/  LDL.LU R6, [R1+0x42d8] ;  /* 0x0042d80001067983 */ /* 0x002f280000300800 */
[----:B--2---:R-:W2:Y:S04]  /*1d640*/  LDL.LU R7, [R1+0x42d4] ;  /* 0x0042d40001077983 */ /* 0x004ea80000300800 */
[----:B------:R0:W-:Y:S04]  /*1d650*/  STS.U8 [R0+UR5+0x780], R2 ;  /* 0x0007800200007988 */ /* 0x0001e80008000005 */
[----:B------:R1:W-:Y:S04]  /*1d660*/  STS.U8 [R0+UR5+0x7c0], R8 ;  /* 0x0007c00800007988 */ /* 0x0003e80008000005 */
[----:B------:R1:W-:Y:S04]  /*1d670*/  STS.U8 [R0+UR5+0xf40], R9 ;  /* 0x000f400900007988 */ /* 0x0003e80008000005 */
[----:B0-----:R-:W3:Y:S04]  /*1d680*/  LDL R2, [R1+0x1ad8] ;  /* 0x001ad80001027983 */ /* 0x001ee80000100800 */
[----:B-1----:R-:W4:Y:S04]  /*1d690*/  LDL.LU R8, [R1+0x42d0] ;  /* 0x0042d00001087983 */ /* 0x002f280000300800 */
[----:B------:R-:W2:Y:S04]  /*1d6a0*/  LDL.LU R9, [R1+0x42cc] ;  /* 0x0042cc0001097983 */ /* 0x000ea80000300800 */
[----:B------:R0:W-:Y:S04]  /*1d6b0*/  STS.U8 [R0+UR5+0xf00], R10 ;  /* 0x000f000a00007988 */ /* 0x0001e80008000005 */
[----:B------:R1:W-:Y:S04]  /*1d6c0*/  STS.U8 [R0+UR5+0xfc0], R15 ;  /* 0x000fc00f00007988 */ /* 0x0003e80008000005 */
[----:B------:R1:W-:Y:S04]  /*1d6d0*/  STS.U8 [R0+UR5+0xf80], R20 ;  /* 0x000f801400007988 */ /* 0x0003e80008000005 */
[----:B0-----:R-:W3:Y:S04]  /*1d6e0*/  LDL.LU R10, [R1+0x42c8] ;  /* 0x0042c800010a7983 */ /* 0x001ee80000300800 */
[----:B-1----:R-:W4:Y:S04]  /*1d6f0*/  LDL.LU R15, [R1+0x42c4] ;  /* 0x0042c400010f7983 */ /* 0x002f280000300800 */
[----:B------:R-:W2:Y:S04]  /*1d700*/  LDL.LU R20, [R1+0x42c0] ;  /* 0x0042c00001147983 */ /* 0x000ea80000300800 */
[----:B--2---:R-:W-:Y:S04]  /*1d710*/  STS.U8 [R0+UR5+0x1700], R20 ;  /* 0x0017001400007988 */ /* 0x004fe80008000005 */
[----:B----4-:R-:W-:Y:S04]  /*1d720*/  STS.U8 [R0+UR5+0x1740], R15 ;  /* 0x0017400f00007988 */ /* 0x010fe80008000005 */
[----:B---3--:R-:W-:Y:S04]  /*1d730*/  STS.U8 [R0+UR5+0x1780], R10 ;  /* 0x0017800a00007988 */ /* 0x008fe80008000005 */
[----:B------:R-:W-:Y:S04]  /*1d740*/  STS.U8 [R0+UR5+0x17c0], R9 ;  /* 0x0017c00900007988 */ /* 0x000fe80008000005 */
[----:B------:R-:W-:Y:S04]  /*1d750*/  STS.U8 [R0+UR5+0x1f40], R8 ;  /* 0x001f400800007988 */ /* 0x000fe80008000005 */
[----:B------:R-:W-:Y:S04]  /*1d760*/  STS.U8 [R0+UR5+0x1f00], R7 ;  /* 0x001f000700007988 */ /* 0x000fe80008000005 */
[----:B------:R-:W-:Y:S04]  /*1d770*/  STS.U8 [R0+UR5+0x1fc0], R6 ;  /* 0x001fc00600007988 */ /* 0x000fe80008000005 */
[----:B------:R0:W-:Y:S04]  /*1d780*/  STS.U8 [R0+UR5+0x1f80], R3 ;  /* 0x001f800300007988 */ /* 0x0001e80008000005 */
[----:B0-----:R-:W2:Y:S04]  /*1d790*/  LDL.LU R0, [R1+0x42bc] ;  /* 0x0042bc0001007983 */ /* 0x001ea80000300800 */
[----:B------:R-:W3:Y:S01]  /*1d7a0*/  LDL R3, [R1+0x1ac8] ;  /* 0x001ac80001037983 */ /* 0x000ee20000100800 */
[----:B------:R-:W-:Y:S01]  /*1d7b0*/  PRMT R5, RZ, 0x7610, R5 ;  /* 0x00007610ff057816 */ /* 0x000fe20000000005 */
[----:B------:R-:W-:Y:S06]  /*1d7c0*/  BAR.SYNC.DEFER_BLOCKING 0x0 ;  /* 0x0000000000007b1d */ /* 0x000fec0000010000 */
[----:B---3--:R-:W3:Y:S04]  /*1d7d0*/  @!P0 LDG.E.U8 R5, desc[UR44][R2.64] ;  /* 0x0000002c02058981 */ /* 0x008ee8000c1e1100 */
[----:B---3--:R0:W-:Y:S04]  /*1d7e0*/  STL [R1+0x11a8], R5 ;  /* 0x0011a80501007387 */ /* 0x0081e80000100800 */
[----:B0-----:R-:W3:Y:S04]  /*1d7f0*/  LDL.LU R5, [R1+0x42b8] ;  /* 0x0042b80001057983 */ /* 0x001ee80000300800 */
[----:B------:R-:W4:Y:S04]  /*1d800*/  LDL R2, [R1+0x1ad4] ;  /* 0x001ad40001027983 */ /* 0x000f280000100800 */
[----:B------:R-:W4:Y:S01]  /*1d810*/  LDL R3, [R1+0x1af0] ;  /* 0x001af00001037983 */ /* 0x000f220000100800 */
[----:B--2---:R-:W-:-:S02]  /*1d820*/  PRMT R0, RZ, 0x7610, R0 ;  /* 0x00007610ff007816 */ /* 0x004fc40000000000 */
[----:B----4-:R-:W-:-:S04]  /*1d830*/  @!P0 LOP3.LUT R3, R3, R2, RZ, 0x3c, !PT ;  /* 0x0000000203038212 */ /* 0x010fc800078e3cff */
[----:B------:R-:W-:-:S04]  /*1d840*/  @!P0 LOP3.LUT R2, R3, R2, RZ, 0x3c, !PT ;  /* 0x0000000203028212 */ /* 0x000fc800078e3cff */
[----:B------:R-:W-:-:S05]  /*1d850*/  @!P0 LOP3.LUT R3, R3, R2, RZ, 0x3c, !PT ;  /* 0x0000000203038212 */ /* 0x000fca00078e3cff */
[----:B------:R-:W2:Y:S04]  /*1d860*/  @!P0 LDG.E.U8 R0, desc[UR44][R2.64] ;  /* 0x0000002c02008981 */ /* 0x000ea8000c1e1100 */
[----:B--2---:R0:W-:Y:S04]  /*1d870*/  STL [R1+0x11b0], R0 ;  /* 0x0011b00001007387 */ /* 0x0041e80000100800 */
[----:B0-----:R-:W2:Y:S04]  /*1d880*/  LDL.LU R0, [R1+0x42b4] ;  /* 0x0042b40001007983 */ /* 0x001ea80000300800 */
[----:B------:R-:W4:Y:S04]  /*1d890*/  LDL R2, [R1+0x1314] ;  /* 0x0013140001027983 */ /* 0x000f280000100800 */
[----:B------:R-:W4:Y:S01]  /*1d8a0*/  LDL R3, [R1+0x1710] ;  /* 0x0017100001037983 */ /* 0x000f220000100800 */
[----:B------:R-:W-:-:S02]  /*1d8b0*/  PRMT R4, RZ, 0x7610, R4 ;  /* 0x00007610ff047816 */ /* 0x000fc40000000004 */
[----:B----4-:R-:W-:-:S04]  /*1d8c0*/  @!P0 LOP3.LUT R3, R3, R2, RZ, 0x3c, !PT ;  /* 0x0000000203038212 */ /* 0x010fc800078e3cff */
[----:B------:R-:W-:-:S04]  /*1d8d0*/  @!P0 LOP3.LUT R2, R3, R2, RZ, 0x3c, !PT ;  /* 0x0000000203028212 */ /* 0x000fc800078e3cff */
[----:B------:R-:W-:-:S05]  /*1d8e0*/  @!P0 LOP3.LUT R3, R3, R2, RZ, 0x3c, !PT ;  /* 0x0000000203038212 */ /* 0x000fca00078e3cff */
[----:B------:R-:W4:Y:S04]  /*1d8f0*/  @!P0 LDG.E.U8 R4, desc[UR44][R2.64] ;  /* 0x0000002c02048981 */ /* 0x000f28000c1e1100 */
[----:B----4-:R0:W-:Y:S04]  /*1d900*/  STL [R1+0x11ac], R4 ;  /* 0x0011ac0401007387 */ /* 0x0101e80000100800 */
[----:B0-----:R-:W4:Y:S04]  /*1d910*/  LDL.LU R4, [R1+0x42b0] ;  /* 0x0042b00001047983 */ /* 0x001f280000300800 */
[----:B------:R-:W3:Y:S04]  /*1d920*/  LDL R2, [R1+0x170c] ;  /* 0x00170c0001027983 */ /* 0x000ee80000100800 */
[----:B------:R-:W3:Y:S01]  /*1d930*/  LDL R3, [R1+0x19f4] ;  /* 0x0019f40001037983 */ /* 0x000ee20000100800 */
[----:B--2---:R-:W-:-:S02]  /*1d940*/  PRMT R0, RZ, 0x7610, R0 ;  /* 0x00007610ff007816 */ /* 0x004fc40000000000 */
[----:B---3--:R-:W-:-:S04]  /*1d950*/  @!P0 LOP3.LUT R3, R3, R2, RZ, 0x3c, !PT ;  /* 0x0000000203038212 */ /* 0x008fc800078e3cff */
[----:B------:R-:W-:-:S04]  /*1d960*/  @!P0 LOP3.LUT R2, R3, R2, RZ, 0x3c, !PT ;  /* 0x0000000203028212 */ /* 0x000fc800078e3cff */
[----:B------:R-:W-:-:S05]  /*1d970*/  @!P0 LOP3.LUT R3, R3, R2, RZ, 0x3c, !PT ;  /* 0x0000000203038212 */ /* 0x000fca00078e3cff */
[----:B------:R-:W2:Y:S04]  /*1d980*/  @!P0 LDG.E.U8 R0, desc[UR44][R2.64] ;  /* 0x0000002c02008981 */ /* 0x000ea8000c1e1100 */
[----:B--2---:R0:W-:Y:S04]  /*1d990*/  STL [R1+0x11a4], R0 ;  /* 0x0011a40001007387 */ /* 0x0041e80000100800 */
[----:B0-----:R-:W2:Y:S04]  /*1d9a0*/  LDL.LU R0, [R1+0x42ac] ;  /* 0x0042ac0001007983 */ /* 0x001ea80000300800 */
[----:B------:R-:W3:Y:S04]  /*1d9b0*/  LDL R2, [R1+0x1708] ;  /* 0x0017080001027983 */ /* 0x000ee80000100800 */
[----:B------:R-:W3:Y:S01]  /*1d9c0*/  LDL R3, [R1+0x19f0] ;  /* 0x0019f00001037983 */ /* 0x000ee20000100800 */
[----:B----4-:R-:W-:-:S02]  /*1d9d0*/  PRMT R4, RZ, 0x7610, R4 ;  /* 0x00007610ff047816 */ /* 0x010fc40000000004 */
[----:B---3--:R-:W-:-:S04]  /*1d9e0*/  @!P0 LOP3.LUT R3, R3, R2, RZ, 0x3c, !PT ;  /* 0x0000000203038212 */ /* 0x008fc800078e3cff */
[----:B------:R-:W-:-:S04]  /*1d9f0*/  @!P0 LOP3.LUT R2, R3, R2, RZ, 0x3c, !PT ;  /* 0x0000000203028212 */ /* 0x000fc800078e3cff */
[----:B------:R-:W-:-:S05]  /*1da00*/  @!P0 LOP3.LUT R3, R3, R2, RZ, 0x3c, !PT ;  /* 0x0000000203038212 */ /* 0x000fca00078e3cff */
[----:B------:R-:W3:Y:S04]  /*1da10*/  @!P0 LDG.E.U8 R4, desc[UR44][R2.64] ;  /* 0x0000002c02048981 */ /* 0x000ee8000c1e1100 */
        /* <DEDUP_REMOVED lines=13> */
[----:B---3--:R-:W-:-:S02]  /*1daf0*/  PRMT R4, RZ, 0x7610, R4 ;  /* 0x00007610ff047816 */ /* 0x008fc40000000004 */
[----:B----4-:R-:W-:-:S04]  /*1db00*/  @!P0 LOP3.LUT R3, R3, R2, RZ, 0x3c, !PT ;  /* 0x0000000203038212 */ /* 0x010fc800078e3cff */
        /* <DEDUP_REMOVED lines=858> */
[----:B--2---:R0:W-:Y:S04]  /*210b0*/  STL [R1], R0 ;  /* 0x0000000001007387 */ /* 0x0041e80000100800 */
[----:B0-----:R-:W2:Y:S04]  /*210c0*/  LDL.LU R0, [R1+0x4124] ;  /* 0x0041240001007983 */ /* 0x001ea80000300800 */
[----:B------:R-:W3:Y:S04]  /*210d0*/  LDL R2, [R1+0x19f8] ;  /* 0x0019f80001027983 */ /* 0x000ee80000100800 */
[----:B------:R-:W3:Y:S01]  /*210e0*/  LDL R3, [R1+0x1a34] ;  /* 0x001a340001037983 */ /* 0x000ee20000100800 */
[----:B------:R-:W-:-:S02]  /*210f0*/  PRMT R29, RZ, 0x7610, R29 ;  /* 0x00007610ff1d7816 */ /* 0x000fc4000000001d */
[----:B---3--:R-:W-:-:S04]  /*21100*/  @!P0 LOP3.LUT R3, R3, R2, RZ, 0x3c, !PT ;  /* 0x0000000203038212 */ /* 0x008fc800078e3cff */
[----:B------:R-:W-:-:S04]  /*21110*/  @!P0 LOP3.LUT R2, R3, R2, RZ, 0x3c, !PT ;  /* 0x0000000203028212 */ /* 0x000fc800078e3cff */
[----:B------:R-:W-:-:S05]  /*21120*/  @!P0 LOP3.LUT R3, R3, R2, RZ, 0x3c, !PT ;  /* 0x0000000203038212 */ /* 0x000fca00078e3cff */
[----:B------:R-:W3:Y:S04]  /*21130*/  @!P0 LDG.E.U8 R29, desc[UR44][R2.64] ;  /* 0x0000002c021d8981 */ /* 0x000ee8000c1e1100 */
[----:B------:R-:W4:Y:S04]  /*21140*/  LDL R2, [R1+0x1a00] ;  /* 0x001a000001027983 */ /* 0x000f280000100800 */
[----:B------:R-:W4:Y:S01]  /*21150*/  LDL R3, [R1+0x1a3c] ;  /* 0x001a3c0001037983 */ /* 0x000f220000100800 */
[----:B------:R-:W-:-:S03]  /*21160*/  PRMT R28, RZ, 0x7610, R28 ;  /* 0x00007610ff1c7816 */ /* 0x000fc6000000001c */
[----:B---3--:R0:W-:Y:S04]  /*21170*/  STL [R1+0x40e8], R29 ;  /* 0x0040e81d01007387 */ /* 0x0081e80000100800 */
[----:B0-----:R-:W3:Y:S01]  /*21180*/  LDL R29, [R1+0x1a44] ;  /* 0x001a4400011d7983 */ /* 0x001ee20000100800 */
[----:B----4-:R-:W-:-:S04]  /*21190*/  @!P0 LOP3.LUT R3, R3, R2, RZ, 0x3c, !PT ;  /* 0x0000000203038212 */ /* 0x010fc800078e3cff */
[----:B------:R-:W-:-:S04]  /*211a0*/  @!P0 LOP3.LUT R2, R3, R2, RZ, 0x3c, !PT ;  /* 0x0000000203028212 */ /* 0x000fc800078e3cff */
[----:B------:R-:W-:-:S05]  /*211b0*/  @!P0 LOP3.LUT R3, R3, R2, RZ, 0x3c, !PT ;  /* 0x0000000203038212 */ /* 0x000fca00078e3cff */
[----:B------:R3:W4:Y:S04]  /*211c0*/  @!P0 LDG.E.U8 R28, desc[UR44][R2.64] ;  /* 0x0000002c021c8981 */ /* 0x000728000c1e1100 */
[----:B------:R-:W2:Y:S01]  /*211d0*/  LDL R3, [R1+0x1a08] ;  /* 0x001a080001037983 */ /* 0x000ea20000100800 */
[----:B------:R-:W-:Y:S01]  /*211e0*/  PRMT R27, RZ, 0x7610, R27 ;  /* 0x00007610ff1b7816 */ /* 0x000fe2000000001b */
[----:B---3--:R-:W-:Y:S02]  /*211f0*/  @!P0 IMAD.MOV.U32 R2, RZ, RZ, R29 ;  /* 0x000000ffff028224 */ /* 0x008fe400078e001d */
[----:B----4-:R0:W-:Y:S01]  /*21200*/  STL [R1+0x40a0], R28 ;  /* 0x0040a01c01007387 */ /* 0x0101e20000100800 */
[----:B------:R-:W-:-:S03]  /*21210*/  PRMT R26, RZ, 0x7610, R26 ;  /* 0x00007610ff1a7816 */ /* 0x000fc6000000001a */
[----:B------:R-:W3:Y:S04]  /*21220*/  LDL R29, [R1+0x1a28] ;  /* 0x001a2800011d7983 */ /* 0x000ee80000100800 */
[----:B--2---:R1:W2:Y:S04]  /*21230*/  @!P0 LDG.E.U8 R27, desc[UR44][R2.64] ;  /* 0x0000002c021b8981 */ /* 0x0042a8000c1e1100 */
[----:B0-----:R-:W4:Y:S04]  /*21240*/  LDL R28, [R1+0x1a64] ;  /* 0x001a6400011c7983 */ /* 0x001f280000100800 */
[----:B------:R-:W1:Y:S04]  /*21250*/  LDL R2, [R1+0x1a10] ;  /* 0x001a100001027983 */ /* 0x000e680000100800 */
[----:B------:R-:W1:Y:S02]  /*21260*/  LDL R3, [R1+0x1a4c] ;  /* 0x001a4c0001037983 */ /* 0x000e640000100800 */
[----:B-1----:R-:W-:-:S04]  /*21270*/  @!P0 LOP3.LUT R3, R3, R2, RZ, 0x3c, !PT ;  /* 0x0000000203038212 */ /* 0x002fc800078e3cff */
[----:B------:R-:W-:-:S04]  /*21280*/  @!P0 LOP3.LUT R2, R3, R2, RZ, 0x3c, !PT ;  /* 0x0000000203028212 */ /* 0x000fc800078e3cff */
[----:B------:R-:W-:-:S05]  /*21290*/  @!P0 LOP3.LUT R3, R3, R2, RZ, 0x3c, !PT ;  /* 0x0000000203038212 */ /* 0x000fca00078e3cff */
[----:B------:R-:W3:Y:S04]  /*212a0*/  @!P0 LDG.E.U8 R26, desc[UR44][R2.64] ;  /* 0x0000002c021a8981 */ /* 0x000ee8000c1e1100 */
[----:B--2---:R0:W-:Y:S04]  /*212b0*/  STL [R1+0x40a4], R27 ;  /* 0x0040a41b01007387 */ /* 0x0041e80000100800 */
[----:B------:R-:W2:Y:S04]  /*212c0*/  LDL R2, [R1+0x1a18] ;  /* 0x001a180001027983 */ /* 0x000ea80000100800 */
[----:B------:R-:W2:Y:S04]  /*212d0*/  LDL R3, [R1+0x1a54] ;  /* 0x001a540001037983 */ /* 0x000ea80000100800 */
[----:B0-----:R-:W4:Y:S04]  /*212e0*/  LDL R27, [R1+0x1a5c] ;  /* 0x001a5c00011b7983 */ /* 0x001f280000100800 */
[----:B---3--:R0:W-:Y:S04]  /*212f0*/  STL [R1+0x40ec], R26 ;  /* 0x0040ec1a01007387 */ /* 0x0081e80000100800 */
[----:B0-----:R-:W3:Y:S01]  /*21300*/  LDL R26, [R1+0x1a20] ;  /* 0x001a2000011a7983 */ /* 0x001ee20000100800 */
[----:B--2---:R-:W-:-:S02]  /*21310*/  @!P0 LOP3.LUT R3, R3, R2, RZ, 0x3c, !PT ;  /* 0x0000000203038212 */ /* 0x004fc400078e3cff */
[----:B------:R-:W-:Y:S02]  /*21320*/  PRMT R25, RZ, 0x7610, R25 ;  /* 0x00007610ff197816 */ /* 0x000fe40000000019 */
[----:B------:R-:W-:-:S04]  /*21330*/  @!P0 LOP3.LUT R2, R3, R2, RZ, 0x3c, !PT ;  /* 0x0000000203028212 */ /* 0x000fc800078e3cff */
[----:B------:R-:W-:Y:S02]  /*21340*/  @!P0 LOP3.LUT R3, R3, R2, RZ, 0x3c, !PT ;  /* 0x0000000203038212 */ /* 0x000fe400078e3cff */
[----:B------:R-:W-:-:S03]  /*21350*/  PRMT R24, RZ, 0x7610, R24 ;  /* 0x00007610ff187816 */ /* 0x000fc60000000018 */
[----:B------:R4:W2:Y:S02]  /*21360*/  @!P0 LDG.E.U8 R25, desc[UR44][R2.64] ;  /* 0x0000002c02198981 */ /* 0x0008a4000c1e1100 */
[----:B----4-:R-:W-:Y:S02]  /*21370*/  @!P0 IMAD.MOV.U32 R2, RZ, RZ, R27 ;  /* 0x000000ffff028224 */ /* 0x010fe400078e001b */
[----:B---3--:R-:W-:-:S05]  /*21380*/  @!P0 IMAD.MOV.U32 R3, RZ, RZ, R26 ;  /* 0x000000ffff038224 */ /* 0x008fca00078e001a */
[----:B------:R0:W3:Y:S01]  /*21390*/  @!P0 LDG.E.U8 R24, desc[UR44][R2.64] ;  /* 0x0000002c02188981 */ /* 0x0000e2000c1e1100 */
[----:B------:R-:W-:Y:S01]  /*213a0*/  PRMT R23, RZ, 0x7610, R23 ;  /* 0x00007610ff177816 */ /* 0x000fe20000000017 */
[----:B0-----:R-:W-:Y:S02]  /*213b0*/  @!P0 IMAD.MOV.U32 R2, RZ, RZ, R28 ;  /* 0x000000ffff028224 */ /* 0x001fe400078e001c */
[----:B------:R-:W-:Y:S01]  /*213c0*/  @!P0 IMAD.MOV.U32 R3, RZ, RZ, R29 ;  /* 0x000000ffff038224 */ /* 0x000fe200078e001d */
[----:B--2---:R0:W-:Y:S04]  /*213d0*/  STL [R1+0x40f0], R25 ;  /* 0x0040f01901007387 */ /* 0x0041e80000100800 */
[----:B------:R-:W2:Y:S04]  /*213e0*/  @!P0 LDG.E.U8 R23, desc[UR44][R2.64] ;  /* 0x0000002c02178981 */ /* 0x000ea8000c1e1100 */
[----:B0-----:R-:W4:Y:S04]  /*213f0*/  LDL R25, [R1+0x1a6c] ;  /* 0x001a6c0001197983 */ /* 0x001f280000100800 */
[----:B---3--:R0:W-:Y:S01]  /*21400*/  STL [R1+0x40a8], R24 ;  /* 0x0040a81801007387 */ /* 0x0081e20000100800 */
[----:B------:R-:W-:-:S03]  /*21410*/  PRMT R22, RZ, 0x7610, R22 ;  /* 0x00007610ff167816 */ /* 0x000fc60000000016 */
[----:B------:R-:W3:Y:S04]  /*21420*/  LDL R29, [R1+0x1a40] ;  /* 0x001a4000011d7983 */ /* 0x000ee80000100800 */
[----:B------:R-:W3:Y:S04]  /*21430*/  LDL R28, [R1+0x1a7c] ;  /* 0x001a7c00011c7983 */ /* 0x000ee80000100800 */
[----:B------:R-:W3:Y:S04]  /*21440*/  LDL R27, [R1+0x1a48] ;  /* 0x001a4800011b7983 */ /* 0x000ee80000100800 */
[----:B------:R-:W3:Y:S04]  /*21450*/  LDL R26, [R1+0x1a84] ;  /* 0x001a8400011a7983 */ /* 0x000ee80000100800 */
[----:B0-----:R-:W3:Y:S04]  /*21460*/  LDL R24, [R1+0x1a30] ;  /* 0x001a300001187983 */ /* 0x001ee80000100800 */
[----:B--2---:R0:W-:Y:S01]  /*21470*/  STL [R1+0x40ac], R23 ;  /* 0x0040ac1701007387 */ /* 0x0041e20000100800 */
[----:B----4-:R-:W-:-:S03]  /*21480*/  @!P0 IMAD.MOV.U32 R2, RZ, RZ, R25 ;  /* 0x000000ffff028224 */ /* 0x010fc600078e0019 */
[----:B------:R-:W2:Y:S04]  /*21490*/  LDL R25, [R1+0x1a50] ;  /* 0x001a500001197983 */ /* 0x000ea80000100800 */
[----:B0-----:R-:W4:Y:S01]  /*214a0*/  LDL R23, [R1+0x1a74] ;  /* 0x001a740001177983 */ /* 0x001f220000100800 */
[----:B---3--:R-:W-:-:S03]  /*214b0*/  @!P0 IMAD.MOV.U32 R3, RZ, RZ, R24 ;  /* 0x000000ffff038224 */ /* 0x008fc600078e0018 */
[----:B------:R-:W3:Y:S04]  /*214c0*/  LDL R24, [R1+0x1a8c] ;  /* 0x001a8c0001187983 */ /* 0x000ee80000100800 */
[----:B------:R4:W2:Y:S04]  /*214d0*/  @!P0 LDG.E.U8 R22, desc[UR44][R2.64] ;  /* 0x0000002c02168981 */ /* 0x0008a8000c1e1100 */
[----:B------:R-:W3:Y:S01]  /*214e0*/  LDL R3, [R1+0x1a38] ;  /* 0x001a380001037983 */ /* 0x000ee20000100800 */
[----:B------:R-:W-:Y:S01]  /*214f0*/  PRMT R21, RZ, 0x7610, R21 ;  /* 0x00007610ff157816 */ /* 0x000fe20000000015 */
[----:B----4-:R-:W-:Y:S01]  /*21500*/  @!P0 IMAD.MOV.U32 R2, RZ, RZ, R23 ;  /* 0x000000ffff028224 */ /* 0x010fe200078e0017 */
[----:B------:R-:W-:-:S02]  /*21510*/  PRMT R20, RZ, 0x7610, R20 ;  /* 0x00007610ff147816 */ /* 0x000fc40000000014 */
[----:B------:R-:W-:Y:S02]  /*21520*/  PRMT R19, RZ, 0x7610, R19 ;  /* 0x00007610ff137816 */ /* 0x000fe40000000013 */
[----:B------:R-:W-:Y:S01]  /*21530*/  PRMT R18, RZ, 0x7610, R18 ;  /* 0x00007610ff127816 */ /* 0x000fe20000000012 */
[----:B---3--:R0:W3:Y:S02]  /*21540*/  @!P0 LDG.E.U8 R21, desc[UR44][R2.64] ;  /* 0x0000002c02158981 */ /* 0x0080e4000c1e1100 */
[----:B0-----:R-:W-:Y:S02]  /*21550*/  @!P0 IMAD.MOV.U32 R2, RZ, RZ, R28 ;  /* 0x000000ffff028224 */ /* 0x001fe400078e001c */
[----:B------:R-:W-:-:S05]  /*21560*/  @!P0 IMAD.MOV.U32 R3, RZ, RZ, R29 ;  /* 0x000000ffff038224 */ /* 0x000fca00078e001d */
[----:B------:R0:W4:Y:S02]  /*21570*/  @!P0 LDG.E.U8 R20, desc[UR44][R2.64] ;  /* 0x0000002c02148981 */ /* 0x000124000c1e1100 */
[----:B0-----:R-:W-:Y:S02]  /*21580*/  @!P0 IMAD.MOV.U32 R2, RZ, RZ, R26 ;  /* 0x000000ffff028224 */ /* 0x001fe400078e001a */
[----:B------:R-:W-:-:S05]  /*21590*/  @!P0 IMAD.MOV.U32 R3, RZ, RZ, R27 ;  /* 0x000000ffff038224 */ /* 0x000fca00078e001b */
[----:B------:R0:W4:Y:S04]  /*215a0*/  @!P0 LDG.E.U8 R19, desc[UR44][R2.64] ;  /* 0x0000002c02138981 */ /* 0x000128000c1e1100 */
[----:B--2---:R1:W-:Y:S04]  /*215b0*/  STL [R1+0x40f4], R22 ;  /* 0x0040f41601007387 */ /* 0x0043e80000100800 */
[----:B------:R-:W2:Y:S01]  /*215c0*/  LDL R23, [R1+0x1a58] ;  /* 0x001a580001177983 */ /* 0x000ea20000100800 */
[----:B0-----:R-:W-:Y:S02]  /*215d0*/  @!P0 IMAD.MOV.U32 R2, RZ, RZ, R24 ;  /* 0x000000ffff028224 */ /* 0x001fe400078e0018 */
[----:B------:R-:W-:Y:S01]  /*215e0*/  @!P0 IMAD.MOV.U32 R3, RZ, RZ, R25 ;  /* 0x000000ffff038224 */ /* 0x000fe200078e0019 */
[----:B-1----:R-:W2:Y:S04]  /*215f0*/  LDL R22, [R1+0x1a94] ;  /* 0x001a940001167983 */ /* 0x002ea80000100800 */
[----:B------:R2:W2:Y:S04]  /*21600*/  @!P0 LDG.E.U8 R18, desc[UR44][R2.64] ;  /* 0x0000002c02128981 */ /* 0x0004a8000c1e1100 */
[----:B---3--:R0:W-:Y:S04]  /*21610*/  STL [R1+0x40e4], R21 ;  /* 0x0040e41501007387 */ /* 0x0081e80000100800 */
[----:B----4-:R1:W-:Y:S04]  /*21620*/  STL [R1+0x40b0], R20 ;  /* 0x0040b01401007387 */ /* 0x0103e80000100800 */
[----:B------:R-:W3:Y:S04]  /*21630*/  LDL R27, [R1+0x1a60] ;  /* 0x001a6000011b7983 */ /* 0x000ee80000100800 */
[----:B------:R-:W4:Y:S04]  /*21640*/  LDL R26, [R1+0x1a9c] ;  /* 0x001a9c00011a7983 */ /* 0x000f280000100800 */
[----:B------:R4:W-:Y:S04]  /*21650*/  STL [R1+0x40b4], R19 ;  /* 0x0040b41301007387 */ /* 0x0009e80000100800 */
[----:B------:R-:W4:Y:S04]  /*21660*/  LDL R25, [R1+0x1a68] ;  /* 0x001a680001197983 */ /* 0x000f280000100800 */
[----:B------:R-:W4:Y:S01]  /*21670*/  LDL R24, [R1+0x1aa4] ;  /* 0x001aa40001187983 */ /* 0x000f220000100800 */
[----:B--2---:R-:W-:-:S02]  /*21680*/  @!P0 IMAD.MOV.U32 R3, RZ, RZ, R23 ;  /* 0x000000ffff038224 */ /* 0x004fc400078e0017 */
[----:B------:R-:W-:Y:S01]  /*21690*/  @!P0 IMAD.MOV.U32 R2, RZ, RZ, R22 ;  /* 0x000000ffff028224 */ /* 0x000fe200078e0016 */
[----:B------:R2:W-:Y:S04]  /*216a0*/  STL [R1+0x40f8], R18 ;  /* 0x0040f81201007387 */ /* 0x0005e80000100800 */
[----:B------:R-:W2:Y:S04]  /*216b0*/  LDL R23, [R1+0x1a70] ;  /* 0x001a700001177983 */ /* 0x000ea80000100800 */
[----:B------:R-:W2:Y:S01]  /*216c0*/  LDL R22, [R1+0x1aac] ;  /* 0x001aac0001167983 */ /* 0x000ea20000100800 */
[----:B------:R-:W-:-:S02]  /*216d0*/  PRMT R17, RZ, 0x7610, R17 ;  /* 0x00007610ff117816 */ /* 0x000fc40000000011 */
[----:B------:R-:W-:Y:S02]  /*216e0*/  PRMT R16, RZ, 0x7610, R16 ;  /* 0x00007610ff107816 */ /* 0x000fe40000000010 */
[----:B------:R-:W-:Y:S02]  /*216f0*/  PRMT R15, RZ, 0x7610, R15 ;  /* 0x00007610ff0f7816 */ /* 0x000fe4000000000f */
[----:B------:R-:W-:Y:S01]  /*21700*/  PRMT R14, RZ, 0x7610, R14 ;  /* 0x00007610ff0e7816 */ /* 0x000fe2000000000e */
[----:B0-----:R-:W2:Y:S04]  /*21710*/  LDL R21, [R1+0x1a78] ;  /* 0x001a780001157983 */ /* 0x001ea80000100800 */
[----:B------:R3:W2:Y:S04]  /*21720*/  @!P0 LDG.E.U8 R17, desc[UR44][R2.64] ;  /* 0x0000002c02118981 */ /* 0x0006a8000c1e1100 */
[----:B-1----:R-:W2:Y:S01]  /*21730*/  LDL R20, [R1+0x1ab4] ;  /* 0x001ab40001147983 */ /* 0x002ea20000100800 */
[----:B---3--:R-:W-:-:S02]  /*21740*/  @!P0 IMAD.MOV.U32 R3, RZ, RZ, R27 ;  /* 0x000000ffff038224 */ /* 0x008fc400078e001b */
[----:B----4-:R-:W-:-:S05]  /*21750*/  @!P0 IMAD.MOV.U32 R2, RZ, RZ, R26 ;  /* 0x000000ffff028224 */ /* 0x010fca00078e001a */
[----:B------:R0:W3:Y:S02]  /*21760*/  @!P0 LDG.E.U8 R16, desc[UR44][R2.64] ;  /* 0x0000002c02108981 */ /* 0x0000e4000c1e1100 */
[----:B0-----:R-:W-:Y:S02]  /*21770*/  @!P0 IMAD.MOV.U32 R3, RZ, RZ, R25 ;  /* 0x000000ffff038224 */ /* 0x001fe400078e0019 */
[----:B------:R-:W-:-:S05]  /*21780*/  @!P0 IMAD.MOV.U32 R2, RZ, RZ, R24 ;  /* 0x000000ffff028224 */ /* 0x000fca00078e0018 */
[----:B------:R2:W4:Y:S02]  /*21790*/  @!P0 LDG.E.U8 R15, desc[UR44][R2.64] ;  /* 0x0000002c020f8981 */ /* 0x000524000c1e1100 */
[----:B--2---:R-:W-:Y:S02]  /*217a0*/  @!P0 IMAD.MOV.U32 R3, RZ, RZ, R23 ;  /* 0x000000ffff038224 */ /* 0x004fe400078e0017 */
[----:B------:R-:W-:-:S05]  /*217b0*/  @!P0 IMAD.MOV.U32 R2, RZ, RZ, R22 ;  /* 0x000000ffff028224 */ /* 0x000fca00078e0016 */
[----:B------:R-:W2:Y:S04]  /*217c0*/  @!P0 LDG.E.U8 R14, desc[UR44][R2.64] ;  /* 0x0000002c020e8981 */ /* 0x000ea8000c1e1100 */
[----:B------:R0:W-:Y:S04]  /*217d0*/  STL [R1+0x40fc], R17 ;  /* 0x0040fc1101007387 */ /* 0x0001e80000100800 */
[----:B------:R-:W2:Y:S04]  /*217e0*/  LDL R19, [R1+0x1a80] ;  /* 0x001a800001137983 */ /* 0x000ea80000100800 */
[----:B------:R-:W2:Y:S04]  /*217f0*/  LDL R18, [R1+0x1abc] ;  /* 0x001abc0001127983 */ /* 0x000ea80000100800 */
[----:B---3--:R1:W-:Y:S04]  /*21800*/  STL [R1+0x40b8], R16 ;  /* 0x0040b81001007387 */ /* 0x0083e80000100800 */
[----:B0-----:R-:W3:Y:S04]  /*21810*/  LDL R17, [R1+0x1a88] ;  /* 0x001a880001117983 */ /* 0x001ee80000100800 */
[----:B-1----:R-:W3:Y:S04]  /*21820*/  LDL R16, [R1+0x1ac4] ;  /* 0x001ac40001107983 */ /* 0x002ee80000100800 */
[----:B----4-:R0:W-:Y:S04]  /*21830*/  STL [R1+0x40bc], R15 ;  /* 0x0040bc0f01007387 */ /* 0x0101e80000100800 */
[----:B--2---:R1:W-:Y:S04]  /*21840*/  STL [R1+0x4100], R14 ;  /* 0x0041000e01007387 */ /* 0x0043e80000100800 */
[----:B0-----:R-:W2:Y:S04]  /*21850*/  LDL R15, [R1+0x1a90] ;  /* 0x001a9000010f7983 */ /* 0x001ea80000100800 */
[----:B-1----:R-:W4:Y:S01]  /*21860*/  LDL R14, [R1+0x1acc] ;  /* 0x001acc00010e7983 */ /* 0x002f220000100800 */
[----:B------:R-:W-:Y:S01]  /*21870*/  PRMT R13, RZ, 0x7610, R13 ;  /* 0x00007610ff0d7816 */ /* 0x000fe2000000000d */
[----:B------:R-:W-:-:S02]  /*21880*/  @!P0 IMAD.MOV.U32 R2, RZ, RZ, R20 ;  /* 0x000000ffff028224 */ /* 0x000fc400078e0014 */
[----:B------:R-:W-:Y:S01]  /*21890*/  @!P0 IMAD.MOV.U32 R3, RZ, RZ, R21 ;  /* 0x000000ffff038224 */ /* 0x000fe200078e0015 */
[----:B------:R-:W-:-:S04]  /*218a0*/  PRMT R12, RZ, 0x7610, R12 ;  /* 0x00007610ff0c7816 */ /* 0x000fc8000000000c */
[----:B------:R0:W4:Y:S02]  /*218b0*/  @!P0 LDG.E.U8 R13, desc[UR44][R2.64] ;  /* 0x0000002c020d8981 */ /* 0x000124000c1e1100 */
[----:B0-----:R-:W-:Y:S02]  /*218c0*/  @!P0 IMAD.MOV.U32 R2, RZ, RZ, R18 ;  /* 0x000000ffff028224 */ /* 0x001fe400078e0012 */
[----:B------:R-:W-:-:S05]  /*218d0*/  @!P0 IMAD.MOV.U32 R3, RZ, RZ, R19 ;  /* 0x000000ffff038224 */ /* 0x000fca00078e0013 */
[----:B------:R3:W4:Y:S01]  /*218e0*/  @!P0 LDG.E.U8 R12, desc[UR44][R2.64] ;  /* 0x0000002c020c8981 */ /* 0x000722000c1e1100 */
[----:B------:R-:W-:Y:S02]  /*218f0*/  PRMT R11, RZ, 0x7610, R11 ;  /* 0x00007610ff0b7816 */ /* 0x000fe4000000000b */
[----:B------:R-:W-:Y:S01]  /*21900*/  PRMT R10, RZ, 0x7610, R10 ;  /* 0x00007610ff0a7816 */ /* 0x000fe2000000000a */
[----:B---3--:R-:W-:Y:S02]  /*21910*/  @!P0 IMAD.MOV.U32 R3, RZ, RZ, R17 ;  /* 0x000000ffff038224 */ /* 0x008fe400078e0011 */
[----:B------:R-:W-:-:S05]  /*21920*/  @!P0 IMAD.MOV.U32 R2, RZ, RZ, R16 ;  /* 0x000000ffff028224 */ /* 0x000fca00078e0010 */
[----:B------:R2:W3:Y:S02]  /*21930*/  @!P0 LDG.E.U8 R11, desc[UR44][R2.64] ;  /* 0x0000002c020b8981 */ /* 0x0004e4000c1e1100 */
[----:B--2---:R-:W-:Y:S02]  /*21940*/  @!P0 IMAD.MOV.U32 R3, RZ, RZ, R15 ;  /* 0x000000ffff038224 */ /* 0x004fe400078e000f */
[----:B----4-:R-:W-:-:S05]  /*21950*/  @!P0 IMAD.MOV.U32 R2, RZ, RZ, R14 ;  /* 0x000000ffff028224 */ /* 0x010fca00078e000e */
[----:B------:R-:W2:Y:S04]  /*21960*/  @!P0 LDG.E.U8 R10, desc[UR44][R2.64] ;  /* 0x0000002c020a8981 */ /* 0x000ea8000c1e1100 */
[----:B------:R0:W-:Y:S04]  /*21970*/  STL [R1+0x4104], R13 ;  /* 0x0041040d01007387 */ /* 0x0001e80000100800 */
[----:B------:R-:W4:Y:S04]  /*21980*/  LDL R21, [R1+0x1a98] ;  /* 0x001a980001157983 */ /* 0x000f280000100800 */
[----:B------:R-:W4:Y:S04]  /*21990*/  LDL R20, [R1+0x1ad0] ;  /* 0x001ad00001147983 */ /* 0x000f280000100800 */
[----:B------:R1:W-:Y:S04]  /*219a0*/  STL [R1+0x40c0], R12 ;  /* 0x0040c00c01007387 */ /* 0x0003e80000100800 */
[----:B------:R-:W4:Y:S04]  /*219b0*/  LDL R19, [R1+0x1aa0] ;  /* 0x001aa00001137983 */ /* 0x000f280000100800 */
[----:B------:R-:W4:Y:S04]  /*219c0*/  LDL R18, [R1+0x1aec] ;  /* 0x001aec0001127983 */ /* 0x000f280000100800 */
[----:B------:R-:W4:Y:S04]  /*219d0*/  LDL R17, [R1+0x1aa8] ;  /* 0x001aa80001117983 */ /* 0x000f280000100800 */
[----:B------:R-:W4:Y:S04]  /*219e0*/  LDL R16, [R1+0x1ae8] ;  /* 0x001ae80001107983 */ /* 0x000f280000100800 */
[----:B---3--:R3:W-:Y:S04]  /*219f0*/  STL [R1+0x40c4], R11 ;  /* 0x0040c40b01007387 */ /* 0x0087e80000100800 */
[----:B------:R-:W4:Y:S04]  /*21a00*/  LDL R15, [R1+0x1ab0] ;  /* 0x001ab000010f7983 */ /* 0x000f280000100800 */
[----:B------:R-:W4:Y:S04]  /*21a10*/  LDL R14, [R1+0x1ae4] ;  /* 0x001ae400010e7983 */ /* 0x000f280000100800 */
[----:B0-----:R-:W4:Y:S04]  /*21a20*/  LDL R13, [R1+0x1ab8] ;  /* 0x001ab800010d7983 */ /* 0x001f280000100800 */
[----:B-1----:R-:W4:Y:S04]  /*21a30*/  LDL R12, [R1+0x1ae0] ;  /* 0x001ae000010c7983 */ /* 0x002f280000100800 */
[----:B--2---:R0:W-:Y:S04]  /*21a40*/  STL [R1+0x4108], R10 ;  /* 0x0041080a01007387 */ /* 0x0041e80000100800 */
[----:B---3--:R-:W2:Y:S04]  /*21a50*/  LDL R11, [R1+0x1ac0] ;  /* 0x001ac000010b7983 */ /* 0x008ea80000100800 */
[----:B0-----:R-:W3:Y:S01]  /*21a60*/  LDL R10, [R1+0x1adc] ;  /* 0x001adc00010a7983 */ /* 0x001ee20000100800 */
[----:B------:R-:W-:Y:S01]  /*21a70*/  PRMT R9, RZ, 0x7610, R9 ;  /* 0x00007610ff097816 */ /* 0x000fe20000000009 */
[----:B----4-:R-:W-:-:S02]  /*21a80*/  @!P0 IMAD.MOV.U32 R2, RZ, RZ, R20 ;  /* 0x000000ffff028224 */ /* 0x010fc400078e0014 */
[----:B------:R-:W-:Y:S01]  /*21a90*/  @!P0 IMAD.MOV.U32 R3, RZ, RZ, R21 ;  /* 0x000000ffff038224 */ /* 0x000fe200078e0015 */
[----:B------:R-:W-:-:S04]  /*21aa0*/  PRMT R8, RZ, 0x7610, R8 ;  /* 0x00007610ff087816 */ /* 0x000fc80000000008 */
[----:B------:R0:W4:Y:S01]  /*21ab0*/  @!P0 LDG.E.U8 R9, desc[UR44][R2.64] ;  /* 0x0000002c02098981 */ /* 0x000122000c1e1100 */
[----:B------:R-:W-:Y:S01]  /*21ac0*/  PRMT R7, RZ, 0x7610, R7 ;  /* 0x00007610ff077816 */ /* 0x000fe20000000007 */
[----:B0-----:R-:W-:Y:S02]  /*21ad0*/  @!P0 IMAD.MOV.U32 R2, RZ, RZ, R18 ;  /* 0x000000ffff028224 */ /* 0x001fe400078e0012 */
[----:B------:R-:W-:-:S05]  /*21ae0*/  @!P0 IMAD.MOV.U32 R3, RZ, RZ, R19 ;  /* 0x000000ffff038224 */ /* 0x000fca00078e0013 */
[----:B------:R0:W4:Y:S01]  /*21af0*/  @!P0 LDG.E.U8 R8, desc[UR44][R2.64] ;  /* 0x0000002c02088981 */ /* 0x000122000c1e1100 */
[----:B------:R-:W-:Y:S01]  /*21b00*/  PRMT R6, RZ, 0x7610, R6 ;  /* 0x00007610ff067816 */ /* 0x000fe20000000006 */
[----:B0-----:R-:W-:Y:S02]  /*21b10*/  @!P0 IMAD.MOV.U32 R2, RZ, RZ, R16 ;  /* 0x000000ffff028224 */ /* 0x001fe400078e0010 */
[----:B------:R-:W-:-:S05]  /*21b20*/  @!P0 IMAD.MOV.U32 R3, RZ, RZ, R17 ;  /* 0x000000ffff038224 */ /* 0x000fca00078e0011 */
[----:B------:R0:W4:Y:S01]  /*21b30*/  @!P0 LDG.E.U8 R7, desc[UR44][R2.64] ;  /* 0x0000002c02078981 */ /* 0x000122000c1e1100 */
[----:B------:R-:W-:Y:S02]  /*21b40*/  PRMT R5, RZ, 0x7610, R5 ;  /* 0x00007610ff057816 */ /* 0x000fe40000000005 */
[----:B------:R-:W-:Y:S01]  /*21b50*/  PRMT R4, RZ, 0x7610, R4 ;  /* 0x00007610ff047816 */ /* 0x000fe20000000004 */
[----:B0-----:R-:W-:Y:S02]  /*21b60*/  @!P0 IMAD.MOV.U32 R3, RZ, RZ, R15 ;  /* 0x000000ffff038224 */ /* 0x001fe400078e000f */
[----:B------:R-:W-:-:S05]  /*21b70*/  @!P0 IMAD.MOV.U32 R2, RZ, RZ, R14 ;  /* 0x000000ffff028224 */ /* 0x000fca00078e000e */
[----:B------:R0:W4:Y:S02]  /*21b80*/  @!P0 LDG.E.U8 R6, desc[UR44][R2.64] ;  /* 0x0000002c02068981 */ /* 0x000124000c1e1100 */
[----:B0-----:R-:W-:Y:S02]  /*21b90*/  @!P0 IMAD.MOV.U32 R2, RZ, RZ, R12 ;  /* 0x000000ffff028224 */ /* 0x001fe400078e000c */
[----:B------:R-:W-:-:S05]  /*21ba0*/  @!P0 IMAD.MOV.U32 R3, RZ, RZ, R13 ;  /* 0x000000ffff038224 */ /* 0x000fca00078e000d */
[----:B------:R2:W4:Y:S02]  /*21bb0*/  @!P0 LDG.E.U8 R5, desc[UR44][R2.64] ;  /* 0x0000002c02058981 */ /* 0x000524000c1e1100 */
[----:B--2---:R-:W-:Y:S02]  /*21bc0*/  @!P0 IMAD.MOV.U32 R3, RZ, RZ, R11 ;  /* 0x000000ffff038224 */ /* 0x004fe400078e000b */
[----:B---3--:R-:W-:-:S05]  /*21bd0*/  @!P0 IMAD.MOV.U32 R2, RZ, RZ, R10 ;  /* 0x000000ffff028224 */ /* 0x008fca00078e000a */
[----:B------:R0:W2:Y:S04]  /*21be0*/  @!P0 LDG.E.U8 R4, desc[UR44][R2.64] ;  /* 0x0000002c02048981 */ /* 0x0000a8000c1e1100 */
[----:B0-----:R-:W0:Y:S04]  /*21bf0*/  LDS.U8 R3, [R0+UR5] ;  /* 0x0000000500037984 */ /* 0x001e280008000000 */
[----:B------:R-:W1:Y:S04]  /*21c00*/  LDS.U8 R2, [R0+UR5+0x108] ;  /* 0x0001080500027984 */ /* 0x000e680008000000 */
[----:B----4-:R-:W-:Y:S04]  /*21c10*/  STL [R1+0x410c], R9 ;  /* 0x00410c0901007387 */ /* 0x010fe80000100800 */
[----:B------:R-:W-:Y:S04]  /*21c20*/  STL [R1+0x40c8], R8 ;  /* 0x0040c80801007387 */ /* 0x000fe80000100800 */
[----:B------:R-:W-:Y:S04]  /*21c30*/  STL [R1+0x40cc], R7 ;  /* 0x0040cc0701007387 */ /* 0x000fe80000100800 */
[----:B------:R-:W-:Y:S04]  /*21c40*/  STL [R1+0x4110], R6 ;  /* 0x0041100601007387 */ /* 0x000fe80000100800 */
[----:B------:R-:W-:Y:S04]  /*21c50*/  STL [R1+0x4114], R5 ;  /* 0x0041140501007387 */ /* 0x000fe80000100800 */
[----:B--2---:R-:W-:Y:S04]  /*21c60*/  STL [R1+0x40d0], R4 ;  /* 0x0040d00401007387 */ /* 0x004fe80000100800 */
[----:B0-----:R-:W-:Y:S04]  /*21c70*/  STL [R1+0x40d4], R3 ;  /* 0x0040d40301007387 */ /* 0x001fe80000100800 */
[----:B-1----:R-:W-:Y:S04]  /*21c80*/  STL [R1+0x40d8], R2 ;  /* 0x0040d80201007387 */ /* 0x002fe80000100800 */
[----:B------:R-:W0:Y:S04]  /*21c90*/  LDS.U8 R2, [R0+UR5+0x210] ;  /* 0x0002100500027984 */ /* 0x000e280008000000 */
[----:B------:R-:W1:Y:S04]  /*21ca0*/  LDS.U8 R4, [R0+UR5+0x318] ;  /* 0x0003180500047984 */ /* 0x000e680008000000 */
[----:B------:R-:W2:Y:S04]  /*21cb0*/  LDS.U8 R3, [R0+UR5+0x8] ;  /* 0x0000080500037984 */ /* 0x000ea80008000000 */
[----:B0-----:R-:W-:Y:S04]  /*21cc0*/  STL [R1+0x1bb8], R2 ;  /* 0x001bb80201007387 */ /* 0x001fe80000100800 */
[----:B------:R-:W0:Y:S04]  /*21cd0*/  LDS.U8 R2, [R0+UR5+0x100] ;  /* 0x0001000500027984 */ /* 0x000e280008000000 */
[----:B-1----:R-:W-:Y:S04]  /*21ce0*/  STL [R1+0x1bb4], R4 ;  /* 0x001bb40401007387 */ /* 0x002fe80000100800 */
[----:B------:R-:W1:Y:S04]  /*21cf0*/  LDS.U8 R4, [R0+UR5+0x218] ;  /* 0x0002180500047984 */ /* 0x000e680008000000 */
[----:B--2---:R-:W-:Y:S04]  /*21d00*/  STL [R1+0x11b8], R3 ;  /* 0x0011b80301007387 */ /* 0x004fe80000100800 */
        /* <DEDUP_REMOVED lines=109> */
[----:B0-----:R0:W-:Y:S04]  /*223e0*/  STL [R1+0x1ce4], R2 ;  /* 0x001ce40201007387 */ /* 0x0011e80000100800 */
[----:B-1----:R-:W-:Y:S04]  /*223f0*/  STL [R1+0x1310], R4 ;  /* 0x0013100401007387 */ /* 0x002fe80000100800 */
[----:B------:R-:W1:Y:S04]  /*22400*/  LDS.U8 R4, [R0+UR5+0x1288] ;  /* 0x0012880500047984 */ /* 0x000e680008000000 */
[----:B--2---:R-:W-:Y:S04]  /*22410*/  STL [R1+0x130c], R3 ;  /* 0x00130c0301007387 */ /* 0x004fe80000100800 */
[----:B------:R-:W2:Y:S04]  /*22420*/  LDS.U8 R3, [R0+UR5+0x1380] ;  /* 0x0013800500037984 */ /* 0x000ea80008000000 */
[----:B------:R-:W-:Y:S01]  /*22430*/  STL [R1+0x23b0], R0 ;  /* 0x0023b00001007387 */ /* 0x000fe20000100800 */
[----:B0-----:R-:W-:-:S05]  /*22440*/  LOP3.LUT R2, R0, 0x20, RZ, 0x3c, !PT ;  /* 0x0000002000027812 */ /* 0x001fca00078e3cff */
[----:B------:R-:W0:Y:S01]  /*22450*/  LDS.U8 R0, [R2+UR5] ;  /* 0x0000000502007984 */ /* 0x000e220008000000 */
[----:B------:R-:W3:Y:S03]  /*22460*/  S2R R29, SR_TID.X ;  /* 0x00000000001d7919 */ /* 0x000ee60000002100 */
[----:B------:R-:W-:Y:S04]  /*22470*/  LDS.U8 R5, [R2+UR5+0x1190] ;  /* 0x0011900502057984 */ /* 0x000fe80008000000 */
[----:B-1----:R-:W-:Y:S04]  /*22480*/  STL [R1+0x1cf0], R4 ;  /* 0x001cf00401007387 */ /* 0x002fe80000100800 */
[----:B--2---:R-:W-:Y:S04]  /*22490*/  STL [R1+0x1cec], R3 ;  /* 0x001cec0301007387 */ /* 0x004fe80000100800 */
        /* <DEDUP_REMOVED lines=113> */
[----:B--2---:R-:W-:Y:S04]  /*22bb0*/  STL [R1+0x1b28], R3 ;  /* 0x001b280301007387 */ /* 0x004fe80000100800 */
[----:B------:R-:W1:Y:S04]  /*22bc0*/  LDS.U8 R4, [R2+UR5+0x1280] ;  /* 0x0012800502047984 */ /* 0x000e680008000000 */
[----:B------:R-:W2:Y:S04]  /*22bd0*/  LDS.U8 R3, [R2+UR5+0x1388] ;  /* 0x0013880502037984 */ /* 0x000ea80008000000 */
[----:B0-----:R-:W-:Y:S04]  /*22be0*/  STL [R1+0x1b24], R0 ;  /* 0x001b240001007387 */ /* 0x001fe80000100800 */
[----:B------:R-:W0:Y:S04]  /*22bf0*/  LDS.U8 R0, [R2+UR5+0x1098] ;  /* 0x0010980502007984 */ /* 0x000e280008000000 */
[----:B-1----:R3:W-:Y:S04]  /*22c00*/  STL [R1+0x1d28], R4 ;  /* 0x001d280401007387 */ /* 0x0027e80000100800 */
[----:B--2---:R-:W-:Y:S04]  /*22c10*/  STL [R1+0x1d24], R3 ;  /* 0x001d240301007387 */ /* 0x004fe80000100800 */
[----:B------:R-:W-:Y:S04]  /*22c20*/  LDS.U8 R3, [R2+UR5+0x1380] ;  /* 0x0013800502037984 */ /* 0x000fe80008000000 */
[----:B0-----:R0:W-:Y:S01]  /*22c30*/  STL [R1+0x1b30], R0 ;  /* 0x001b300001007387 */ /* 0x0011e20000100800 */
[----:B---3--:R-:W-:-:S02]  /*22c40*/  SHF.R.U32.HI R4, RZ, 0x2, R29 ;  /* 0x00000002ff047819 */ /* 0x008fc4000001161d */
[----:B0-----:R-:W-:Y:S02]  /*22c50*/  LOP3.LUT R0, R29, 0x3, RZ, 0xc0, !PT ;  /* 0x000000031d007812 */ /* 0x001fe400078ec0ff */
[----:B------:R-:W-:-:S03]  /*22c60*/  SGXT.U32 R4, R4, 0x3 ;  /* 0x000000030404781a */ /* 0x000fc60000000000 */
[----:B------:R-:W-:-:S05]  /*22c70*/  IMAD R0, R0, 0x420, RZ ;  /* 0x0000042000007824 */ /* 0x000fca00078e02ff */
[----:B------:R-:W-:Y:S02]  /*22c80*/  LOP3.LUT R0, R0, R4, RZ, 0xfc, !PT ;  /* 0x0000000400007212 */ /* 0x000fe400078efcff */
[----:B------:R-:W0:Y:S02]  /*22c90*/  LDS.U8 R4, [R2+UR5+0x1288] ;  /* 0x0012880502047984 */ /* 0x000e240008000000 */
[----:B------:R-:W-:-:S05]  /*22ca0*/  LOP3.LUT R0, R0, 0x40, RZ, 0x3c, !PT ;  /* 0x0000004000007812 */ /* 0x000fca00078e3cff */
[----:B------:R-:W1:Y:S04]  /*22cb0*/  LDS.U8 R2, [R0+UR5] ;  /* 0x0000000500027984 */ /* 0x000e680008000000 */
[----:B------:R-:W-:Y:S01]  /*22cc0*/  STL [R1+0x1b2c], R5 ;  /* 0x001b2c0501007387 */ /* 0x000fe20000100800 */
[----:B------:R-:W2:Y:S03]  /*22cd0*/  S2R R21, SR_TID.X ;  /* 0x0000000000157919 */ /* 0x000ea60000002100 */
[----:B------:R-:W-:Y:S04]  /*22ce0*/  LDS.U8 R5, [R0+UR5+0x1190] ;  /* 0x0011900500057984 */ /* 0x000fe80008000000 */
[----:B0-----:R-:W-:Y:S04]  /*22cf0*/  STL [R1+0x1d30], R4 ;  /* 0x001d300401007387 */ /* 0x001fe80000100800 */
[----:B------:R-:W0:Y:S04]  /*22d00*/  LDS.U8 R4, [R0+UR5+0x108] ;  /* 0x0001080500047984 */ /* 0x000e280008000000 */
[----:B------:R-:W-:Y:S04]  /*22d10*/  STL [R1+0x1d2c], R3 ;  /* 0x001d2c0301007387 */ /* 0x000fe80000100800 */
[----:B------:R-:W3:Y:S04]  /*22d20*/  LDS.U8 R3, [R0+UR5+0x210] ;  /* 0x0002100500037984 */ /* 0x000ee80008000000 */
[----:B-1----:R-:W-:Y:S04]  /*22d30*/  STL [R1+0x1254], R2 ;  /* 0x0012540201007387 */ /* 0x002fe80000100800 */
[----:B------:R-:W1:Y:S04]  /*22d40*/  LDS.U8 R2, [R0+UR5+0x318] ;  /* 0x0003180500027984 */ /* 0x000e680008000000 */
[----:B0-----:R-:W-:Y:S04]  /*22d50*/  STL [R1+0x1250], R4 ;  /* 0x0012500401007387 */ /* 0x001fe80000100800 */
[----:B------:R-:W0:Y:S04]  /*22d60*/  LDS.U8 R4, [R0+UR5+0x8] ;  /* 0x0000080500047984 */ /* 0x000e280008000000 */
[----:B---3--:R-:W-:Y:S04]  /*22d70*/  STL [R1+0x1c38], R3 ;  /* 0x001c380301007387 */ /* 0x008fe80000100800 */
        /* <DEDUP_REMOVED lines=106> */
[----:B---3--:R-:W-:Y:S04]  /*23420*/  STL [R1+0x1b68], R3 ;  /* 0x001b680301007387 */ /* 0x008fe80000100800 */
[----:B------:R-:W0:Y:S04]  /*23430*/  LDS.U8 R3, [R0+UR5+0x1280] ;  /* 0x0012800500037984 */ /* 0x000e280008000000 */
[----:B------:R-:W3:Y:S04]  /*23440*/  LDS.U8 R4, [R0+UR5+0x1388] ;  /* 0x0013880500047984 */ /* 0x000ee80008000000 */
[----:B-1----:R-:W-:Y:S04]  /*23450*/  STL [R1+0x1b64], R2 ;  /* 0x001b640201007387 */ /* 0x002fe80000100800 */
[----:B------:R-:W1:Y:S04]  /*23460*/  LDS.U8 R2, [R0+UR5+0x1098] ;  /* 0x0010980500027984 */ /* 0x000e680008000000 */
[----:B0-----:R2:W-:Y:S04]  /*23470*/  STL [R1+0x1d68], R3 ;  /* 0x001d680301007387 */ /* 0x0015e80000100800 */
[----:B---3--:R-:W-:Y:S04]  /*23480*/  STL [R1+0x1d64], R4 ;  /* 0x001d640401007387 */ /* 0x008fe80000100800 */
[----:B------:R-:W0:Y:S04]  /*23490*/  LDS.U8 R4, [R0+UR5+0x1288] ;  /* 0x0012880500047984 */ /* 0x000e280008000000 */
[----:B-1----:R1:W-:Y:S01]  /*234a0*/  STL [R1+0x1b70], R2 ;  /* 0x001b700201007387 */ /* 0x0023e20000100800 */
[----:B--2---:R-:W-:-:S02]  /*234b0*/  SHF.R.U32.HI R3, RZ, 0x2, R21 ;  /* 0x00000002ff037819 */ /* 0x004fc40000011615 */
[----:B-1----:R-:W-:Y:S02]  /*234c0*/  LOP3.LUT R2, R21, 0x3, RZ, 0xc0, !PT ;  /* 0x0000000315027812 */ /* 0x002fe400078ec0ff */
[----:B------:R-:W-:-:S03]  /*234d0*/  SGXT.U32 R3, R3, 0x3 ;  /* 0x000000030303781a */ /* 0x000fc60000000000 */
[----:B------:R-:W-:-:S05]  /*234e0*/  IMAD R2, R2, 0x420, RZ ;  /* 0x0000042002027824 */ /* 0x000fca00078e02ff */
[----:B------:R-:W-:Y:S02]  /*234f0*/  LOP3.LUT R2, R2, R3, RZ, 0xfc, !PT ;  /* 0x0000000302027212 */ /* 0x000fe400078efcff */
[----:B------:R-:W1:Y:S02]  /*23500*/  LDS.U8 R3, [R0+UR5+0x1380] ;  /* 0x0013800500037984 */ /* 0x000e640008000000 */
[----:B------:R-:W-:-:S05]  /*23510*/  LOP3.LUT R2, R2, 0x60, RZ, 0x3c, !PT ;  /* 0x0000006002027812 */ /* 0x000fca00078e3cff */
[----:B------:R-:W2:Y:S04]  /*23520*/  LDS.U8 R0, [R2+UR5] ;  /* 0x0000000502007984 */ /* 0x000ea80008000000 */
[----:B------:R-:W-:Y:S04]  /*23530*/  STL [R1+0x1b6c], R5 ;  /* 0x001b6c0501007387 */ /* 0x000fe80000100800 */
        /* <DEDUP_REMOVED lines=87> */
[----:B------:R-:W-:Y:S04]  /*23ab0*/  LDS.U8 R3, [R2+UR5+0x1088] ;  /* 0x0010880502037984 */ /* 0x000fe80008000000 */
[----:B--2---:R-:W-:Y:S04]  /*23ac0*/  STL [R1+0x1d88], R0 ;  /* 0x001d880001007387 */ /* 0x004fe80000100800 */
[----:B------:R-:W1:Y:S04]  /*23ad0*/  LDS.U8 R0, [R2+UR5+0x1180] ;  /* 0x0011800502007984 */ /* 0x000e680008000000 */
[----:B0-----:R-:W-:Y:S04]  /*23ae0*/  STL [R1+0x1d84], R4 ;  /* 0x001d840401007387 */ /* 0x001fe80000100800 */
[----:B------:R-:W0:Y:S04]  /*23af0*/  LDS.U8 R4, [R2+UR5+0x1298] ;  /* 0x0012980502047984 */ /* 0x000e280008000000 */
[----:B-1----:R-:W-:Y:S04]  /*23b00*/  STL [R1+0x3688], R0 ;  /* 0x0036880001007387 */ /* 0x002fe80000100800 */
[----:B------:R-:W-:Y:S04]  /*23b10*/  STL [R1+0x1b90], R3 ;  /* 0x001b900301007387 */ /* 0x000fe80000100800 */
        /* <DEDUP_REMOVED lines=15> */
[----:B------:R-:W3:Y:S04]  /*23c10*/  LDL.LU R9, [R1+0x11b0] ;  /* 0x0011b00001097983 */ /* 0x000ee80000300800 */
[----:B------:R-:W-:Y:S04]  /*23c20*/  LDS.U8 R4, [R2+UR5+0x1090] ;  /* 0x0010900502047984 */ /* 0x000fe80008000000 */
[----:B-1----:R-:W-:Y:S04]  /*23c30*/  STL [R1+0x1b9c], R3 ;  /* 0x001b9c0301007387 */ /* 0x002fe80000100800 */
[----:B------:R-:W4:Y:S04]  /*23c40*/  LDL.LU R10, [R1+0x11ac] ;  /* 0x0011ac00010a7983 */ /* 0x000f280000300800 */
[----:B--2---:R-:W-:Y:S04]  /*23c50*/  STL [R1+0x1da0], R0 ;  /* 0x001da00001007387 */ /* 0x004fe80000100800 */
[----:B------:R-:W0:Y:S04]  /*23c60*/  LDS.U8 R0, [R2+UR5+0x380] ;  /* 0x0003800502007984 */ /* 0x000e280008000000 */
[----:B------:R-:W2:Y:S04]  /*23c70*/  LDL.LU R11, [R1+0x119c] ;  /* 0x00119c00010b7983 */ /* 0x000ea80000300800 */
        /* <DEDUP_REMOVED lines=17> */
[----:B------:R-:W1:Y:S04]  /*23d90*/  LDS.U8 R3, [R2+UR5+0x1198] ;  /* 0x0011980502037984 */ /* 0x000e680008000000 */
[----:B0-----:R-:W-:Y:S04]  /*23da0*/  STL [R1+0x1d9c], R0 ;  /* 0x001d9c0001007387 */ /* 0x001fe80000100800 */
[----:B------:R-:W0:Y:S04]  /*23db0*/  LDS.U8 R0, [R2+UR5+0x1280] ;  /* 0x0012800502007984 */ /* 0x000e280008000000 */
[----:B------:R-:W-:Y:S04]  /*23dc0*/  STL [R1+0x1ba8], R4 ;  /* 0x001ba80401007387 */ /* 0x000fe80000100800 */
[----:B------:R-:W0:Y:S04]  /*23dd0*/  LDS.U8 R4, [R2+UR5+0x1388] ;  /* 0x0013880502047984 */ /* 0x000e280008000000 */
[----:B-1----:R-:W-:Y:S04]  /*23de0*/  STL [R1+0x1ba4], R3 ;  /* 0x001ba40301007387 */ /* 0x002fe80000100800 */
[----:B------:R-:W1:Y:S04]  /*23df0*/  LDS.U8 R3, [R2+UR5+0x1098] ;  /* 0x0010980502037984 */ /* 0x000e680008000000 */
[----:B0-----:R-:W-:Y:S04]  /*23e00*/  STL [R1+0x1da8], R0 ;  /* 0x001da80001007387 */ /* 0x001fe80000100800 */
[----:B------:R-:W0:Y:S04]  /*23e10*/  LDS.U8 R0, [R2+UR5+0x1190] ;  /* 0x0011900502007984 */ /* 0x000e280008000000 */
[----:B------:R-:W-:Y:S04]  /*23e20*/  STL [R1+0x1da4], R4 ;  /* 0x001da40401007387 */ /* 0x000fe80000100800 */
[----:B-1----:R-:W-:Y:S04]  /*23e30*/  STL [R1+0x1bb0], R3 ;  /* 0x001bb00301007387 */ /* 0x002fe80000100800 */
[----:B------:R-:W1:Y:S04]  /*23e40*/  LDS.U8 R3, [R2+UR5+0x1288] ;  /* 0x0012880502037984 */ /* 0x000e680008000000 */
[----:B0-----:R-:W-:Y:S04]  /*23e50*/  STL [R1+0x1bac], R0 ;  /* 0x001bac0001007387 */ /* 0x001fe80000100800 */
[----:B------:R-:W0:Y:S01]  /*23e60*/  LDS.U8 R0, [R2+UR5+0x1380] ;  /* 0x0013800502007984 */ /* 0x000e220008000000 */
[----:B------:R-:W-:Y:S06]  /*23e70*/  BAR.SYNC.DEFER_BLOCKING 0x0 ;  /* 0x0000000000007b1d */ /* 0x000fec0000010000 */
[----:B-1----:R-:W-:Y:S04]  /*23e80*/  STL [R1+0x1db0], R3 ;  /* 0x001db00301007387 */ /* 0x002fe80000100800 */
[----:B0-----:R-:W-:Y:S04]  /*23e90*/  STL [R1+0x1dac], R0 ;  /* 0x001dac0001007387 */ /* 0x001fe80000100800 */
[----:B------:R-:W3:Y:S04]  /*23ea0*/  LDL.LU R5, [R1+0x10f8] ;  /* 0x0010f80001057983 */ /* 0x000ee80000300800 */
[----:B---3--:R0:W-:Y:S04]  /*23eb0*/  STL [R1+0x4118], R5 ;  /* 0x0041180501007387 */ /* 0x0081e80000100800 */
[----:B0-----:R-:W3:Y:S04]  /*23ec0*/  LDL.LU R5, [R1+0x10fc] ;  /* 0x0010fc0001057983 */ /* 0x001ee80000300800 */
[----:B---3--:R0:W-:Y:S04]  /*23ed0*/  STL [R1+0x411c], R5 ;  /* 0x00411c0501007387 */ /* 0x0081e80000100800 */
[----:B0-----:R-:W3:Y:S01]  /*23ee0*/  LDL.LU R5, [R1+0x1108] ;  /* 0x0011080001057983 */ /* 0x001ee20000300800 */
[----:B------:R-:W-:-:S05]  /*23ef0*/  LOP3.LUT R21, R21, 0x3f, RZ, 0xc0, !PT ;  /* 0x0000003f15157812 */ /* 0x000fca00078ec0ff */
[----:B------:R-:W-:Y:S04]  /*23f00*/  STS.U8 [R21+UR5], R9 ;  /* 0x0000000915007988 */ /* 0x000fe80008000005 */
[----:B----4-:R-:W-:Y:S04]  /*23f10*/  STS.U8 [R21+UR5+0x40], R10 ;  /* 0x0000400a15007988 */ /* 0x010fe80008000005 */
[----:B--2---:R-:W-:Y:S04]  /*23f20*/  STS.U8 [R21+UR5+0x100], R11 ;  /* 0x0001000b15007988 */ /* 0x004fe80008000005 */
[----:B------:R-:W-:Y:S04]  /*23f30*/  STS.U8 [R21+UR5+0x140], R12 ;  /* 0x0001400c15007988 */ /* 0x000fe80008000005 */
        /* <DEDUP_REMOVED lines=11> */
[----:B---3--:R0:W-:Y:S04]  /*23ff0*/  STL [R1+0x4120], R5 ;  /* 0x0041200501007387 */ /* 0x0081e80000100800 */
[----:B0-----:R-:W2:Y:S04]  /*24000*/  LDL.LU R5, [R1+0x110c] ;  /* 0x00110c0001057983 */ /* 0x001ea80000300800 */
[----:B------:R-:W3:Y:S04]  /*24010*/  LDL.LU R6, [R1+0x10ec] ;  /* 0x0010ec0001067983 */ /* 0x000ee80000300800 */
[----:B------:R-:W4:Y:S04]  /*24020*/  LDL.LU R9, [R1+0x10e8] ;  /* 0x0010e80001097983 */ /* 0x000f280000300800 */
[----:B------:R-:W4:Y:S04]  /*24030*/  LDL.LU R10, [R1+0x10dc] ;  /* 0x0010dc00010a7983 */ /* 0x000f280000300800 */
[----:B------:R-:W4:Y:S04]  /*24040*/  LDL.LU R13, [R1+0x10d8] ;  /* 0x0010d800010d7983 */ /* 0x000f280000300800 */
[----:B------:R-:W4:Y:S04]  /*24050*/  LDL.LU R14, [R1+0x10cc] ;  /* 0x0010cc00010e7983 */ /* 0x000f280000300800 */
[----:B------:R0:W-:Y:S04]  /*24060*/  STS.U8 [R21+UR5+0x740], R25 ;  /* 0x0007401915007988 */ /* 0x0001e80008000005 */
[----:B------:R-:W4:Y:S04]  /*24070*/  LDL.LU R17, [R1+0xac] ;  /* 0x0000ac0001117983 */ /* 0x000f280000300800 */
[----:B------:R1:W-:Y:S04]  /*24080*/  STS.U8 [R21+UR5+0x800], R26 ;  /* 0x0008001a15007988 */ /* 0x0003e80008000005 */
[----:B------:R-:W4:Y:S04]  /*24090*/  LDL.LU R18, [R1+0xa0] ;  /* 0x0000a00001127983 */ /* 0x000f280000300800 */
[----:B------:R-:W-:Y:S04]  /*240a0*/  STS.U8 [R21+UR5+0x840], R27 ;  /* 0x0008401b15007988 */ /* 0x000fe80008000005 */
[----:B------:R-:W4:Y:S04]  /*240b0*/  LDL.LU R22, [R1+0x9c] ;  /* 0x00009c0001167983 */ /* 0x000f280000300800 */
[----:B------:R-:W-:Y:S04]  /*240c0*/  STS.U8 [R21+UR5+0x900], R28 ;  /* 0x0009001c15007988 */ /* 0x000fe80008000005 */
[----:B------:R1:W-:Y:S04]  /*240d0*/  STS.U8 [R21+UR5+0x940], R29 ;  /* 0x0009401d15007988 */ /* 0x0003e80008000005 */
[----:B0-----:R-:W4:Y:S04]  /*240e0*/  LDL.LU R25, [R1+0x90] ;  /* 0x0000900001197983 */ /* 0x001f280000300800 */
[----:B-1----:R-:W4:Y:S04]  /*240f0*/  LDL.LU R26, [R1+0x8c] ;  /* 0x00008c00011a7983 */ /* 0x002f280000300800 */
        /* <DEDUP_REMOVED lines=16> */
[----:B------:R-:W4:Y:S04]  /*24200*/  LDL.LU R28, [R1] ;  /* 0x00000000011c7983 */ /* 0x000f280000300800 */
[----:B--2---:R0:W-:Y:S04]  /*24210*/  STS.U8 [R21+UR5+0xa00], R5 ;  /* 0x000a000515007988 */ /* 0x0041e80008000005 */
[----:B0-----:R-:W2:Y:S04]  /*24220*/  LDL.LU R5, [R1+0x4120] ;  /* 0x0041200001057983 */ /* 0x001ea80000300800 */
[----:B--2---:R0:W-:Y:S04]  /*24230*/  STS.U8 [R21+UR5+0xa40], R5 ;  /* 0x000a400515007988 */ /* 0x0041e80008000005 */
[----:B0-----:R-:W2:Y:S04]  /*24240*/  LDL.LU R5, [R1+0x411c] ;  /* 0x00411c0001057983 */ /* 0x001ea80000300800 */
[----:B--2---:R0:W-:Y:S04]  /*24250*/  STS.U8 [R21+UR5+0xb00], R5 ;  /* 0x000b000515007988 */ /* 0x0041e80008000005 */
[----:B0-----:R-:W2:Y:S04]  /*24260*/  LDL.LU R5, [R1+0x4118] ;  /* 0x0041180001057983 */ /* 0x001ea80000300800 */
[----:B--2---:R0:W-:Y:S04]  /*24270*/  STS.U8 [R21+UR5+0xb40], R5 ;  /* 0x000b400515007988 */ /* 0x0041e80008000005 */
[----:B---3--:R1:W-:Y:S04]  /*24280*/  STS.U8 [R21+UR5+0xc00], R6 ;  /* 0x000c000615007988 */ /* 0x0083e80008000005 */
[----:B----4-:R2:W-:Y:S04]  /*24290*/  STS.U8 [R21+UR5+0xc40], R9 ;  /* 0x000c400915007988 */ /* 0x0105e80008000005 */
[----:B------:R3:W-:Y:S04]  /*242a0*/  STS.U8 [R21+UR5+0xd00], R10 ;  /* 0x000d000a15007988 */ /* 0x0007e80008000005 */
[----:B------:R4:W-:Y:S04]  /*242b0*/  STS.U8 [R21+UR5+0xd40], R13 ;  /* 0x000d400d15007988 */ /* 0x0009e80008000005 */
[----:B------:R4:W-:Y:S04]  /*242c0*/  STS.U8 [R21+UR5+0xe00], R14 ;  /* 0x000e000e15007988 */ /* 0x0009e80008000005 */
[----:B0-----:R-:W4:Y:S04]  /*242d0*/  LDL.LU R5, [R1+0x4114] ;  /* 0x0041140001057983 */ /* 0x001f280000300800 */
[----:B-1----:R-:W4:Y:S04]  /*242e0*/  LDL.LU R6, [R1+0x4110] ;  /* 0x0041100001067983 */ /* 0x002f280000300800 */
[----:B--2---:R-:W2:Y:S04]  /*242f0*/  LDL.LU R9, [R1+0x410c] ;  /* 0x00410c0001097983 */ /* 0x004ea80000300800 */
[----:B---3--:R-:W3:Y:S04]  /*24300*/  LDL.LU R10, [R1+0x4108] ;  /* 0x00410800010a7983 */ /* 0x008ee80000300800 */
[----:B----4-:R-:W4:Y:S04]  /*24310*/  LDL.LU R13, [R1+0x4104] ;  /* 0x00410400010d7983 */ /* 0x010f280000300800 */
[----:B------:R-:W2:Y:S04]  /*24320*/  LDL.LU R14, [R1+0x4100] ;  /* 0x00410000010e7983 */ /* 0x000ea80000300800 */
[----:B------:R0:W-:Y:S04]  /*24330*/  STS.U8 [R21+UR5+0xe40], R17 ;  /* 0x000e401115007988 */ /* 0x0001e80008000005 */
[----:B------:R1:W-:Y:S04]  /*24340*/  STS.U8 [R21+UR5+0xf00], R18 ;  /* 0x000f001215007988 */ /* 0x0003e80008000005 */
[----:B------:R1:W-:Y:S04]  /*24350*/  STS.U8 [R21+UR5+0xf40], R22 ;  /* 0x000f401615007988 */ /* 0x0003e80008000005 */
[----:B------:R1:W-:Y:S04]  /*24360*/  STS.U8 [R21+UR5+0x1000], R25 ;  /* 0x0010001915007988 */ /* 0x0003e80008000005 */
[----:B------:R1:W-:Y:S04]  /*24370*/  STS.U8 [R21+UR5+0x1040], R26 ;  /* 0x0010401a15007988 */ /* 0x0003e80008000005 */
[----:B------:R1:W-:Y:S04]  /*24380*/  STS.U8 [R21+UR5+0x1100], R29 ;  /* 0x0011001d15007988 */ /* 0x0003e80008000005 */
[----:B0-----:R-:W3:Y:S04]  /*24390*/  LDL.LU R17, [R1+0x40fc] ;  /* 0x0040fc0001117983 */ /* 0x001ee80000300800 */
[----:B-1----:R-:W4:Y:S04]  /*243a0*/  LDL.LU R18, [R1+0x40f8] ;  /* 0x0040f80001127983 */ /* 0x002f280000300800 */
[----:B------:R-:W2:Y:S04]  /*243b0*/  LDL.LU R22, [R1+0x40f4] ;  /* 0x0040f40001167983 */ /* 0x000ea80000300800 */
[----:B------:R-:W3:Y:S04]  /*243c0*/  LDL.LU R25, [R1+0x40f0] ;  /* 0x0040f00001197983 */ /* 0x000ee80000300800 */
[----:B------:R-:W4:Y:S04]  /*243d0*/  LDL.LU R26, [R1+0x40ec] ;  /* 0x0040ec00011a7983 */ /* 0x000f280000300800 */
        /* <DEDUP_REMOVED lines=8> */
[----:B-1----:R-:W3:Y:S04]  /*24460*/  LDL.LU R2, [R1+0x1184] ;  /* 0x0011840001027983 */ /* 0x002ee80000300800 */
[----:B------:R-:W3:Y:S04]  /*24470*/  LDL.LU R3, [R1+0x1180] ;  /* 0x0011800001037983 */ /* 0x000ee80000300800 */
[----:B------:R-:W3:Y:S04]  /*24480*/  LDL.LU R4, [R1+0x1174] ;  /* 0x0011740001047983 */ /* 0x000ee80000300800 */
[----:B------:R-:W3:Y:S04]  /*24490*/  LDL.LU R7, [R1+0x1170] ;  /* 0x0011700001077983 */ /* 0x000ee80000300800 */
[----:B------:R0:W-:Y:S04]  /*244a0*/  STS.U8 [R21+UR5+0x1440], R11 ;  /* 0x0014400b15007988 */ /* 0x0001e80008000005 */
[----:B------:R-:W3:Y:S04]  /*244b0*/  LDL.LU R8, [R1+0x1164] ;  /* 0x0011640001087983 */ /* 0x000ee80000300800 */
        /* <DEDUP_REMOVED lines=15> */
[----:B0-----:R-:W3:Y:S04]  /*245b0*/  LDL.LU R23, [R1+0x1130] ;  /* 0x0011300001177983 */ /* 0x001ee80000300800 */
[----:B-1----:R-:W3:Y:S04]  /*245c0*/  LDL.LU R24, [R1+0x1124] ;  /* 0x0011240001187983 */ /* 0x002ee80000300800 */
[----:B------:R-:W3:Y:S04]  /*245d0*/  LDL.LU R27, [R1+0x1120] ;  /* 0x00112000011b7983 */ /* 0x000ee80000300800 */
[----:B------:R-:W3:Y:S04]  /*245e0*/  LDL.LU R28, [R1+0x1114] ;  /* 0x00111400011c7983 */ /* 0x000ee80000300800 */
[----:B--2---:R0:W-:Y:S04]  /*245f0*/  STS.U8 [R21+UR5+0x1940], R29 ;  /* 0x0019401d15007988 */ /* 0x0041e80008000005 */
[----:B----4-:R1:W-:Y:S04]  /*24600*/  STS.U8 [R21+UR5+0x1a00], R26 ;  /* 0x001a001a15007988 */ /* 0x0103e80008000005 */
[----:B---3--:R2:W-:Y:S04]  /*24610*/  STS.U8 [R21+UR5+0x1a40], R25 ;  /* 0x001a401915007988 */ /* 0x0085e80008000005 */
[----:B------:R3:W-:Y:S04]  /*24620*/  STS.U8 [R21+UR5+0x1b00], R22 ;  /* 0x001b001615007988 */ /* 0x0007e80008000005 */
[----:B0-----:R-:W4:Y:S04]  /*24630*/  LDL.LU R29, [R1+0x1194] ;  /* 0x00119400011d7983 */ /* 0x001f280000300800 */
[----:B-1----:R-:W4:Y:S04]  /*24640*/  LDL.LU R26, [R1+0x11a0] ;  /* 0x0011a000011a7983 */ /* 0x002f280000300800 */
[----:B--2---:R-:W2:Y:S04]  /*24650*/  LDL.LU R25, [R1+0x11a4] ;  /* 0x0011a40001197983 */ /* 0x004ea80000300800 */
[----:B---3--:R-:W3:Y:S01]  /*24660*/  LDL.LU R21, [R1+0x40e4] ;  /* 0x0040e40001157983 */ /* 0x008ee20000300800 */
[----:B------:R-:W0:Y:S02]  /*24670*/  S2R R22, SR_TID.X ;  /* 0x0000000000167919 */ /* 0x000e240000002100 */
[----:B0-----:R-:W-:-:S05]  /*24680*/  LOP3.LUT R22, R22, 0x3f, RZ, 0xc0, !PT ;  /* 0x0000003f16167812 */ /* 0x001fca00078ec0ff */
[----:B---3--:R-:W-:Y:S04]  /*24690*/  STS.U8 [R22+UR5+0x1b40], R21 ;  /* 0x001b401516007988 */ /* 0x008fe80008000005 */
[----:B------:R-:W-:Y:S04]  /*246a0*/  STS.U8 [R22+UR5+0x1c00], R18 ;  /* 0x001c001216007988 */ /* 0x000fe80008000005 */
[----:B------:R0:W-:Y:S04]  /*246b0*/  STS.U8 [R22+UR5+0x1c40], R17 ;  /* 0x001c401116007988 */ /* 0x0001e80008000005 */
[----:B------:R-:W-:Y:S04]  /*246c0*/  STS.U8 [R22+UR5+0x1d00], R14 ;  /* 0x001d000e16007988 */ /* 0x000fe80008000005 */
[----:B------:R-:W-:Y:S04]  /*246d0*/  STS.U8 [R22+UR5+0x1d40], R13 ;  /* 0x001d400d16007988 */ /* 0x000fe80008000005 */
[----:B------:R-:W-:Y:S04]  /*246e0*/  STS.U8 [R22+UR5+0x1e00], R10 ;  /* 0x001e000a16007988 */ /* 0x000fe80008000005 */
[----:B------:R-:W-:Y:S04]  /*246f0*/  STS.U8 [R22+UR5+0x1e40], R9 ;  /* 0x001e400916007988 */ /* 0x000fe80008000005 */
[----:B------:R-:W-:Y:S04]  /*24700*/  STS.U8 [R22+UR5+0x1f00], R6 ;  /* 0x001f000616007988 */ /* 0x000fe80008000005 */
[----:B------:R-:W-:Y:S01]  /*24710*/  STS.U8 [R22+UR5+0x1f40], R5 ;  /* 0x001f400516007988 */ /* 0x000fe20008000005 */
[----:B0-----:R-:W-:-:S05]  /*24720*/  LOP3.LUT R17, R22, 0x10, RZ, 0x3c, !PT ;  /* 0x0000001016117812 */ /* 0x001fca00078e3cff */
[----:B--2---:R-:W-:Y:S04]  /*24730*/  STS.U8 [R17+UR5+0x80], R25 ;  /* 0x0000801911007988 */ /* 0x004fe80008000005 */
[----:B----4-:R-:W-:Y:S04]  /*24740*/  STS.U8 [R17+UR5+0xc0], R26 ;  /* 0x0000c01a11007988 */ /* 0x010fe80008000005 */
[----:B------:R-:W-:Y:S04]  /*24750*/  STS.U8 [R17+UR5+0x180], R29 ;  /* 0x0001801d11007988 */ /* 0x000fe80008000005 */
[----:B------:R0:W-:Y:S04]  /*24760*/  STS.U8 [R17+UR5+0x1c0], R0 ;  /* 0x0001c00011007988 */ /* 0x0001e80008000005 */
[----:B------:R1:W-:Y:S04]  /*24770*/  STS.U8 [R17+UR5+0x280], R2 ;  /* 0x0002800211007988 */ /* 0x0003e80008000005 */
[----:B0-----:R-:W2:Y:S04]  /*24780*/  LDL.LU R0, [R1+0x1110] ;  /* 0x0011100001007983 */ /* 0x001ea80000300800 */
[----:B-1----:R-:W3:Y:S04]  /*24790*/  LDL.LU R2, [R1+0x10f4] ;  /* 0x0010f40001027983 */ /* 0x002ee80000300800 */
[----:B---3--:R0:W-:Y:S04]  /*247a0*/  STL [R1+0x40dc], R2 ;  /* 0x0040dc0201007387 */ /* 0x0081e80000100800 */
[----:B0-----:R-:W3:Y:S04]  /*247b0*/  LDL.LU R2, [R1+0x1100] ;  /* 0x0011000001027983 */ /* 0x001ee80000300800 */
        /* <DEDUP_REMOVED lines=14> */
[----:B0-----:R-:W3:Y:S04]  /*248a0*/  LDL.LU R2, [R1+0x1104] ;  /* 0x0011040001027983 */ /* 0x001ee80000300800 */
        /* <DEDUP_REMOVED lines=12> */
[----:B------:R0:W-:Y:S04]  /*24970*/  STS.U8 [R17+UR5+0x980], R28 ;  /* 0x0009801c11007988 */ /* 0x0001e80008000005 */
[----:B------:R-:W4:Y:S04]  /*24980*/  LDL.LU R27, [R1+0x74] ;  /* 0x00007400011b7983 */ /* 0x000f280000300800 */
[----:B0-----:R-:W4:Y:S04]  /*24990*/  LDL.LU R28, [R1+0x68] ;  /* 0x00006800011c7983 */ /* 0x001f280000300800 */
        /* <DEDUP_REMOVED lines=11> */
[----:B--2---:R0:W-:Y:S04]  /*24a50*/  STS.U8 [R17+UR5+0x9c0], R0 ;  /* 0x0009c00011007988 */ /* 0x0041e80008000005 */
[----:B------:R-:W2:Y:S04]  /*24a60*/  LDL.LU R29, [R1+0x8] ;  /* 0x00000800011d7983 */ /* 0x000ea80000300800 */
[----:B0-----:R-:W2:Y:S04]  /*24a70*/  LDL.LU R0, [R1+0x4] ;  /* 0x0000040001007983 */ /* 0x001ea80000300800 */
[----:B---3--:R0:W-:Y:S04]  /*24a80*/  STS.U8 [R17+UR5+0xa80], R2 ;  /* 0x000a800211007988 */ /* 0x0081e80008000005 */
[----:B0-----:R-:W3:Y:S04]  /*24a90*/  LDL.LU R2, [R1+0x40e0] ;  /* 0x0040e00001027983 */ /* 0x001ee80000300800 */
[----:B---3--:R0:W-:Y:S04]  /*24aa0*/  STS.U8 [R17+UR5+0xac0], R2 ;  /* 0x000ac00211007988 */ /* 0x0081e80008000005 */
[----:B0-----:R-:W3:Y:S04]  /*24ab0*/  LDL.LU R2, [R1+0x40dc] ;  /* 0x0040dc0001027983 */ /* 0x001ee80000300800 */
[----:B---3--:R0:W-:Y:S04]  /*24ac0*/  STS.U8 [R17+UR5+0xb80], R2 ;  /* 0x000b800211007988 */ /* 0x0081e80008000005 */
[----:B----4-:R1:W-:Y:S04]  /*24ad0*/  STS.U8 [R17+UR5+0xbc0], R3 ;  /* 0x000bc00311007988 */ /* 0x0103e80008000005 */
[----:B------:R3:W-:Y:S04]  /*24ae0*/  STS.U8 [R17+UR5+0xc80], R4 ;  /* 0x000c800411007988 */ /* 0x0007e80008000005 */
[----:B------:R4:W-:Y:S04]  /*24af0*/  STS.U8 [R17+UR5+0xcc0], R7 ;  /* 0x000cc00711007988 */ /* 0x0009e80008000005 */
[----:B------:R2:W-:Y:S04]  /*24b00*/  STS.U8 [R17+UR5+0xd80], R8 ;  /* 0x000d800811007988 */ /* 0x0005e80008000005 */
[----:B------:R2:W-:Y:S04]  /*24b10*/  STS.U8 [R17+UR5+0xdc0], R11 ;  /* 0x000dc00b11007988 */ /* 0x0005e80008000005 */
[----:B0-----:R-:W2:Y:S04]  /*24b20*/  LDL.LU R2, [R1+0x40d8] ;  /* 0x0040d80001027983 */ /* 0x001ea80000300800 */
[----:B-1----:R-:W2:Y:S04]  /*24b30*/  LDL.LU R3, [R1+0x40d4] ;  /* 0x0040d40001037983 */ /* 0x002ea80000300800 */
[----:B---3--:R-:W3:Y:S04]  /*24b40*/  LDL.LU R4, [R1+0x40d0] ;  /* 0x0040d00001047983 */ /* 0x008ee80000300800 */
[----:B----4-:R-:W4:Y:S04]  /*24b50*/  LDL.LU R7, [R1+0x40cc] ;  /* 0x0040cc0001077983 */ /* 0x010f280000300800 */
[----:B--2---:R-:W2:Y:S04]  /*24b60*/  LDL.LU R8, [R1+0x40c8] ;  /* 0x0040c80001087983 */ /* 0x004ea80000300800 */
[----:B------:R-:W3:Y:S04]  /*24b70*/  LDL.LU R11, [R1+0x40c4] ;  /* 0x0040c400010b7983 */ /* 0x000ee80000300800 */
[----:B------:R0:W-:Y:S04]  /*24b80*/  STS.U8 [R17+UR5+0xe80], R12 ;  /* 0x000e800c11007988 */ /* 0x0001e80008000005 */
[----:B------:R1:W-:Y:S04]  /*24b90*/  STS.U8 [R17+UR5+0xec0], R15 ;  /* 0x000ec00f11007988 */ /* 0x0003e80008000005 */
[----:B------:R1:W-:Y:S04]  /*24ba0*/  STS.U8 [R17+UR5+0xf80], R16 ;  /* 0x000f801011007988 */ /* 0x0003e80008000005 */
[----:B------:R1:W-:Y:S04]  /*24bb0*/  STS.U8 [R17+UR5+0xfc0], R19 ;  /* 0x000fc01311007988 */ /* 0x0003e80008000005 */
[----:B------:R1:W-:Y:S04]  /*24bc0*/  STS.U8 [R17+UR5+0x1080], R20 ;  /* 0x0010801411007988 */ /* 0x0003e80008000005 */
[----:B------:R1:W-:Y:S04]  /*24bd0*/  STS.U8 [R17+UR5+0x10c0], R23 ;  /* 0x0010c01711007988 */ /* 0x0003e80008000005 */
[----:B0-----:R-:W4:Y:S04]  /*24be0*/  LDL.LU R12, [R1+0x40c0] ;  /* 0x0040c000010c7983 */ /* 0x001f280000300800 */
[----:B-1----:R-:W2:Y:S04]  /*24bf0*/  LDL.LU R15, [R1+0x40bc] ;  /* 0x0040bc00010f7983 */ /* 0x002ea80000300800 */
[----:B------:R-:W3:Y:S04]  /*24c00*/  LDL.LU R16, [R1+0x40b8] ;  /* 0x0040b80001107983 */ /* 0x000ee80000300800 */
[----:B------:R-:W4:Y:S04]  /*24c10*/  LDL.LU R19, [R1+0x40b4] ;  /* 0x0040b40001137983 */ /* 0x000f280000300800 */
[----:B------:R-:W2:Y:S04]  /*24c20*/  LDL.LU R20, [R1+0x40b0] ;  /* 0x0040b00001147983 */ /* 0x000ea80000300800 */
[----:B------:R-:W3:Y:S04]  /*24c30*/  LDL.LU R23, [R1+0x40ac] ;  /* 0x0040ac0001177983 */ /* 0x000ee80000300800 */
[----:B------:R0:W-:Y:S04]  /*24c40*/  STS.U8 [R17+UR5+0x1180], R24 ;  /* 0x0011801811007988 */ /* 0x0001e80008000005 */
[----:B------:R1:W-:Y:S04]  /*24c50*/  STS.U8 [R17+UR5+0x11c0], R27 ;  /* 0x0011c01b11007988 */ /* 0x0003e80008000005 */
[----:B------:R1:W-:Y:S04]  /*24c60*/  STS.U8 [R17+UR5+0x1280], R28 ;  /* 0x0012801c11007988 */ /* 0x0003e80008000005 */
[----:B0-----:R-:W4:Y:S04]  /*24c70*/  LDL.LU R24, [R1+0x40a8] ;  /* 0x0040a80001187983 */ /* 0x001f280000300800 */
[----:B-1----:R-:W2:Y:S04]  /*24c80*/  LDL.LU R27, [R1+0x40a4] ;  /* 0x0040a400011b7983 */ /* 0x002ea80000300800 */
[----:B------:R-:W3:Y:S04]  /*24c90*/  LDL.LU R28, [R1+0x40a0] ;  /* 0x0040a000011c7983 */ /* 0x000ee80000300800 */
[----:B------:R-:W-:Y:S04]  /*24ca0*/  STS.U8 [R17+UR5+0x12c0], R5 ;  /* 0x0012c00511007988 */ /* 0x000fe80008000005 */
[----:B------:R-:W-:Y:S04]  /*24cb0*/  STS.U8 [R17+UR5+0x1380], R6 ;  /* 0x0013800611007988 */ /* 0x000fe80008000005 */
[----:B------:R-:W-:Y:S04]  /*24cc0*/  STS.U8 [R17+UR5+0x13c0], R9 ;  /* 0x0013c00911007988 */ /* 0x000fe80008000005 */
[----:B------:R-:W-:Y:S04]  /*24cd0*/  STS.U8 [R17+UR5+0x1480], R10 ;  /* 0x0014800a11007988 */ /* 0x000fe80008000005 */
[----:B------:R0:W-:Y:S04]  /*24ce0*/  STS.U8 [R17+UR5+0x14c0], R18 ;  /* 0x0014c01211007988 */ /* 0x0001e80008000005 */
[----:B0-----:R-:W4:Y:S04]  /*24cf0*/  LDL.LU R18, [R1+0x11a8] ;  /* 0x0011a80001127983 */ /* 0x001f280000300800 */
[----:B------:R-:W-:Y:S04]  /*24d00*/  STS.U8 [R17+UR5+0x1580], R13 ;  /* 0x0015800d11007988 */ /* 0x000fe80008000005 */
[----:B------:R-:W-:Y:S04]  /*24d10*/  STS.U8 [R17+UR5+0x15c0], R14 ;  /* 0x0015c00e11007988 */ /* 0x000fe80008000005 */
[----:B------:R-:W-:Y:S04]  /*24d20*/  STS.U8 [R17+UR5+0x1680], R21 ;  /* 0x0016801511007988 */ /* 0x000fe80008000005 */
[----:B------:R-:W-:Y:S04]  /*24d30*/  STS.U8 [R17+UR5+0x16c0], R22 ;  /* 0x0016c01611007988 */ /* 0x000fe80008000005 */
[----:B------:R-:W-:Y:S04]  /*24d40*/  STS.U8 [R17+UR5+0x1780], R25 ;  /* 0x0017801911007988 */ /* 0x000fe80008000005 */
[----:B------:R-:W-:Y:S04]  /*24d50*/  STS.U8 [R17+UR5+0x17c0], R26 ;  /* 0x0017c01a11007988 */ /* 0x000fe80008000005 */
[----:B------:R-:W-:Y:S04]  /*24d60*/  STS.U8 [R17+UR5+0x1880], R29 ;  /* 0x0018801d11007988 */ /* 0x000fe80008000005 */
[----:B------:R0:W-:Y:S04]  /*24d70*/  STS.U8 [R17+UR5+0x18c0], R0 ;  /* 0x0018c00011007988 */ /* 0x0001e80008000005 */
[----:B0-----:R-:W4:Y:S04]  /*24d80*/  LDL R0, [R1+0x10c8] ;  /* 0x0010c80001007983 */ /* 0x001f280000100800 */
[----:B------:R-:W4:Y:S04]  /*24d90*/  LDL.LU R10, [R1+0x11b8] ;  /* 0x0011b800010a7983 */ /* 0x000f280000300800 */
[----:B------:R-:W4:Y:S04]  /*24da0*/  LDL.LU R21, [R1+0x11b4] ;  /* 0x0011b40001157983 */ /* 0x000f280000300800 */
[----:B------:R-:W4:Y:S04]  /*24db0*/  LDL.LU R25, [R1+0x11c0] ;  /* 0x0011c00001197983 */ /* 0x000f280000300800 */
[----:B------:R-:W4:Y:S04]  /*24dc0*/  LDL.LU R26, [R1+0x11bc] ;  /* 0x0011bc00011a7983 */ /* 0x000f280000300800 */
[----:B------:R-:W4:Y:S04]  /*24dd0*/  LDL.LU R22, [R1+0x11c8] ;  /* 0x0011c80001167983 */ /* 0x000f280000300800 */
[----:B------:R-:W4:Y:S04]  /*24de0*/  LDL.LU R29, [R1+0x11c4] ;  /* 0x0011c400011d7983 */ /* 0x000f280000300800 */
[----:B---3--:R-:W-:Y:S04]  /*24df0*/  STS.U8 [R17+UR5+0x1980], R28 ;  /* 0x0019801c11007988 */ /* 0x008fe80008000005 */
[----:B--2---:R-:W-:Y:S04]  /*24e00*/  STS.U8 [R17+UR5+0x19c0], R27 ;  /* 0x0019c01b11007988 */ /* 0x004fe80008000005 */
[----:B----4-:R-:W-:Y:S04]  /*24e10*/  STS.U8 [R17+UR5+0x1a80], R24 ;  /* 0x001a801811007988 */ /* 0x010fe80008000005 */
        /* <DEDUP_REMOVED lines=8> */
[----:B------:R-:W-:Y:S04]  /*24ea0*/  STS.U8 [R17+UR5+0x1ec0], R7 ;  /* 0x001ec00711007988 */ /* 0x000fe80008000005 */
[----:B------:R-:W-:Y:S04]  /*24eb0*/  STS.U8 [R17+UR5+0x1f80], R4 ;  /* 0x001f800411007988 */ /* 0x000fe80008000005 */
[----:B------:R-:W-:Y:S01]  /*24ec0*/  STS.U8 [R17+UR5+0x1fc0], R18 ;  /* 0x001fc01211007988 */ /* 0x000fe20008000005 */
[----:B------:R-:W-:Y:S06]  /*24ed0*/  BAR.SYNC.DEFER_BLOCKING 0x0 ;  /* 0x0000000000007b1d */ /* 0x000fec0000010000 */
[----:B------:R-:W1:Y:S04]  /*24ee0*/  LDSM.16.M88.4 R12, [R0+UR7] ;  /* 0x00000007000c783b */ /* 0x000e680008000200 */
[----:B------:R-:W2:Y:S04]  /*24ef0*/  LDSM.16.M88.4 R16, [R0+UR7+0x400] ;  /* 0x000400070010783b */ /* 0x000ea80008000200 */
[----:B------:R-:W-:Y:S04]  /*24f00*/  STL [R1+0x409c], R26 ;  /* 0x00409c1a01007387 */ /* 0x000fe80000100800 */
[----:B------:R-:W-:Y:S01]  /*24f10*/  STL [R1+0x4098], R25 ;  /* 0x0040981901007387 */ /* 0x000fe20000100800 */
[----:B0-----:R-:W-:-:S03]  /*24f20*/  IMAD R8, R2, 0x100, R3 ;  /* 0x0000010002087824 */ /* 0x001fc600078e0203 */
[----:B-1----:R0:W-:Y:S04]  /*24f30*/  STL.64 [R1+0x30], R12 ;  /* 0x0000300c01007387 */ /* 0x0021e80000100a00 */
[----:B------:R-:W-:Y:S04]  /*24f40*/  STL.64 [R1+0x38], R14 ;  /* 0x0000380e01007387 */ /* 0x000fe80000100a00 */
[----:B--2---:R-:W-:Y:S04]  /*24f50*/  STL.64 [R1+0x40], R16 ;  /* 0x0000401001007387 */ /* 0x004fe80000100a00 */
[----:B------:R-:W-:Y:S04]  /*24f60*/  STL.64 [R1+0x48], R18 ;  /* 0x0000481201007387 */ /* 0x000fe80000100a00 */
[----:B------:R-:W2:Y:S01]  /*24f70*/  LDL R3, [R1+0x10c8] ;  /* 0x0010c80001037983 */ /* 0x000ea20000100800 */
[----:B------:R-:W-:-:S02]  /*24f80*/  IMAD.MOV.U32 R4, RZ, RZ, R12 ;  /* 0x000000ffff047224 */ /* 0x000fc400078e000c */
[----:B------:R-:W-:Y:S02]  /*24f90*/  IMAD.MOV.U32 R6, RZ, RZ, R15 ;  /* 0x000000ffff067224 */ /* 0x000fe400078e000f */
[----:B0-----:R-:W-:Y:S01]  /*24fa0*/  IMAD.MOV.U32 R12, RZ, RZ, R18 ;  /* 0x000000ffff0c7224 */ /* 0x001fe200078e0012 */
[----:B--2---:R-:W0:Y:S04]  /*24fb0*/  LDSM.16.M88.4 R24, [R3+UR7+0x800] ;  /* 0x000800070318783b */ /* 0x004e280008000200 */
[----:B0-----:R-:W-:Y:S01]  /*24fc0*/  STL.64 [R1+0x50], R24 ;  /* 0x0000501801007387 */ /* 0x001fe20000100a00 */
[----:B------:R-:W-:-:S03]  /*24fd0*/  IMAD.MOV.U32 R18, RZ, RZ, R26 ;  /* 0x000000ffff127224 */ /* 0x000fc600078e001a */
[----:B------:R0:W-:Y:S01]  /*24fe0*/  STL.64 [R1+0x58], R26 ;  /* 0x0000581a01007387 */ /* 0x0001e20000100a00 */
[----:B------:R-:W-:-:S03]  /*24ff0*/  IMAD.MOV.U32 R15, RZ, RZ, R25 ;  /* 0x000000ffff0f7224 */ /* 0x000fc600078e0019 */
[----:B0-----:R-:W2:Y:S04]  /*25000*/  LDL.LU R26, [R1+0x409c] ;  /* 0x00409c00011a7983 */ /* 0x001ea80000300800 */
[----:B------:R-:W2:Y:S01]  /*25010*/  LDL.LU R25, [R1+0x4098] ;  /* 0x0040980001197983 */ /* 0x000ea20000300800 */
[----:B------:R-:W-:Y:S02]  /*25020*/  IMAD.MOV.U32 R28, RZ, RZ, R17 ;  /* 0x000000ffff1c7224 */ /* 0x000fe400078e0011 */
[----:B------:R-:W-:Y:S02]  /*25030*/  IMAD.MOV.U32 R7, RZ, RZ, R14 ;  /* 0x000000ffff077224 */ /* 0x000fe400078e000e */
[----:B------:R-:W-:Y:S02]  /*25040*/  IMAD.MOV.U32 R17, RZ, RZ, R27 ;  /* 0x000000ffff117224 */ /* 0x000fe400078e001b */
[----:B------:R-:W-:-:S02]  /*25050*/  IMAD.MOV.U32 R5, RZ, RZ, R13 ;  /* 0x000000ffff057224 */ /* 0x000fc400078e000d */
[----:B------:R-:W-:Y:S02]  /*25060*/  IMAD.MOV.U32 R14, RZ, RZ, R24 ;  /* 0x000000ffff0e7224 */ /* 0x000fe400078e0018 */
[----:B------:R-:W-:Y:S01]  /*25070*/  IMAD.MOV.U32 R13, RZ, RZ, R19 ;  /* 0x000000ffff0d7224 */ /* 0x000fe200078e0013 */
[----:B------:R-:W-:Y:S04]  /*25080*/  STL [R1+0x4094], R18 ;  /* 0x0040941201007387 */ /* 0x000fe80000100800 */
[----:B------:R0:W-:Y:S04]  /*25090*/  STL [R1+0x4090], R17 ;  /* 0x0040901101007387 */ /* 0x0001e80000100800 */
[----:B------:R1:W-:Y:S01]  /*250a0*/  STL.64 [R1+0x4088], R14 ;  /* 0x0040880e01007387 */ /* 0x0003e20000100a00 */
[----:B------:R-:W-:-:S03]  /*250b0*/  IMAD R9, R21, 0x100, R10 ;  /* 0x0000010015097824 */ /* 0x000fc600078e020a */
[----:B------:R3:W-:Y:S01]  /*250c0*/  STL.64 [R1+0x4080], R12 ;  /* 0x0040800c01007387 */ /* 0x0007e20000100a00 */
[----:B------:R-:W-:Y:S02]  /*250d0*/  IMAD.MOV.U32 R0, RZ, RZ, R16 ;  /* 0x000000ffff007224 */ /* 0x000fe400078e0010 */
[----:B------:R-:W-:Y:S02]  /*250e0*/  IMAD R11, R29, 0x100, R22 ;  /* 0x000001001d0b7824 */ /* 0x000fe400078e0216 */
[----:B--2---:R-:W-:Y:S02]  /*250f0*/  IMAD R10, R26, 0x100, R25 ;  /* 0x000001001a0a7824 */ /* 0x004fe400078e0219 */
[----:B------:R-:W2:Y:S04]  /*25100*/  LDL.LU.64 R24, [R1+0x110] ;  /* 0x0001100001187983 */ /* 0x000ea80000300a00 */
[----:B------:R-:W2:Y:S04]  /*25110*/  LDL.LU.64 R26, [R1+0x118] ;  /* 0x00011800011a7983 */ /* 0x000ea80000300a00 */
[----:B0-----:R-:W4:Y:S04]  /*25120*/  LDL.LU.64 R16, [R1+0x100] ;  /* 0x0001000001107983 */ /* 0x001f280000300a00 */
[----:B------:R-:W4:Y:S04]  /*25130*/  LDL.LU.64 R18, [R1+0x108] ;  /* 0x0001080001127983 */ /* 0x000f280000300a00 */
[----:B------:R-:W4:Y:S04]  /*25140*/  LDL.LU.64 R20, [R1+0xf0] ;  /* 0x0000f00001147983 */ /* 0x000f280000300a00 */
[----:B------:R-:W4:Y:S01]  /*25150*/  LDL.LU.64 R22, [R1+0xf8] ;  /* 0x0000f80001167983 */ /* 0x000f220000300a00 */
[----:B------:R-:W-:-:S02]  /*25160*/  F2FP.F16.E5M2.UNPACK_B R8, R8 ;  /* 0x00000008ff08723e */ /* 0x000fc400020004ff */
[----:B------:R-:W-:Y:S02]  /*25170*/  F2FP.F16.E5M2.UNPACK_B R9, R9 ;  /* 0x00000009ff09723e */ /* 0x000fe400020004ff */
[----:B------:R-:W-:Y:S02]  /*25180*/  F2FP.F16.E5M2.UNPACK_B R10, R10 ;  /* 0x0000000aff0a723e */ /* 0x000fe400020004ff */
[----:B------:R-:W-:Y:S02]  /*25190*/  F2FP.F16.E5M2.UNPACK_B R11, R11 ;  /* 0x0000000bff0b723e */ /* 0x000fe400020004ff */
[----:B------:R-:W-:Y:S02]  /*251a0*/  F2FP.F16.E5M2.UNPACK_B R4, R4 ;  /* 0x00000004ff04723e */ /* 0x000fe400020004ff */
[----:B------:R-:W-:Y:S02]  /*251b0*/  F2FP.F16.E5M2.UNPACK_B R5, R5 ;  /* 0x00000005ff05723e */ /* 0x000fe400020004ff */
[----:B-1----:R-:W-:-:S02]  /*251c0*/  F2FP.F16.E5M2.UNPACK_B R14, R7 ;  /* 0x00000007ff0e723e */ /* 0x002fc400020004ff */
[----:B------:R-:W-:Y:S02]  /*251d0*/  F2FP.F16.E5M2.UNPACK_B R15, R6 ;  /* 0x00000006ff0f723e */ /* 0x000fe400020004ff */
[----:B---3--:R-:W-:Y:S01]  /*251e0*/  F2FP.F16.E5M2.UNPACK_B R12, R0 ;  /* 0x00000000ff0c723e */ /* 0x008fe200020004ff */
[----:B------:R-:W-:Y:S04]  /*251f0*/  STL [R1+0x20], R4 ;  /* 0x0000200401007387 */ /* 0x000fe80000100800 */
[----:B------:R-:W-:Y:S04]  /*25200*/  STL [R1+0x24], R5 ;  /* 0x0000240501007387 */ /* 0x000fe80000100800 */
[----:B------:R-:W-:Y:S01]  /*25210*/  STL.64 [R1+0x18], R14 ;  /* 0x0000180e01007387 */ /* 0x000fe20000100a00 */
[----:B------:R-:W-:Y:S01]  /*25220*/  IMAD.MOV.U32 R0, RZ, RZ, R5 ;  /* 0x000000ffff007224 */ /* 0x000fe200078e0005 */
[----:B------:R-:W-:Y:S01]  /*25230*/  F2FP.F16.E5M2.UNPACK_B R13, R28 ;  /* 0x0000001cff0d723e */ /* 0x000fe200020004ff */
[C---:B--2---:R-:W-:Y:S06]  /*25240*/  HMMA.16816.F32 R24, R8.reuse, R4, R24 ;  /* 0x000000040818723c */ /* 0x044fec0000001818 */
[C---:B----4-:R-:W-:Y:S06]  /*25250*/  HMMA.16816.F32 R16, R8.reuse, R14, R16 ;  /* 0x0000000e0810723c */ /* 0x050fec0000001810 */
[----:B------:R-:W-:Y:S11]  /*25260*/  HMMA.16816.F32 R20, R8, R12, R20 ;  /* 0x0000000c0814723c */ /* 0x000ff60000001814 */
[----:B------:R0:W-:Y:S04]  /*25270*/  STL.64 [R1+0x110], R24 ;  /* 0x0001101801007387 */ /* 0x0001e80000100a00 */
[----:B------:R1:W-:Y:S04]  /*25280*/  STL.64 [R1+0x118], R26 ;  /* 0x0001181a01007387 */ /* 0x0003e80000100a00 */
[----:B0-----:R-:W2:Y:S04]  /*25290*/  LDL.LU.64 R24, [R1+0x130] ;  /* 0x0001300001187983 */ /* 0x001ea80000300a00 */
[----:B------:R-:W-:Y:S04]  /*252a0*/  STL [R1+0x10], R12 ;  /* 0x0000100c01007387 */ /* 0x000fe80000100800 */
[----:B-1----:R-:W2:Y:S04]  /*252b0*/  LDL.LU.64 R26, [R1+0x138] ;  /* 0x00013800011a7983 */ /* 0x002ea80000300a00 */
[----:B------:R-:W3:Y:S04]  /*252c0*/  LDL.LU.64 R4, [R1+0x150] ;  /* 0x0001500001047983 */ /* 0x000ee80000300a00 */
[----:B------:R-:W3:Y:S04]  /*252d0*/  LDL.LU.64 R6, [R1+0x158] ;  /* 0x0001580001067983 */ /* 0x000ee80000300a00 */
[----:B------:R0:W-:Y:S04]  /*252e0*/  STL [R1+0x4050], R0 ;  /* 0x0040500001007387 */ /* 0x0001e80000100800 */
[----:B------:R-:W-:Y:S04]  /*252f0*/  STL.64 [R1+0x100], R16 ;  /* 0x0001001001007387 */ /* 0x000fe80000100a00 */
[----:B------:R1:W-:Y:S01]  /*25300*/  STL.64 [R1+0x108], R18 ;  /* 0x0001081201007387 */ /* 0x0003e20000100a00 */
[----:B0-----:R-:W-:-:S03]  /*25310*/  IMAD.MOV.U32 R0, RZ, RZ, R15 ;  /* 0x000000ffff007224 */ /* 0x001fc600078e000f */
[----:B-1----:R-:W4:Y:S04]  /*25320*/  LDL.LU R18, [R1+0x4094] ;  /* 0x0040940001127983 */ /* 0x002f280000300800 */
[----:B------:R-:W4:Y:S04]  /*25330*/  LDL.LU R17, [R1+0x4090] ;  /* 0x0040900001117983 */ /* 0x000f280000300800 */
[----:B------:R-:W-:Y:S04]  /*25340*/  STL [R1+0x14], R13 ;  /* 0x0000140d01007387 */ /* 0x000fe80000100800 */
[----:B------:R-:W0:Y:S04]  /*25350*/  LDSM.16.M88.4 R12, [R3+UR7+0xc00] ;  /* 0x000c0007030c783b */ /* 0x000e280008000200 */
[----:B------:R-:W-:Y:S04]  /*25360*/  STL.64 [R1+0xf0], R20 ;  /* 0x0000f01401007387 */ /* 0x000fe80000100a00 */
[----:B------:R1:W-:Y:S04]  /*25370*/  STL.64 [R1+0xf8], R22 ;  /* 0x0000f81601007387 */ /* 0x0003e80000100a00 */
[----:B0-----:R-:W-:Y:S01]  /*25380*/  STL.64 [R1+0x60], R12 ;  /* 0x0000600c01007387 */ /* 0x001fe20000100a00 */
[----:B-1----:R-:W-:-:S03]  /*25390*/  IMAD.MOV.U32 R22, RZ, RZ, R14 ;  /* 0x000000ffff167224 */ /* 0x002fc600078e000e */
[----:B------:R0:W-:Y:S01]  /*253a0*/  STL.64 [R1+0x68], R14 ;  /* 0x0000680e01007387 */ /* 0x0001e20000100a00 */
[----:B------:R-:W-:Y:S02]  /*253b0*/  IMAD.MOV.U32 R21, RZ, RZ, R15 ;  /* 0x000000ffff157224 */ /* 0x000fe400078e000f */
[----:B------:R-:W-:Y:S02]  /*253c0*/  IMAD.MOV.U32 R16, RZ, RZ, R12 ;  /* 0x000000ffff107224 */ /* 0x000fe400078e000c */
[----:B------:R-:W-:Y:S01]  /*253d0*/  IMAD.MOV.U32 R2, RZ, RZ, R13 ;  /* 0x000000ffff027224 */ /* 0x000fe200078e000d */
[----:B0-----:R-:W3:Y:S04]  /*253e0*/  LDL.LU.64 R14, [R1+0x4088] ;  /* 0x00408800010e7983 */ /* 0x001ee80000300a00 */
[----:B------:R-:W2:Y:S02]  /*253f0*/  LDL.LU.64 R12, [R1+0x4080] ;  /* 0x00408000010c7983 */ /* 0x000ea40000300a00 */
[----:B--2---:R-:W-:-:S02]  /*25400*/  F2FP.F16.E5M2.UNPACK_B R12, R12 ;  /* 0x0000000cff0c723e */ /* 0x004fc400020004ff */
[----:B------:R-:W-:-:S07]  /*25410*/  F2FP.F16.E5M2.UNPACK_B R13, R13 ;  /* 0x0000000dff0d723e */ /* 0x000fce00020004ff */
[----:B------:R-:W-:Y:S01]  /*25420*/  HMMA.16816.F32 R24, R8, R12, R24 ;  /* 0x0000000c0818723c */ /* 0x000fe20000001818 */
[----:B---3--:R-:W-:Y:S02]  /*25430*/  F2FP.F16.E5M2.UNPACK_B R14, R14 ;  /* 0x0000000eff0e723e */ /* 0x008fe400020004ff */
[----:B------:R-:W-:-:S03]  /*25440*/  F2FP.F16.E5M2.UNPACK_B R15, R15 ;  /* 0x0000000fff0f723e */ /* 0x000fc600020004ff */
[----:B------:R-:W-:-:S15]  /*25450*/  STL.64 [R1+0x8], R12 ;  /* 0x0000080c01007387 */ /* 0x000fde0000100a00 */
[----:B------:R-:W-:-:S02]  /*25460*/  NOP ;  /* 0x0000000000007918 */ /* 0x000fc40000000000 */
[----:B------:R-:W-:Y:S04]  /*25470*/  STL.64 [R1+0x130], R24 ;  /* 0x0001301801007387 */ /* 0x000fe80000100a00 */
[----:B------:R0:W-:Y:S02]  /*25480*/  STL.64 [R1+0x138], R26 ;  /* 0x0001381a01007387 */ /* 0x0001e40000100a00 */
[----:B0-----:R-:W-:Y:S06]  /*25490*/  HMMA.16816.F32 R24, R8, R14, R4 ;  /* 0x0000000e0818723c */ /* 0x001fec0000001804 */
[----:B------:R-:W-:Y:S04]  /*254a0*/  STL.64 [R1], R14 ;  /* 0x0000000e01007387 */ /* 0x000fe80000100a00 */
[----:B------:R-:W2:Y:S04]  /*254b0*/  LDL.LU.64 R4, [R1+0x170] ;  /* 0x0001700001047983 */ /* 0x000ea80000300a00 */
[----:B------:R-:W2:Y:S09]  /*254c0*/  LDL.LU.64 R6, [R1+0x178] ;  /* 0x0001780001067983 */ /* 0x000eb20000300a00 */
[----:B------:R-:W-:Y:S04]  /*254d0*/  STL.64 [R1+0x150], R24 ;  /* 0x0001501801007387 */ /* 0x000fe80000100a00 */
[----:B------:R-:W-:Y:S04]  /*254e0*/  STL.64 [R1+0x158], R26 ;  /* 0x0001581a01007387 */ /* 0x000fe80000100a00 */
[----:B------:R-:W0:Y:S04]  /*254f0*/  LDSM.16.M88.4 R24, [R3+UR7+0x1000] ;  /* 0x001000070318783b */ /* 0x000e280008000200 */
[----:B------:R-:W-:Y:S04]  /*25500*/  STL.64 [R1+0x4008], R14 ;  /* 0x0040080e01007387 */ /* 0x000fe80000100a00 */
[----:B------:R-:W-:Y:S01]  /*25510*/  STL.64 [R1+0x4000], R12 ;  /* 0x0040000c01007387 */ /* 0x000fe20000100a00 */
[----:B0-----:R-:W-:-:S03]  /*25520*/  IMAD.MOV.U32 R20, RZ, RZ, R26 ;  /* 0x000000ffff147224 */ /* 0x001fc600078e001a */
[----:B------:R-:W-:Y:S04]  /*25530*/  STL.64 [R1+0x70], R24 ;  /* 0x0000701801007387 */ /* 0x000fe80000100a00 */
[----:B------:R-:W-:Y:S04]  /*25540*/  STL.64 [R1+0x78], R26 ;  /* 0x0000781a01007387 */ /* 0x000fe80000100a00 */
[----:B------:R-:W-:Y:S04]  /*25550*/  STL [R1+0x4078], R22 ;  /* 0x0040781601007387 */ /* 0x000fe80000100800 */
[----:B------:R0:W-:Y:S04]  /*25560*/  STL.64 [R1+0x4070], R20 ;  /* 0x0040701401007387 */ /* 0x0001e80000100a00 */
[----:B0-----:R-:W3:Y:S04]  /*25570*/  LDL.LU.64 R20, [R1+0x190] ;  /* 0x0001900001147983 */ /* 0x001ee80000300a00 */
[----:B------:R-:W3:Y:S01]  /*25580*/  LDL.LU.64 R22, [R1+0x198] ;  /* 0x0001980001167983 */ /* 0x000ee20000300a00 */
[----:B----4-:R-:W-:-:S02]  /*25590*/  F2FP.F16.E5M2.UNPACK_B R28, R18 ;  /* 0x00000012ff1c723e */ /* 0x010fc400020004ff */
[----:B------:R-:W-:Y:S01]  /*255a0*/  F2FP.F16.E5M2.UNPACK_B R29, R17 ;  /* 0x00000011ff1d723e */ /* 0x000fe200020004ff */
[----:B------:R-:W-:Y:S02]  /*255b0*/  IMAD.MOV.U32 R13, RZ, RZ, R24 ;  /* 0x000000ffff0d7224 */ /* 0x000fe400078e0018 */
[----:B------:R-:W-:Y:S02]  /*255c0*/  IMAD.MOV.U32 R12, RZ, RZ, R25 ;  /* 0x000000ffff0c7224 */ /* 0x000fe400078e0019 */
[----:B------:R-:W-:-:S03]  /*255d0*/  IMAD.MOV.U32 R19, RZ, RZ, R27 ;  /* 0x000000ffff137224 */ /* 0x000fc600078e001b */
[----:B------:R0:W-:Y:S04]  /*255e0*/  STL.64 [R1+0x4068], R12 ;  /* 0x0040680c01007387 */ /* 0x0001e80000100a00 */
[----:B0-----:R-:W4:Y:S04]  /*255f0*/  LDL.LU.64 R12, [R1+0x1b0] ;  /* 0x0001b000010c7983 */ /* 0x001f280000300a00 */
[----:B------:R-:W4:Y:S01]  /*25600*/  LDL.LU.64 R14, [R1+0x1b8] ;  /* 0x0001b800010e7983 */ /* 0x000f220000300a00 */
[----:B--2---:R-:W-:Y:S03]  /*25610*/  HMMA.16816.F32 R24, R8, R28, R4 ;  /* 0x0000001c0818723c */ /* 0x004fe60000001804 */
[----:B------:R-:W2:Y:S04]  /*25620*/  LDL.LU.64 R4, [R1+0x1d0] ;  /* 0x0001d00001047983 */ /* 0x000ea80000300a00 */
[----:B------:R-:W2:-:S15]  /*25630*/  LDL.LU.64 R6, [R1+0x1d8] ;  /* 0x0001d80001067983 */ /* 0x000e9e0000300a00 */
[----:B------:R-:W-:-:S01]  /*25640*/  NOP ;  /* 0x0000000000007918 */ /* 0x000fc20000000000 */
[----:B------:R-:W-:Y:S04]  /*25650*/  STL.64 [R1+0x170], R24 ;  /* 0x0001701801007387 */ /* 0x000fe80000100a00 */
[----:B------:R0:W-:Y:S02]  /*25660*/  STL.64 [R1+0x178], R26 ;  /* 0x0001781a01007387 */ /* 0x0001e40000100a00 */
[----:B0-----:R-:W-:Y:S02]  /*25670*/  F2FP.F16.E5M2.UNPACK_B R26, R16 ;  /* 0x00000010ff1a723e */ /* 0x001fe400020004ff */
[----:B------:R-:W-:-:S07]  /*25680*/  F2FP.F16.E5M2.UNPACK_B R27, R2 ;  /* 0x00000002ff1b723e */ /* 0x000fce00020004ff */
[----:B---3--:R-:W-:-:S15]  /*25690*/  HMMA.16816.F32 R20, R8, R26, R20 ;  /* 0x0000001a0814723c */ /* 0x008fde0000001814 */
[----:B------:R-:W-:-:S08]  /*256a0*/  NOP ;  /* 0x0000000000007918 */ /* 0x000fd00000000000 */
[----:B------:R-:W-:Y:S04]  /*256b0*/  STL.64 [R1+0x190], R20 ;  /* 0x0001901401007387 */ /* 0x000fe80000100a00 */
[----:B------:R-:W-:Y:S04]  /*256c0*/  STL.64 [R1+0x198], R22 ;  /* 0x0001981601007387 */ /* 0x000fe80000100a00 */
[----:B------:R-:W0:Y:S04]  /*256d0*/  LDSM.16.M88.4 R20, [R3+UR7+0x1400] ;  /* 0x001400070314783b */ /* 0x000e280008000200 */
[----:B0-----:R-:W-:Y:S01]  /*256e0*/  STL.64 [R1+0x80], R20 ;  /* 0x0000801401007387 */ /* 0x001fe20000100a00 */
[----:B------:R-:W-:-:S03]  /*256f0*/  IMAD.MOV.U32 R16, RZ, RZ, R22 ;  /* 0x000000ffff107224 */ /* 0x000fc600078e0016 */
[----:B------:R0:W-:Y:S01]  /*25700*/  STL.64 [R1+0x88], R22 ;  /* 0x0000881601007387 */ /* 0x0001e20000100a00 */
[----:B------:R-:W-:Y:S02]  /*25710*/  IMAD.MOV.U32 R18, RZ, RZ, R20 ;  /* 0x000000ffff127224 */ /* 0x000fe400078e0014 */
[----:B------:R-:W-:Y:S01]  /*25720*/  IMAD.MOV.U32 R2, RZ, RZ, R21 ;  /* 0x000000ffff027224 */ /* 0x000fe200078e0015 */
[----:B0-----:R-:W3:Y:S04]  /*25730*/  LDL.LU R22, [R1+0x4078] ;  /* 0x0040780001167983 */ /* 0x001ee80000300800 */
[----:B------:R-:W4:Y:S01]  /*25740*/  LDL.LU.64 R20, [R1+0x4070] ;  /* 0x0040700001147983 */ /* 0x000f220000300a00 */
[----:B---3--:R-:W-:Y:S02]  /*25750*/  F2FP.F16.E5M2.UNPACK_B R24, R22 ;  /* 0x00000016ff18723e */ /* 0x008fe400020004ff */
[----:B----4-:R-:W-:-:S07]  /*25760*/  F2FP.F16.E5M2.UNPACK_B R25, R21 ;  /* 0x00000015ff19723e */ /* 0x010fce00020004ff */
[----:B------:R-:W-:-:S15]  /*25770*/  HMMA.16816.F32 R12, R8, R24, R12 ;  /* 0x00000018080c723c */ /* 0x000fde000000180c */
[----:B------:R-:W-:-:S08]  /*25780*/  NOP ;  /* 0x0000000000007918 */ /* 0x000fd00000000000 */
[----:B------:R0:W-:Y:S04]  /*25790*/  STL.64 [R1+0x1b0], R12 ;  /* 0x0001b00c01007387 */ /* 0x0001e80000100a00 */
[----:B------:R-:W-:Y:S04]  /*257a0*/  STL.64 [R1+0x1b8], R14 ;  /* 0x0001b80e01007387 */ /* 0x000fe80000100a00 */
[----:B0-----:R-:W3:Y:S04]  /*257b0*/  LDL.LU.64 R12, [R1+0x4068] ;  /* 0x00406800010c7983 */ /* 0x001ee80000300a00 */
[----:B------:R-:W-:Y:S04]  /*257c0*/  STL.64 [R1+0x3fe8], R26 ;  /* 0x003fe81a01007387 */ /* 0x000fe80000100a00 */
[----:B------:R0:W-:Y:S01]  /*257d0*/  STL.64 [R1+0x3fe0], R24 ;  /* 0x003fe01801007387 */ /* 0x0001e20000100a00 */
[----:B------:R-:W-:-:S03]  /*257e0*/  IMAD.MOV.U32 R17, RZ, RZ, R23 ;  /* 0x000000ffff117224 */ /* 0x000fc600078e0017 */
[----:B0-----:R-:W4:Y:S04]  /*257f0*/  LDL.LU.64 R24, [R1+0x1f0] ;  /* 0x0001f00001187983 */ /* 0x001f280000300a00 */
[----:B------:R-:W4:Y:S01]  /*25800*/  LDL.LU.64 R26, [R1+0x1f8] ;  /* 0x0001f800011a7983 */ /* 0x000f220000300a00 */
[----:B---3--:R-:W-:Y:S02]  /*25810*/  F2FP.F16.E5M2.UNPACK_B R22, R13 ;  /* 0x0000000dff16723e */ /* 0x008fe400020004ff */
[----:B------:R-:W-:Y:S02]  /*25820*/  F2FP.F16.E5M2.UNPACK_B R23, R12 ;  /* 0x0000000cff17723e */ /* 0x000fe400020004ff */
[----:B------:R-:W3:Y:S04]  /*25830*/  LDL.LU.64 R12, [R1+0x230] ;  /* 0x00023000010c7983 */ /* 0x000ee80000300a00 */
[----:B------:R-:W4:Y:S01]  /*25840*/  LDL.LU.64 R14, [R1+0x238] ;  /* 0x00023800010e7983 */ /* 0x000f220000300a00 */
[----:B--2---:R-:W-:-:S15]  /*25850*/  HMMA.16816.F32 R4, R8, R22, R4 ;  /* 0x000000160804723c */ /* 0x004fde0000001804 */
[----:B------:R-:W-:-:S08]  /*25860*/  NOP ;  /* 0x0000000000007918 */ /* 0x000fd00000000000 */
[----:B------:R-:W-:Y:S04]  /*25870*/  STL.64 [R1+0x1d0], R4 ;  /* 0x0001d00401007387 */ /* 0x000fe80000100a00 */
[----:B------:R-:W-:Y:S01]  /*25880*/  STL.64 [R1+0x1d8], R6 ;  /* 0x0001d80601007387 */ /* 0x000fe20000100a00 */
[----:B------:R-:W-:Y:S02]  /*25890*/  F2FP.F16.E5M2.UNPACK_B R20, R20 ;  /* 0x00000014ff14723e */ /* 0x000fe400020004ff */
[----:B------:R-:W-:Y:S01]  /*258a0*/  F2FP.F16.E5M2.UNPACK_B R21, R19 ;  /* 0x00000013ff15723e */ /* 0x000fe200020004ff */
[----:B----4-:R-:W-:Y:S04]  /*258b0*/  STL.64 [R1+0x4060], R14 ;  /* 0x0040600e01007387 */ /* 0x010fe80000100a00 */
[----:B---3--:R-:W-:Y:S04]  /*258c0*/  STL.64 [R1+0x4058], R12 ;  /* 0x0040580c01007387 */ /* 0x008fe80000100a00 */
[----:B------:R-:W0:Y:S04]  /*258d0*/  LDSM.16.M88.4 R12, [R3+UR7+0x1800] ;  /* 0x00180007030c783b */ /* 0x000e280008000200 */
[----:B0-----:R-:W-:Y:S01]  /*258e0*/  STL.64 [R1+0x90], R12 ;  /* 0x0000900c01007387 */ /* 0x001fe20000100a00 */
[----:B------:R-:W-:-:S02]  /*258f0*/  IMAD.MOV.U32 R6, RZ, RZ, R12 ;  /* 0x000000ffff067224 */ /* 0x000fc400078e000c */
[----:B------:R-:W-:Y:S02]  /*25900*/  IMAD.MOV.U32 R7, RZ, RZ, R13 ;  /* 0x000000ffff077224 */ /* 0x000fe400078e000d */
[----:B------:R-:W-:Y:S01]  /*25910*/  IMAD.MOV.U32 R4, RZ, RZ, R14 ;  /* 0x000000ffff047224 */ /* 0x000fe200078e000e */
[----:B------:R0:W-:Y:S01]  /*25920*/  STL.64 [R1+0x98], R14 ;  /* 0x0000980e01007387 */ /* 0x0001e20000100a00 */
[----:B------:R-:W-:Y:S02]  /*25930*/  IMAD.MOV.U32 R5, RZ, RZ, R15 ;  /* 0x000000ffff057224 */ /* 0x000fe400078e000f */
[----:B0-----:R-:W-:Y:S01]  /*25940*/  HMMA.16816.F32 R12, R8, R20, R24 ;  /* 0x00000014080c723c */ /* 0x001fe20000001818 */
[----:B------:R-:W-:Y:S05]  /*25950*/  STL.64 [R1+0x3fd8], R22 ;  /* 0x003fd81601007387 */ /* 0x000fea0000100a00 */
[----:B------:R0:W-:-:S15]  /*25960*/  STL.64 [R1+0x3fd0], R20 ;  /* 0x003fd01401007387 */ /* 0x0001de0000100a00 */
[----:B------:R-:W-:-:S02]  /*25970*/  NOP ;  /* 0x0000000000007918 */ /* 0x000fc40000000000 */
[----:B------:R-:W-:Y:S04]  /*25980*/  STL.64 [R1+0x1f0], R12 ;  /* 0x0001f00c01007387 */ /* 0x000fe80000100a00 */
[----:B------:R-:W-:Y:S04]  /*25990*/  STL.64 [R1+0x1f8], R14 ;  /* 0x0001f80e01007387 */ /* 0x000fe80000100a00 */
[----:B0-----:R-:W2:Y:S04]  /*259a0*/  LDL.LU.64 R20, [R1+0x210] ;  /* 0x0002100001147983 */ /* 0x001ea80000300a00 */
[----:B------:R-:W2:Y:S04]  /*259b0*/  LDL.LU.64 R22, [R1+0x218] ;  /* 0x0002180001167983 */ /* 0x000ea80000300a00 */
[----:B------:R-:W0:Y:S01]  /*259c0*/  LDSM.16.M88.4 R12, [R3+UR7+0x1c00] ;  /* 0x001c0007030c783b */ /* 0x000e220008000200 */
[----:B------:R-:W-:-:S02]  /*259d0*/  F2FP.F16.E5M2.UNPACK_B R18, R18 ;  /* 0x00000012ff12723e */ /* 0x000fc400020004ff */
[----:B------:R-:W-:Y:S01]  /*259e0*/  F2FP.F16.E5M2.UNPACK_B R19, R2 ;  /* 0x00000002ff13723e */ /* 0x000fe200020004ff */
[----:B0-----:R-:W-:Y:S01]  /*259f0*/  STL.64 [R1+0xa0], R12 ;  /* 0x0000a00c01007387 */ /* 0x001fe20000100a00 */
[----:B------:R-:W-:-:S03]  /*25a00*/  IMAD.MOV.U32 R25, RZ, RZ, R14 ;  /* 0x000000ffff197224 */ /* 0x000fc600078e000e */
[----:B------:R0:W-:Y:S01]  /*25a10*/  STL.64 [R1+0xa8], R14 ;  /* 0x0000a80e01007387 */ /* 0x0001e20000100a00 */
[----:B------:R-:W-:Y:S02]  /*25a20*/  IMAD.MOV.U32 R24, RZ, RZ, R15 ;  /* 0x000000ffff187224 */ /* 0x000fe400078e000f */
[----:B------:R-:W-:Y:S02]  /*25a30*/  IMAD.MOV.U32 R2, RZ, RZ, R12 ;  /* 0x000000ffff027224 */ /* 0x000fe400078e000c */
[----:B------:R-:W-:Y:S01]  /*25a40*/  IMAD.MOV.U32 R3, RZ, RZ, R13 ;  /* 0x000000ffff037224 */ /* 0x000fe200078e000d */
[----:B0-----:R-:W3:Y:S04]  /*25a50*/  LDL.LU.64 R14, [R1+0x4060] ;  /* 0x00406000010e7983 */ /* 0x001ee80000300a00 */
[----:B------:R-:W3:Y:S01]  /*25a60*/  LDL.LU.64 R12, [R1+0x4058] ;  /* 0x00405800010c7983 */ /* 0x000ee20000300a00 */
[----:B--2---:R-:W-:-:S15]  /*25a70*/  HMMA.16816.F32 R20, R8, R18, R20 ;  /* 0x000000120814723c */ /* 0x004fde0000001814 */
[----:B------:R-:W-:-:S08]  /*25a80*/  NOP ;  /* 0x0000000000007918 */ /* 0x000fd00000000000 */
[----:B------:R-:W-:Y:S04]  /*25a90*/  STL.64 [R1+0x210], R20 ;  /* 0x0002101401007387 */ /* 0x000fe80000100a00 */
[----:B------:R-:W-:Y:S04]  /*25aa0*/  STL.64 [R1+0x218], R22 ;  /* 0x0002181601007387 */ /* 0x000fe80000100a00 */
[----:B------:R-:W2:Y:S04]  /*25ab0*/  LDL.LU R26, [R1+0x11f4] ;  /* 0x0011f400011a7983 */ /* 0x000ea80000300800 */
[----:B------:R-:W2:Y:S01]  /*25ac0*/  LDL.LU R27, [R1+0x11f0] ;  /* 0x0011f000011b7983 */ /* 0x000ea20000300800 */
[----:B------:R-:W-:-:S02]  /*25ad0*/  F2FP.F16.E5M2.UNPACK_B R16, R16 ;  /* 0x00000010ff10723e */ /* 0x000fc400020004ff */
[----:B------:R-:W-:-:S07]  /*25ae0*/  F2FP.F16.E5M2.UNPACK_B R17, R17 ;  /* 0x00000011ff11723e */ /* 0x000fce00020004ff */
[----:B---3--:R-:W-:-:S15]  /*25af0*/  HMMA.16816.F32 R12, R8, R16, R12 ;  /* 0x00000010080c723c */ /* 0x008fde000000180c */
[----:B------:R-:W-:-:S08]  /*25b00*/  NOP ;  /* 0x0000000000007918 */ /* 0x000fd00000000000 */
[----:B------:R0:W-:Y:S04]  /*25b10*/  STL.64 [R1+0x230], R12 ;  /* 0x0002300c01007387 */ /* 0x0001e80000100a00 */
[----:B------:R1:W-:Y:S01]  /*25b20*/  STL.64 [R1+0x238], R14 ;  /* 0x0002380e01007387 */ /* 0x0003e20000100a00 */
[----:B0-----:R-:W-:-:S03]  /*25b30*/  IMAD.MOV.U32 R13, RZ, RZ, R0 ;  /* 0x000000ffff0d7224 */ /* 0x001fc600078e0000 */
[----:B--2---:R-:W-:Y:S04]  /*25b40*/  STL.64 [R1+0x4038], R26 ;  /* 0x0040381a01007387 */ /* 0x004fe80000100a00 */
[----:B------:R0:W-:Y:S04]  /*25b50*/  STL.64 [R1+0x4030], R24 ;  /* 0x0040301801007387 */ /* 0x0001e80000100a00 */
[----:B-1----:R-:W2:Y:S04]  /*25b60*/  LDL R14, [R1+0x10] ;  /* 0x00001000010e7983 */ /* 0x002ea80000100800 */
[----:B------:R-:W2:Y:S04]  /*25b70*/  LDL R15, [R1+0x14] ;  /* 0x00001400010f7983 */ /* 0x000ea80000100800 */
[----:B------:R-:W3:Y:S04]  /*25b80*/  LDL R12, [R1+0x18] ;  /* 0x00001800010c7983 */ /* 0x000ee80000100800 */
[----:B------:R-:W4:Y:S04]  /*25b90*/  LDL.LU R0, [R1+0x4050] ;  /* 0x0040500001007983 */ /* 0x000f280000300800 */
[----:B0-----:R-:W2:Y:S04]  /*25ba0*/  LDL.LU.64 R24, [R1+0x270] ;  /* 0x0002700001187983 */ /* 0x001ea80000300a00 */
[----:B------:R-:W3:Y:S01]  /*25bb0*/  LDL.LU.64 R26, [R1+0x278] ;  /* 0x00027800011a7983 */ /* 0x000ee20000300a00 */
[----:B------:R-:W-:-:S02]  /*25bc0*/  F2FP.F16.E5M2.UNPACK_B R6, R6 ;  /* 0x00000006ff06723e */ /* 0x000fc400020004ff */
[----:B------:R-:W-:Y:S01]  /*25bd0*/  F2FP.F16.E5M2.UNPACK_B R7, R7 ;  /* 0x00000007ff07723e */ /* 0x000fe200020004ff */
[----:B---3--:R-:W-:Y:S04]  /*25be0*/  STL.64 [R1+0x4048], R26 ;  /* 0x0040481a01007387 */ /* 0x008fe80000100a00 */
[----:B--2---:R0:W-:Y:S04]  /*25bf0*/  STL.64 [R1+0x4040], R24 ;  /* 0x0040401801007387 */ /* 0x0041e80000100a00 */
[----:B0-----:R-:W2:Y:S04]  /*25c00*/  LDL.LU.64 R24, [R1+0x250] ;  /* 0x0002500001187983 */ /* 0x001ea80000300a00 */
[----:B------:R-:W2:Y:S04]  /*25c10*/  LDL.LU.64 R26, [R1+0x258] ;  /* 0x00025800011a7983 */ /* 0x000ea80000300a00 */
[----:B------:R-:W-:Y:S04]  /*25c20*/  STL.64 [R1+0x4028], R14 ;  /* 0x0040280e01007387 */ /* 0x000fe80000100a00 */
[----:B------:R0:W-:Y:S04]  /*25c30*/  STL.64 [R1+0x4020], R12 ;  /* 0x0040200c01007387 */ /* 0x0001e80000100a00 */
[----:B------:R-:W3:Y:S01]  /*25c40*/  LDL R22, [R1+0x20] ;  /* 0x0000200001167983 */ /* 0x000ee20000100800 */
[----:B----4-:R-:W-:-:S03]  /*25c50*/  IMAD.MOV.U32 R23, RZ, RZ, R0 ;  /* 0x000000ffff177224 */ /* 0x010fc600078e0000 */
[----:B0-----:R-:W4:Y:S04]  /*25c60*/  LDL.LU.64 R12, [R1+0x2e0] ;  /* 0x0002e000010c7983 */ /* 0x001f280000300a00 */
[----:B------:R-:W4:Y:S04]  /*25c70*/  LDL.LU.64 R14, [R1+0x2e8] ;  /* 0x0002e800010e7983 */ /* 0x000f280000300a00 */
[----:B------:R-:W3:Y:S04]  /*25c80*/  LDL.LU R20, [R1+0x1200] ;  /* 0x0012000001147983 */ /* 0x000ee80000300800 */
[----:B------:R-:W3:Y:S04]  /*25c90*/  LDL.LU R21, [R1+0x120c] ;  /* 0x00120c0001157983 */ /* 0x000ee80000300800 */
[----:B------:R-:W3:Y:S04]  /*25ca0*/  LDL.LU R0, [R1+0x1208] ;  /* 0x0012080001007983 */ /* 0x000ee80000300800 */
[----:B------:R-:W-:Y:S04]  /*25cb0*/  STL.64 [R1+0x3ff8], R18 ;  /* 0x003ff81201007387 */ /* 0x000fe80000100a00 */
[----:B------:R0:W-:Y:S04]  /*25cc0*/  STL.64 [R1+0x3ff0], R16 ;  /* 0x003ff01001007387 */ /* 0x0001e80000100a00 */
[----:B0-----:R-:W4:Y:S04]  /*25cd0*/  LDL.LU.64 R16, [R1+0x2f0] ;  /* 0x0002f00001107983 */ /* 0x001f280000300a00 */
[----:B------:R-:W4:Y:S01]  /*25ce0*/  LDL.LU.64 R18, [R1+0x2f8] ;  /* 0x0002f80001127983 */ /* 0x000f220000300a00 */
[----:B--2---:R-:W-:-:S15]  /*25cf0*/  HMMA.16816.F32 R24, R8, R6, R24 ;  /* 0x000000060818723c */ /* 0x004fde0000001818 */
[----:B------:R-:W-:-:S08]  /*25d00*/  NOP ;  /* 0x0000000000007918 */ /* 0x000fd00000000000 */
[----:B------:R-:W-:Y:S04]  /*25d10*/  STL.64 [R1+0x250], R24 ;  /* 0x0002501801007387 */ /* 0x000fe80000100a00 */
[----:B------:R0:W-:Y:S04]  /*25d20*/  STL.64 [R1+0x258], R26 ;  /* 0x0002581a01007387 */ /* 0x0001e80000100a00 */
[----:B0-----:R-:W2:Y:S04]  /*25d30*/  LDL.LU.64 R26, [R1+0x4048] ;  /* 0x00404800011a7983 */ /* 0x001ea80000300a00 */
[----:B------:R-:W2:Y:S01]  /*25d40*/  LDL.LU.64 R24, [R1+0x4040] ;  /* 0x0040400001187983 */ /* 0x000ea20000300a00 */
[----:B------:R-:W-:-:S02]  /*25d50*/  F2FP.F16.E5M2.UNPACK_B R4, R4 ;  /* 0x00000004ff04723e */ /* 0x000fc400020004ff */
[----:B------:R-:W-:-:S07]  /*25d60*/  F2FP.F16.E5M2.UNPACK_B R5, R5 ;  /* 0x00000005ff05723e */ /* 0x000fce00020004ff */
[----:B--2---:R-:W-:-:S15]  /*25d70*/  HMMA.16816.F32 R24, R8, R4, R24 ;  /* 0x000000040818723c */ /* 0x004fde0000001818 */
[----:B------:R-:W-:-:S08]  /*25d80*/  NOP ;  /* 0x0000000000007918 */ /* 0x000fd00000000000 */
[----:B------:R-:W-:Y:S04]  /*25d90*/  STL.64 [R1+0x270], R24 ;  /* 0x0002701801007387 */ /* 0x000fe80000100a00 */
[----:B------:R0:W-:Y:S04]  /*25da0*/  STL.64 [R1+0x278], R26 ;  /* 0x0002781a01007387 */ /* 0x0001e80000100a00 */
[----:B0-----:R-:W2:Y:S04]  /*25db0*/  LDL.LU.64 R26, [R1+0x4038] ;  /* 0x00403800011a7983 */ /* 0x001ea80000300a00 */
[----:B------:R-:W3:Y:S01]  /*25dc0*/  LDL.LU.64 R24, [R1+0x4030] ;  /* 0x0040300001187983 */ /* 0x000ee20000300a00 */
[----:B------:R-:W-:-:S02]  /*25dd0*/  F2FP.F16.E5M2.UNPACK_B R2, R2 ;  /* 0x00000002ff02723e */ /* 0x000fc400020004ff */
[----:B------:R-:W-:-:S07]  /*25de0*/  F2FP.F16.E5M2.UNPACK_B R3, R3 ;  /* 0x00000003ff03723e */ /* 0x000fce00020004ff */
[----:B----4-:R-:W-:Y:S01]  /*25df0*/  HMMA.16816.F32 R16, R8, R2, R16 ;  /* 0x000000020810723c */ /* 0x010fe20000001810 */
[----:B------:R-:W-:Y:S04]  /*25e00*/  STL.64 [R1+0x3fb8], R6 ;  /* 0x003fb80601007387 */ /* 0x000fe80000100a00 */
[----:B------:R3:W-:-:S15]  /*25e10*/  STL.64 [R1+0x3fb0], R4 ;  /* 0x003fb00401007387 */ /* 0x0007de0000100a00 */
[----:B------:R-:W-:-:S03]  /*25e20*/  NOP ;  /* 0x0000000000007918 */ /* 0x000fc60000000000 */
[----:B------:R-:W-:Y:S04]  /*25e30*/  STL.64 [R1+0x2f0], R16 ;  /* 0x0002f01001007387 */ /* 0x000fe80000100a00 */
[----:B------:R-:W-:Y:S01]  /*25e40*/  STL.64 [R1+0x2f8], R18 ;  /* 0x0002f81201007387 */ /* 0x000fe20000100a00 */
[----:B---3--:R-:W-:Y:S02]  /*25e50*/  F2FP.F16.E5M2.UNPACK_B R4, R25 ;  /* 0x00000019ff04723e */ /* 0x008fe400020004ff */
[----:B------:R-:W-:-:S05]  /*25e60*/  F2FP.F16.E5M2.UNPACK_B R5, R24 ;  /* 0x00000018ff05723e */ /* 0x000fca00020004ff */
[----:B------:R0:W-:Y:S02]  /*25e70*/  STL.64 [R1+0x28], R4 ;  /* 0x0000280401007387 */ /* 0x0001e40000100a00 */
[----:B0-----:R-:W-:Y:S02]  /*25e80*/  HMMA.16816.F32 R4, R8, R4, R12 ;  /* 0x000000040804723c */ /* 0x001fe4000000180c */
[----:B------:R-:W3:Y:S04]  /*25e90*/  LDL.LU R9, [R1+0x11fc] ;  /* 0x0011fc0001097983 */ /* 0x000ee80000300800 */
[----:B------:R-:W3:-:S15]  /*25ea0*/  LDL.LU R10, [R1+0x11f8] ;  /* 0x0011f800010a7983 */ /* 0x000ede0000300800 */
[----:B------:R-:W-:-:S02]  /*25eb0*/  NOP ;  /* 0x0000000000007918 */ /* 0x000fc40000000000 */
[----:B------:R0:W-:Y:S04]  /*25ec0*/  STL.64 [R1+0x2e0], R4 ;  /* 0x0002e00401007387 */ /* 0x0001e80000100a00 */
[----:B------:R1:W-:Y:S04]  /*25ed0*/  STL.64 [R1+0x2e8], R6 ;  /* 0x0002e80601007387 */ /* 0x0003e80000100a00 */
[----:B------:R-:W4:Y:S04]  /*25ee0*/  LDL.LU R11, [R1+0x1204] ;  /* 0x00120400010b7983 */ /* 0x000f280000300800 */
[----:B------:R-:W4:Y:S04]  /*25ef0*/  LDL.LU.64 R12, [R1+0xf80] ;  /* 0x000f8000010c7983 */ /* 0x000f280000300a00 */
[----:B------:R-:W4:Y:S04]  /*25f00*/  LDL.LU.64 R14, [R1+0xf88] ;  /* 0x000f8800010e7983 */ /* 0x000f280000300a00 */
[----:B0-----:R-:W4:Y:S04]  /*25f10*/  LDL.LU.64 R4, [R1+0xf70] ;  /* 0x000f700001047983 */ /* 0x001f280000300a00 */
[----:B-1----:R-:W4:Y:S04]  /*25f20*/  LDL.LU.64 R6, [R1+0xf78] ;  /* 0x000f780001067983 */ /* 0x002f280000300a00 */
[----:B------:R-:W4:Y:S04]  /*25f30*/  LDL.LU.64 R16, [R1+0xf50] ;  /* 0x000f500001107983 */ /* 0x000f280000300a00 */
[----:B------:R-:W4:Y:S01]  /*25f40*/  LDL.LU.64 R18, [R1+0xf58] ;  /* 0x000f580001127983 */ /* 0x000f220000300a00 */
[----:B--2---:R-:W-:-:S05]  /*25f50*/  IMAD R8, R27, 0x100, R26 ;  /* 0x000001001b087824 */ /* 0x004fca00078e021a */
[----:B------:R-:W-:Y:S01]  /*25f60*/  F2FP.F16.E5M2.UNPACK_B R8, R8 ;  /* 0x00000008ff08723e */ /* 0x000fe200020004ff */
[----:B---3--:R-:W-:-:S05]  /*25f70*/  IMAD R9, R10, 0x100, R9 ;  /* 0x000001000a097824 */ /* 0x008fca00078e0209 */
[----:B------:R-:W-:Y:S01]  /*25f80*/  F2FP.F16.E5M2.UNPACK_B R9, R9 ;  /* 0x00000009ff09723e */ /* 0x000fe200020004ff */
[----:B----4-:R-:W-:Y:S02]  /*25f90*/  IMAD R10, R20, 0x100, R11 ;  /* 0x00000100140a7824 */ /* 0x010fe400078e020b */
[----:B------:R-:W-:-:S03]  /*25fa0*/  IMAD R11, R0, 0x100, R21 ;  /* 0x00000100000b7824 */ /* 0x000fc600078e0215 */
[----:B------:R-:W-:Y:S02]  /*25fb0*/  F2FP.F16.E5M2.UNPACK_B R10, R10 ;  /* 0x0000000aff0a723e */ /* 0x000fe400020004ff */
[----:B------:R-:W-:Y:S01]  /*25fc0*/  F2FP.F16.E5M2.UNPACK_B R11, R11 ;  /* 0x0000000bff0b723e */ /* 0x000fe200020004ff */
[----:B------:R-:W-:Y:S04]  /*25fd0*/  STL.64 [R1+0x4018], R18 ;  /* 0x0040181201007387 */ /* 0x000fe80000100a00 */
[----:B------:R0:W-:Y:S02]  /*25fe0*/  STL.64 [R1+0x4010], R16 ;  /* 0x0040101001007387 */ /* 0x0001e40000100a00 */
[C---:B------:R-:W-:Y:S02]  /*25ff0*/  HMMA.16816.F32 R20, R8.reuse, R22, R12 ;  /* 0x000000160814723c */ /* 0x040fe4000000180c */
[----:B0-----:R-:W2:Y:S04]  /*26000*/  LDL.LU.64 R16, [R1+0xf60] ;  /* 0x000f600001107983 */ /* 0x001ea80000300a00 */
[----:B------:R-:W2:Y:S04]  /*26010*/  LDL.LU.64 R18, [R1+0xf68] ;  /* 0x000f680001127983 */ /* 0x000ea80000300a00 */
[----:B------:R-:W3:Y:S04]  /*26020*/  LDL.LU.64 R24, [R1+0xf40] ;  /* 0x000f400001187983 */ /* 0x000ee80000300a00 */
[----:B------:R-:W3:Y:S04]  /*26030*/  LDL.LU.64 R26, [R1+0xf48] ;  /* 0x000f4800011a7983 */ /* 0x000ee80000300a00 */
[----:B------:R-:W2:Y:S04]  /*26040*/  LDL.LU.64 R14, [R1+0x4028] ;  /* 0x00402800010e7983 */ /* 0x000ea80000300a00 */
[----:B------:R-:W4:Y:S04]  /*26050*/  LDL.LU.64 R12, [R1+0x4020] ;  /* 0x00402000010c7983 */ /* 0x000f280000300a00 */
[----:B------:R0:W-:Y:S04]  /*26060*/  STL.64 [R1+0xf80], R20 ;  /* 0x000f801401007387 */ /* 0x0001e80000100a00 */
[----:B------:R1:W-:Y:S04]  /*26070*/  STL.64 [R1+0xf88], R22 ;  /* 0x000f881601007387 */ /* 0x0003e80000100a00 */
[----:B0-----:R-:W3:Y:S04]  /*26080*/  LDL.LU.64 R20, [R1+0xf20] ;  /* 0x000f200001147983 */ /* 0x001ee80000300a00 */
[----:B-1----:R-:W3:Y:S01]  /*26090*/  LDL.LU.64 R22, [R1+0xf28] ;  /* 0x000f280001167983 */ /* 0x002ee20000300a00 */
[C---:B----4-:R-:W-:Y:S06]  /*260a0*/  HMMA.16816.F32 R4, R8.reuse, R12, R4 ;  /* 0x0000000c0804723c */ /* 0x050fec0000001804 */
[----:B--2---:R-:W-:-:S15]  /*260b0*/  HMMA.16816.F32 R12, R8, R14, R16 ;  /* 0x0000000e080c723c */ /* 0x004fde0000001810 */
[----:B------:R-:W-:-:S02]  /*260c0*/  NOP ;  /* 0x0000000000007918 */ /* 0x000fc40000000000 */
[----:B------:R0:W-:Y:S04]  /*260d0*/  STL.64 [R1+0xf70], R4 ;  /* 0x000f700401007387 */ /* 0x0001e80000100a00 */
[----:B------:R1:W-:Y:S04]  /*260e0*/  STL.64 [R1+0xf78], R6 ;  /* 0x000f780601007387 */ /* 0x0003e80000100a00 */
[----:B0-----:R-:W2:Y:S04]  /*260f0*/  LDL.LU.64 R4, [R1+0xf10] ;  /* 0x000f100001047983 */ /* 0x001ea80000300a00 */
[----:B-1----:R-:W2:Y:S04]  /*26100*/  LDL.LU.64 R6, [R1+0xf18] ;  /* 0x000f180001067983 */ /* 0x002ea80000300a00 */
[----:B------:R-:W4:Y:S04]  /*26110*/  LDL.LU.64 R18, [R1+0x4018] ;  /* 0x0040180001127983 */ /* 0x000f280000300a00 */
[----:B------:R-:W4:Y:S04]  /*26120*/  LDL.LU.64 R16, [R1+0x4010] ;  /* 0x0040100001107983 */ /* 0x000f280000300a00 */
[----:B------:R-:W-:Y:S04]  /*26130*/  STL.64 [R1+0xf60], R12 ;  /* 0x000f600c01007387 */ /* 0x000fe80000100a00 */
[----:B------:R0:W-:Y:S04]  /*26140*/  STL.64 [R1+0xf68], R14 ;  /* 0x000f680e01007387 */ /* 0x0001e80000100a00 */
[----:B0-----:R-:W3:Y:S04]  /*26150*/  LDL.LU.64 R14, [R1+0x4008] ;  /* 0x00400800010e7983 */ /* 0x001ee80000300a00 */
[----:B------:R-:W4:Y:S02]  /*26160*/  LDL.LU.64 R12, [R1+0x4000] ;  /* 0x00400000010c7983 */ /* 0x000f240000300a00 */
[C---:B----4-:R-:W-:Y:S06]  /*26170*/  HMMA.16816.F32 R16, R8.reuse, R12, R16 ;  /* 0x0000000c0810723c */ /* 0x050fec0000001810 */
[----:B---3--:R-:W-:-:S15]  /*26180*/  HMMA.16816.F32 R24, R8, R14, R24 ;  /* 0x0000000e0818723c */ /* 0x008fde0000001818 */
[----:B------:R-:W-:-:S02]  /*26190*/  NOP ;  /* 0x0000000000007918 */ /* 0x000fc40000000000 */
[----:B------:R-:W-:Y:S04]  /*261a0*/  STL.64 [R1+0xf50], R16 ;  /* 0x000f501001007387 */ /* 0x000fe80000100a00 */
[----:B------:R0:W-:Y:S04]  /*261b0*/  STL.64 [R1+0xf58], R18 ;  /* 0x000f581201007387 */ /* 0x0001e80000100a00 */
[----:B0-----:R-:W3:Y:S04]  /*261c0*/  LDL.LU.64 R18, [R1+0x3ff8] ;  /* 0x003ff80001127983 */ /* 0x001ee80000300a00 */
[----:B------:R-:W4:Y:S04]  /*261d0*/  LDL.LU.64 R16, [R1+0x3ff0] ;  /* 0x003ff00001107983 */ /* 0x000f280000300a00 */
[----:B------:R-:W-:Y:S04]  /*261e0*/  STL.64 [R1+0x3f58], R12 ;  /* 0x003f580c01007387 */ /* 0x000fe80000100a00 */
[----:B------:R-:W-:Y:S04]  /*261f0*/  STL.64 [R1+0xf40], R24 ;  /* 0x000f401801007387 */ /* 0x000fe80000100a00 */
[----:B------:R0:W-:Y:S04]  /*26200*/  STL.64 [R1+0xf48], R26 ;  /* 0x000f481a01007387 */ /* 0x0001e80000100a00 */
[----:B0-----:R-:W2:Y:S04]  /*26210*/  LDL.LU.64 R26, [R1+0x3fe8] ;  /* 0x003fe800011a7983 */ /* 0x001ea80000300a00 */
[----:B------:R-:W3:Y:S04]  /*26220*/  LDL.LU.64 R24, [R1+0x3fe0] ;  /* 0x003fe00001187983 */ /* 0x000ee80000300a00 */
[----:B------:R0:W-:Y:S04]  /*26230*/  STL.64 [R1+0x3f70], R14 ;  /* 0x003f700e01007387 */ /* 0x0001e80000100a00 */
[----:B------:R-:W4:Y:S04]  /*26240*/  LDL.LU.64 R12, [R1+0xf30] ;  /* 0x000f3000010c7983 */ /* 0x000f280000300a00 */
[----:B0-----:R-:W4:Y:S02]  /*26250*/  LDL.LU.64 R14, [R1+0xf38] ;  /* 0x000f3800010e7983 */ /* 0x001f240000300a00 */
[----:B----4-:R-:W-:-:S15]  /*26260*/  HMMA.16816.F32 R12, R8, R28, R12 ;  /* 0x0000001c080c723c */ /* 0x010fde000000180c */
[----:B------:R-:W-:-:S08]  /*26270*/  NOP ;  /* 0x0000000000007918 */ /* 0x000fd00000000000 */
[----:B------:R-:W-:Y:S04]  /*26280*/  STL.64 [R1+0xf30], R12 ;  /* 0x000f300c01007387 */ /* 0x000fe80000100a00 */
[----:B------:R0:W-:Y:S04]  /*26290*/  STL.64 [R1+0xf38], R14 ;  /* 0x000f380e01007387 */ /* 0x0001e80000100a00 */
[----:B0-----:R-:W4:Y:S04]  /*262a0*/  LDL.LU R14, [R1+0x1214] ;  /* 0x00121400010e7983 */ /* 0x001f280000300800 */
[----:B------:R-:W4:Y:S04]  /*262b0*/  LDL.LU R15, [R1+0x1210] ;  /* 0x00121000010f7983 */ /* 0x000f280000300800 */
[----:B------:R-:W4:Y:S04]  /*262c0*/  LDL.LU R12, [R1+0x121c] ;  /* 0x00121c00010c7983 */ /* 0x000f280000300800 */
[----:B------:R-:W4:Y:S01]  /*262d0*/  LDL.LU R13, [R1+0x1218] ;  /* 0x00121800010d7983 */ /* 0x000f220000300800 */
[C---:B--2---:R-:W-:Y:S06]  /*262e0*/  HMMA.16816.F32 R20, R8.reuse, R26, R20 ;  /* 0x0000001a0814723c */ /* 0x044fec0000001814 */
[C---:B---3--:R-:W-:Y:S01]  /*262f0*/  HMMA.16816.F32 R4, R8.reuse, R24, R4 ;  /* 0x000000180804723c */ /* 0x048fe20000001804 */
[----:B----4-:R-:W-:Y:S04]  /*26300*/  STL.64 [R1+0x3f88], R14 ;  /* 0x003f880e01007387 */ /* 0x010fe80000100a00 */
[----:B------:R0:W-:Y:S04]  /*26310*/  STL.64 [R1+0x3f80], R12 ;  /* 0x003f800c01007387 */ /* 0x0001e80000100a00 */
[----:B0-----:R-:W2:Y:S04]  /*26320*/  LDL.LU.64 R12, [R1+0xef0] ;  /* 0x000ef000010c7983 */ /* 0x001ea80000300a00 */
[----:B------:R-:W2:Y:S04]  /*26330*/  LDL.LU.64 R14, [R1+0xef8] ;  /* 0x000ef800010e7983 */ /* 0x000ea80000300a00 */
[----:B------:R-:W3:Y:S04]  /*26340*/  LDL.LU R0, [R1+0x1228] ;  /* 0x0012280001007983 */ /* 0x000ee80000300800 */
[----:B------:R-:W-:Y:S04]  /*26350*/  STL.64 [R1+0xf20], R20 ;  /* 0x000f201401007387 */ /* 0x000fe80000100a00 */
[----:B------:R0:W-:Y:S04]  /*26360*/  STL.64 [R1+0xf28], R22 ;  /* 0x000f281601007387 */ /* 0x0001e80000100a00 */
[----:B0-----:R-:W4:Y:S04]  /*26370*/  LDL.LU.64 R22, [R1+0x3fd8] ;  /* 0x003fd80001167983 */ /* 0x001f280000300a00 */
[----:B------:R-:W2:Y:S04]  /*26380*/  LDL.LU.64 R20, [R1+0x3fd0] ;  /* 0x003fd00001147983 */ /* 0x000ea80000300a00 */
[----:B------:R0:W-:Y:S04]  /*26390*/  STL.64 [R1+0xf10], R4 ;  /* 0x000f100401007387 */ /* 0x0001e80000100a00 */
[----:B------:R1:W-:Y:S04]  /*263a0*/  STL.64 [R1+0xf18], R6 ;  /* 0x000f180601007387 */ /* 0x0003e80000100a00 */
[----:B0-----:R-:W3:Y:S04]  /*263b0*/  LDL.LU.64 R4, [R1+0xed0] ;  /* 0x000ed00001047983 */ /* 0x001ee80000300a00 */
[----:B-1----:R-:W4:Y:S04]  /*263c0*/  LDL.LU.64 R6, [R1+0xed8] ;  /* 0x000ed80001067983 */ /* 0x002f280000300a00 */
[----:B----4-:R-:W-:Y:S04]  /*263d0*/  STL.64 [R1+0x3fc8], R6 ;  /* 0x003fc80601007387 */ /* 0x010fe80000100a00 */
[----:B---3--:R0:W-:Y:S04]  /*263e0*/  STL.64 [R1+0x3fc0], R4 ;  /* 0x003fc00401007387 */ /* 0x0081e80000100a00 */
[----:B0-----:R-:W3:Y:S04]  /*263f0*/  LDL.LU.64 R4, [R1+0xee0] ;  /* 0x000ee00001047983 */ /* 0x001ee80000300a00 */
[----:B------:R-:W3:Y:S04]  /*26400*/  LDL.LU.64 R6, [R1+0xee8] ;  /* 0x000ee80001067983 */ /* 0x000ee80000300a00 */
[----:B------:R0:W-:Y:S04]  /*26410*/  STL.64 [R1+0x3f30], R26 ;  /* 0x003f301a01007387 */ /* 0x0001e80000100a00 */
[----:B0-----:R-:W4:Y:S04]  /*26420*/  LDL.64 R26, [R1+0x20] ;  /* 0x00002000011a7983 */ /* 0x001f280000100a00 */
[----:B------:R0:W-:Y:S04]  /*26430*/  STL.64 [R1+0x3f28], R24 ;  /* 0x003f281801007387 */ /* 0x0001e80000100a00 */
[----:B0-----:R-:W2:Y:S04]  /*26440*/  LDL.LU R24, [R1+0x1220] ;  /* 0x0012200001187983 */ /* 0x001ea80000300800 */
[----:B------:R-:W2:Y:S04]  /*26450*/  LDL.LU R25, [R1+0x122c] ;  /* 0x00122c0001197983 */ /* 0x000ea80000300800 */
[----:B----4-:R-:W-:Y:S04]  /*26460*/  STL.64 [R1+0x3f98], R26 ;  /* 0x003f981a01007387 */ /* 0x010fe80000100a00 */
[----:B--2---:R0:W-:Y:S04]  /*26470*/  STL.64 [R1+0x3f90], R24 ;  /* 0x003f901801007387 */ /* 0x0041e80000100a00 */
[----:B0-----:R-:W2:Y:S04]  /*26480*/  LDL.LU.64 R24, [R1+0xf00] ;  /* 0x000f000001187983 */ /* 0x001ea80000300a00 */
[----:B------:R-:W2:Y:S02]  /*26490*/  LDL.LU.64 R26, [R1+0xf08] ;  /* 0x000f0800011a7983 */ /* 0x000ea40000300a00 */
[----:B--2---:R-:W-:-:S15]  /*264a0*/  HMMA.16816.F32 R24, R8, R22, R24 ;  /* 0x000000160818723c */ /* 0x004fde0000001818 */
[----:B------:R-:W-:-:S08]  /*264b0*/  NOP ;  /* 0x0000000000007918 */ /* 0x000fd00000000000 */
[----:B------:R0:W-:Y:S04]  /*264c0*/  STL.64 [R1+0xf00], R24 ;  /* 0x000f001801007387 */ /* 0x0001e80000100a00 */
[----:B------:R1:W-:Y:S04]  /*264d0*/  STL.64 [R1+0xf08], R26 ;  /* 0x000f081a01007387 */ /* 0x0003e80000100a00 */
[----:B0-----:R-:W2:Y:S04]  /*264e0*/  LDL.LU.64 R24, [R1+0xea0] ;  /* 0x000ea00001187983 */ /* 0x001ea80000300a00 */
[----:B-1----:R-:W4:Y:S01]  /*264f0*/  LDL.LU.64 R26, [R1+0xea8] ;  /* 0x000ea800011a7983 */ /* 0x002f220000300a00 */
[C---:B------:R-:W-:Y:S06]  /*26500*/  HMMA.16816.F32 R12, R8.reuse, R20, R12 ;  /* 0x00000014080c723c */ /* 0x040fec000000180c */
[----:B---3--:R-:W-:-:S15]  /*26510*/  HMMA.16816.F32 R4, R8, R18, R4 ;  /* 0x000000120804723c */ /* 0x008fde0000001804 */
[----:B------:R-:W-:-:S02]  /*26520*/  NOP ;  /* 0x0000000000007918 */ /* 0x000fc40000000000 */
[----:B------:R-:W-:Y:S04]  /*26530*/  STL.64 [R1+0xef0], R12 ;  /* 0x000ef00c01007387 */ /* 0x000fe80000100a00 */
[----:B------:R-:W-:Y:S04]  /*26540*/  STL.64 [R1+0xef8], R14 ;  /* 0x000ef80e01007387 */ /* 0x000fe80000100a00 */
[----:B----4-:R-:W-:Y:S04]  /*26550*/  STL.64 [R1+0x3fa8], R26 ;  /* 0x003fa81a01007387 */ /* 0x010fe80000100a00 */
[----:B--2---:R0:W-:Y:S04]  /*26560*/  STL.64 [R1+0x3fa0], R24 ;  /* 0x003fa01801007387 */ /* 0x0041e80000100a00 */
[----:B0-----:R-:W2:Y:S04]  /*26570*/  LDL.LU.64 R24, [R1+0xec0] ;  /* 0x000ec00001187983 */ /* 0x001ea80000300a00 */
[----:B------:R-:W2:Y:S04]  /*26580*/  LDL.LU.64 R26, [R1+0xec8] ;  /* 0x000ec800011a7983 */ /* 0x000ea80000300a00 */
[----:B------:R-:W3:Y:S04]  /*26590*/  LDL.LU.64 R12, [R1+0x2d0] ;  /* 0x0002d000010c7983 */ /* 0x000ee80000300a00 */
[----:B------:R-:W3:Y:S04]  /*265a0*/  LDL.LU.64 R14, [R1+0x2d8] ;  /* 0x0002d800010e7983 */ /* 0x000ee80000300a00 */
[----:B------:R-:W-:Y:S04]  /*265b0*/  STL [R1+0x3f10], R21 ;  /* 0x003f101501007387 */ /* 0x000fe80000100800 */
[----:B------:R-:W-:Y:S04]  /*265c0*/  STL.64 [R1+0x3f68], R22 ;  /* 0x003f681601007387 */ /* 0x000fe80000100a00 */
[----:B------:R0:W-:Y:S04]  /*265d0*/  STL [R1+0x3f60], R20 ;  /* 0x003f601401007387 */ /* 0x0001e80000100800 */
[----:B0-----:R-:W4:Y:S04]  /*265e0*/  LDL.LU.64 R20, [R1+0xeb0] ;  /* 0x000eb00001147983 */ /* 0x001f280000300a00 */
[----:B------:R-:W4:Y:S04]  /*265f0*/  LDL.LU.64 R22, [R1+0xeb8] ;  /* 0x000eb80001167983 */ /* 0x000f280000300a00 */
[----:B------:R-:W-:Y:S04]  /*26600*/  STL.64 [R1+0xee0], R4 ;  /* 0x000ee00401007387 */ /* 0x000fe80000100a00 */
[----:B------:R0:W-:Y:S04]  /*26610*/  STL.64 [R1+0xee8], R6 ;  /* 0x000ee80601007387 */ /* 0x0001e80000100a00 */
[----:B0-----:R-:W2:Y:S04]  /*26620*/  LDL.LU.64 R6, [R1+0x3fc8] ;  /* 0x003fc80001067983 */ /* 0x001ea80000300a00 */
[----:B------:R-:W2:Y:S02]  /*26630*/  LDL.LU.64 R4, [R1+0x3fc0] ;  /* 0x003fc00001047983 */ /* 0x000ea40000300a00 */
[----:B--2---:R-:W-:-:S15]  /*26640*/  HMMA.16816.F32 R4, R8, R16, R4 ;  /* 0x000000100804723c */ /* 0x004fde0000001804 */
[----:B------:R-:W-:-:S08]  /*26650*/  NOP ;  /* 0x0000000000007918 */ /* 0x000fd00000000000 */
[----:B------:R-:W-:Y:S04]  /*26660*/  STL.64 [R1+0xed0], R4 ;  /* 0x000ed00401007387 */ /* 0x000fe80000100a00 */
[----:B------:R0:W-:Y:S04]  /*26670*/  STL.64 [R1+0xed8], R6 ;  /* 0x000ed80601007387 */ /* 0x0001e80000100a00 */
[----:B0-----:R-:W2:Y:S04]  /*26680*/  LDL.LU.64 R6, [R1+0x3fb8] ;  /* 0x003fb80001067983 */ /* 0x001ea80000300a00 */
[----:B------:R-:W4:Y:S04]  /*26690*/  LDL.LU.64 R4, [R1+0x3fb0] ;  /* 0x003fb00001047983 */ /* 0x000f280000300a00 */
[----:B------:R0:W-:Y:S04]  /*266a0*/  STL [R1+0x3efc], R17 ;  /* 0x003efc1101007387 */ /* 0x0001e80000100800 */
[----:B0-----:R-:W3:Y:S01]  /*266b0*/  LDL.LU R17, [R1+0x1224] ;  /* 0x0012240001117983 */ /* 0x001ee20000300800 */
[C---:B--2---:R-:W-:Y:S06]  /*266c0*/  HMMA.16816.F32 R24, R8.reuse, R6, R24 ;  /* 0x000000060818723c */ /* 0x044fec0000001818 */
[----:B----4-:R-:W-:-:S15]  /*266d0*/  HMMA.16816.F32 R20, R8, R4, R20 ;  /* 0x000000040814723c */ /* 0x010fde0000001814 */
[----:B------:R-:W-:-:S02]  /*266e0*/  NOP ;  /* 0x0000000000007918 */ /* 0x000fc40000000000 */
[----:B------:R-:W-:Y:S04]  /*266f0*/  STL.64 [R1+0xec0], R24 ;  /* 0x000ec01801007387 */ /* 0x000fe80000100a00 */
[----:B------:R0:W-:Y:S04]  /*26700*/  STL.64 [R1+0xec8], R26 ;  /* 0x000ec81a01007387 */ /* 0x0001e80000100a00 */
[----:B0-----:R-:W2:Y:S04]  /*26710*/  LDL.LU.64 R26, [R1+0x3fa8] ;  /* 0x003fa800011a7983 */ /* 0x001ea80000300a00 */
[----:B------:R-:W2:Y:S04]  /*26720*/  LDL.LU.64 R24, [R1+0x3fa0] ;  /* 0x003fa00001187983 */ /* 0x000ea80000300a00 */
[----:B------:R0:W-:Y:S04]  /*26730*/  STL.64 [R1+0xeb0], R20 ;  /* 0x000eb01401007387 */ /* 0x0001e80000100a00 */
[----:B------:R1:W-:Y:S04]  /*26740*/  STL.64 [R1+0xeb8], R22 ;  /* 0x000eb81601007387 */ /* 0x0003e80000100a00 */
[----:B0-----:R-:W4:Y:S04]  /*26750*/  LDL.LU.64 R20, [R1+0xe90] ;  /* 0x000e900001147983 */ /* 0x001f280000300a00 */
[----:B-1----:R-:W4:Y:S04]  /*26760*/  LDL.LU.64 R22, [R1+0xe98] ;  /* 0x000e980001167983 */ /* 0x002f280000300a00 */
[----:B------:R0:W-:Y:S04]  /*26770*/  STL.64 [R1+0x3ee0], R6 ;  /* 0x003ee00601007387 */ /* 0x0001e80000100a00 */
[----:B0-----:R-:W3:Y:S04]  /*26780*/  LDL.64 R6, [R1+0x28] ;  /* 0x0000280001067983 */ /* 0x001ee80000100a00 */
[----:B------:R-:W-:Y:S01]  /*26790*/  STL.64 [R1+0x3ed8], R4 ;  /* 0x003ed80401007387 */ /* 0x000fe20000100a00 */
[----:B--2---:R-:W-:-:S15]  /*267a0*/  HMMA.16816.F32 R24, R8, R2, R24 ;  /* 0x000000020818723c */ /* 0x004fde0000001818 */
[----:B------:R-:W-:-:S08]  /*267b0*/  NOP ;  /* 0x0000000000007918 */ /* 0x000fd00000000000 */
[----:B------:R-:W-:Y:S04]  /*267c0*/  STL.64 [R1+0xea0], R24 ;  /* 0x000ea01801007387 */ /* 0x000fe80000100a00 */
[----:B------:R0:W-:Y:S01]  /*267d0*/  STL.64 [R1+0xea8], R26 ;  /* 0x000ea81a01007387 */ /* 0x0001e20000100a00 */
[----:B---3--:R-:W-:Y:S03]  /*267e0*/  HMMA.16816.F32 R8, R8, R6, R12 ;  /* 0x000000060808723c */ /* 0x008fe6000000180c */
[----:B0-----:R-:W4:Y:S04]  /*267f0*/  LDL.LU.64 R26, [R1+0x3f98] ;  /* 0x003f9800011a7983 */ /* 0x001f280000300a00 */
[----:B------:R-:W2:Y:S04]  /*26800*/  LDL.LU.64 R24, [R1+0x3f90] ;  /* 0x003f900001187983 */ /* 0x000ea80000300a00 */
[----:B------:R-:W-:Y:S04]  /*26810*/  STL [R1+0x3ef8], R3 ;  /* 0x003ef80301007387 */ /* 0x000fe80000100800 */
[----:B------:R-:W3:Y:S04]  /*26820*/  LDL.LU.64 R14, [R1+0x3f88] ;  /* 0x003f8800010e7983 */ /* 0x000ee80000300a00 */
[----:B------:R-:W4:Y:S01]  /*26830*/  LDL.LU.64 R12, [R1+0x3f80] ;  /* 0x003f8000010c7983 */ /* 0x000f220000300a00 */
[----:B------:R-:W-:-:S02]  /*26840*/  IMAD.MOV.U32 R5, RZ, RZ, R6 ;  /* 0x000000ffff057224 */ /* 0x000fc400078e0006 */
[----:B------:R-:W-:Y:S01]  /*26850*/  IMAD.MOV.U32 R4, RZ, RZ, R7 ;  /* 0x000000ffff047224 */ /* 0x000fe200078e0007 */
[----:B------:R-:W-:Y:S04]  /*26860*/  STL.64 [R1+0x2d0], R8 ;  /* 0x0002d00801007387 */ /* 0x000fe80000100a00 */
[----:B------:R2:W-:Y:S04]  /*26870*/  STL.64 [R1+0x2d8], R10 ;  /* 0x0002d80a01007387 */ /* 0x0005e80000100a00 */
[----:B------:R0:W-:Y:S01]  /*26880*/  STL.64 [R1+0x3f78], R4 ;  /* 0x003f780401007387 */ /* 0x0001e20000100a00 */
[----:B--2---:R-:W-:-:S02]  /*26890*/  IMAD R10, R24, 0x100, R17 ;  /* 0x00000100180a7824 */ /* 0x004fc400078e0211 */
[----:B------:R-:W-:Y:S02]  /*268a0*/  IMAD R11, R0, 0x100, R25 ;  /* 0x00000100000b7824 */ /* 0x000fe400078e0219 */
[----:B---3--:R-:W-:Y:S02]  /*268b0*/  IMAD R8, R15, 0x100, R14 ;  /* 0x000001000f087824 */ /* 0x008fe400078e020e */
[----:B----4-:R-:W-:Y:S01]  /*268c0*/  IMAD R9, R13, 0x100, R12 ;  /* 0x000001000d097824 */ /* 0x010fe200078e020c */
[----:B------:R-:W2:Y:S01]  /*268d0*/  LDL.64 R14, [R1+0x18] ;  /* 0x00001800010e7983 */ /* 0x000ea20000100a00 */
[----:B------:R-:W-:Y:S02]  /*268e0*/  F2FP.F16.E5M2.UNPACK_B R10, R10 ;  /* 0x0000000aff0a723e */ /* 0x000fe400020004ff */
[----:B------:R-:W-:Y:S02]  /*268f0*/  F2FP.F16.E5M2.UNPACK_B R11, R11 ;  /* 0x0000000bff0b723e */ /* 0x000fe400020004ff */
[----:B------:R-:W-:-:S02]  /*26900*/  F2FP.F16.E5M2.UNPACK_B R8, R8 ;  /* 0x00000008ff08723e */ /* 0x000fc400020004ff */
[----:B------:R-:W-:Y:S01]  /*26910*/  F2FP.F16.E5M2.UNPACK_B R9, R9 ;  /* 0x00000009ff09723e */ /* 0x000fe200020004ff */
[----:B------:R-:W3:Y:S06]  /*26920*/  LDL.64 R12, [R1+0x10] ;  /* 0x00001000010c7983 */ /* 0x000eec0000100a00 */
[----:B0-----:R-:W-:Y:S06]  /*26930*/  HMMA.16816.F32 R4, R8, R26, R20 ;  /* 0x0000001a0804723c */ /* 0x001fec0000001814 */
[----:B------:R-:W-:-:S02]  /*26940*/  IMAD.MOV.U32 R17, RZ, RZ, R26 ;  /* 0x000000ffff117224 */ /* 0x000fc400078e001a */
[----:B------:R-:W-:-:S15]  /*26950*/  IMAD.MOV.U32 R3, RZ, RZ, R27 ;  /* 0x000000ffff037224 */ /* 0x000fde00078e001b */
[----:B------:R0:W-:Y:S04]  /*26960*/  STL.64 [R1+0xe90], R4 ;  /* 0x000e900401007387 */ /* 0x0001e80000100a00 */
[----:B------:R1:W-:Y:S04]  /*26970*/  STL.64 [R1+0xe98], R6 ;  /* 0x000e980601007387 */ /* 0x0003e80000100a00 */
[----:B0-----:R-:W2:Y:S04]  /*26980*/  LDL.LU.64 R4, [R1+0xe80] ;  /* 0x000e800001047983 */ /* 0x001ea80000300a00 */
[----:B-1----:R-:W2:Y:S04]  /*26990*/  LDL.LU.64 R6, [R1+0xe88] ;  /* 0x000e880001067983 */ /* 0x002ea80000300a00 */
[----:B------:R-:W3:Y:S04]  /*269a0*/  LDL.LU.64 R20, [R1+0xe70] ;  /* 0x000e700001147983 */ /* 0x000ee80000300a00 */
[----:B------:R-:W3:Y:S04]  /*269b0*/  LDL.LU.64 R22, [R1+0xe78] ;  /* 0x000e780001167983 */ /* 0x000ee80000300a00 */
[----:B------:R-:W4:Y:S04]  /*269c0*/  LDL.LU.64 R24, [R1+0xe40] ;  /* 0x000e400001187983 */ /* 0x000f280000300a00 */
[----:B------:R-:W2:Y:S04]  /*269d0*/  LDL.LU.64 R26, [R1+0xe48] ;  /* 0x000e4800011a7983 */ /* 0x000ea80000300a00 */
[----:B--2---:R-:W-:Y:S04]  /*269e0*/  STL.64 [R1+0x3f40], R26 ;  /* 0x003f401a01007387 */ /* 0x004fe80000100a00 */
[----:B----4-:R0:W-:Y:S04]  /*269f0*/  STL.64 [R1+0x3f38], R24 ;  /* 0x003f381801007387 */ /* 0x0101e80000100a00 */
[----:B0-----:R-:W2:Y:S04]  /*26a00*/  LDL.LU.64 R24, [R1+0xe50] ;  /* 0x000e500001187983 */ /* 0x001ea80000300a00 */
[----:B------:R-:W4:Y:S01]  /*26a10*/  LDL.LU.64 R26, [R1+0xe58] ;  /* 0x000e5800011a7983 */ /* 0x000f220000300a00 */
[C---:B------:R-:W-:Y:S06]  /*26a20*/  HMMA.16816.F32 R4, R8.reuse, R14, R4 ;  /* 0x0000000e0804723c */ /* 0x040fec0000001804 */
[----:B---3--:R-:W-:Y:S01]  /*26a30*/  HMMA.16816.F32 R20, R8, R12, R20 ;  /* 0x0000000c0814723c */ /* 0x008fe20000001814 */
[----:B----4-:R-:W-:Y:S04]  /*26a40*/  STL.64 [R1+0x3f50], R26 ;  /* 0x003f501a01007387 */ /* 0x010fe80000100a00 */
[----:B--2---:R0:W-:Y:S04]  /*26a50*/  STL.64 [R1+0x3f48], R24 ;  /* 0x003f481801007387 */ /* 0x0041e80000100a00 */
[----:B0-----:R-:W2:Y:S04]  /*26a60*/  LDL.LU.64 R24, [R1+0xe60] ;  /* 0x000e600001187983 */ /* 0x001ea80000300a00 */
[----:B------:R-:W2:Y:S04]  /*26a70*/  LDL.LU.64 R26, [R1+0xe68] ;  /* 0x000e6800011a7983 */ /* 0x000ea80000300a00 */
[----:B------:R-:W-:Y:S04]  /*26a80*/  STL.64 [R1+0x3f08], R18 ;  /* 0x003f081201007387 */ /* 0x000fe80000100a00 */
[----:B------:R0:W-:Y:S04]  /*26a90*/  STL.64 [R1+0x3f00], R16 ;  /* 0x003f001001007387 */ /* 0x0001e80000100a00 */
[----:B0-----:R-:W3:Y:S04]  /*26aa0*/  LDL.LU.64 R16, [R1+0xe10] ;  /* 0x000e100001107983 */ /* 0x001ee80000300a00 */
[----:B------:R-:W4:Y:S01]  /*26ab0*/  LDL.LU.64 R18, [R1+0xe18] ;  /* 0x000e180001127983 */ /* 0x000f220000300a00 */
[----:B------:R-:W-:-:S03]  /*26ac0*/  IMAD.MOV.U32 R0, RZ, RZ, R15 ;  /* 0x000000ffff007224 */ /* 0x000fc600078e000f */
[----:B----4-:R-:W-:Y:S04]  /*26ad0*/  STL.64 [R1+0x3f20], R18 ;  /* 0x003f201201007387 */ /* 0x010fe80000100a00 */
[----:B---3--:R0:W-:Y:S04]  /*26ae0*/  STL.64 [R1+0x3f18], R16 ;  /* 0x003f181001007387 */ /* 0x0081e80000100a00 */
[----:B0-----:R-:W3:Y:S04]  /*26af0*/  LDL.LU.64 R16, [R1+0xe30] ;  /* 0x000e300001107983 */ /* 0x001ee80000300a00 */
[----:B------:R-:W3:Y:S04]  /*26b00*/  LDL.LU.64 R18, [R1+0xe38] ;  /* 0x000e380001127983 */ /* 0x000ee80000300a00 */
[----:B------:R0:W-:Y:S04]  /*26b10*/  STL.64 [R1+0xe80], R4 ;  /* 0x000e800401007387 */ /* 0x0001e80000100a00 */
[----:B------:R1:W-:Y:S04]  /*26b20*/  STL.64 [R1+0xe88], R6 ;  /* 0x000e880601007387 */ /* 0x0003e80000100a00 */
[----:B0-----:R-:W4:Y:S01]  /*26b30*/  LDL.LU.64 R4, [R1+0x3f78] ;  /* 0x003f780001047983 */ /* 0x001f220000300a00 */
[----:B-1----:R-:W-:-:S03]  /*26b40*/  IMAD.MOV.U32 R6, RZ, RZ, R14 ;  /* 0x000000ffff067224 */ /* 0x002fc600078e000e */
[----:B------:R-:W3:Y:S04]  /*26b50*/  LDL.LU.64 R14, [R1+0x3f70] ;  /* 0x003f7000010e7983 */ /* 0x000ee80000300a00 */
[----:B------:R0:W-:Y:S04]  /*26b60*/  STL.64 [R1+0xe70], R20 ;  /* 0x000e701401007387 */ /* 0x0001e80000100a00 */
[----:B------:R1:W-:Y:S01]  /*26b70*/  STL.64 [R1+0xe78], R22 ;  /* 0x000e781601007387 */ /* 0x0003e20000100a00 */
[----:B------:R-:W-:Y:S02]  /*26b80*/  IMAD.MOV.U32 R7, RZ, RZ, R13 ;  /* 0x000000ffff077224 */ /* 0x000fe400078e000d */
[----:B0-----:R-:W-:Y:S01]  /*26b90*/  IMAD.MOV.U32 R21, RZ, RZ, R12 ;  /* 0x000000ffff157224 */ /* 0x001fe200078e000c */
[----:B-1----:R-:W4:Y:S04]  /*26ba0*/  LDL.LU.64 R22, [R1+0x3f68] ;  /* 0x003f680001167983 */ /* 0x002f280000300a00 */
[----:B------:R-:W4:Y:S04]  /*26bb0*/  LDL.LU R20, [R1+0x3f60] ;  /* 0x003f600001147983 */ /* 0x000f280000300800 */
[----:B------:R-:W2:Y:S02]  /*26bc0*/  LDL.LU.64 R12, [R1+0x3f58] ;  /* 0x003f5800010c7983 */ /* 0x000ea40000300a00 */
[----:B--2---:R-:W-:-:S15]  /*26bd0*/  HMMA.16816.F32 R24, R8, R12, R24 ;  /* 0x0000000c0818723c */ /* 0x004fde0000001818 */
[----:B------:R-:W-:-:S08]  /*26be0*/  NOP ;  /* 0x0000000000007918 */ /* 0x000fd00000000000 */
[----:B------:R-:W-:Y:S04]  /*26bf0*/  STL.64 [R1+0xe60], R24 ;  /* 0x000e601801007387 */ /* 0x000fe80000100a00 */
[----:B------:R0:W-:Y:S04]  /*26c00*/  STL.64 [R1+0xe68], R26 ;  /* 0x000e681a01007387 */ /* 0x0001e80000100a00 */
[----:B0-----:R-:W3:Y:S04]  /*26c10*/  LDL.LU.64 R26, [R1+0x3f50] ;  /* 0x003f5000011a7983 */ /* 0x001ee80000300a00 */
[----:B------:R-:W3:Y:S02]  /*26c20*/  LDL.LU.64 R24, [R1+0x3f48] ;  /* 0x003f480001187983 */ /* 0x000ee40000300a00 */
[----:B---3--:R-:W-:-:S15]  /*26c30*/  HMMA.16816.F32 R24, R8, R14, R24 ;  /* 0x0000000e0818723c */ /* 0x008fde0000001818 */
[----:B------:R-:W-:-:S08]  /*26c40*/  NOP ;  /* 0x0000000000007918 */ /* 0x000fd00000000000 */
[----:B------:R-:W-:Y:S04]  /*26c50*/  STL.64 [R1+0xe50], R24 ;  /* 0x000e501801007387 */ /* 0x000fe80000100a00 */
[----:B------:R0:W-:Y:S04]  /*26c60*/  STL.64 [R1+0xe58], R26 ;  /* 0x000e581a01007387 */ /* 0x0001e80000100a00 */
[----:B0-----:R-:W2:Y:S04]  /*26c70*/  LDL.LU.64 R26, [R1+0x3f40] ;  /* 0x003f4000011a7983 */ /* 0x001ea80000300a00 */
[----:B------:R-:W2:Y:S04]  /*26c80*/  LDL.LU.64 R24, [R1+0x3f38] ;  /* 0x003f380001187983 */ /* 0x000ea80000300a00 */
[----:B------:R-:W-:Y:S04]  /*26c90*/  STL.64 [R1+0x3ea8], R14 ;  /* 0x003ea80e01007387 */ /* 0x000fe80000100a00 */
[----:B------:R0:W-:Y:S04]  /*26ca0*/  STL.64 [R1+0x3ea0], R12 ;  /* 0x003ea00c01007387 */ /* 0x0001e80000100a00 */
[----:B0-----:R-:W3:Y:S04]  /*26cb0*/  LDL.LU.64 R12, [R1+0xe20] ;  /* 0x000e2000010c7983 */ /* 0x001ee80000300a00 */
[----:B------:R-:W3:Y:S01]  /*26cc0*/  LDL.LU.64 R14, [R1+0xe28] ;  /* 0x000e2800010e7983 */ /* 0x000ee20000300a00 */
[----:B--2---:R-:W-:-:S15]  /*26cd0*/  HMMA.16816.F32 R24, R8, R28, R24 ;  /* 0x0000001c0818723c */ /* 0x004fde0000001818 */
[----:B------:R-:W-:-:S08]  /*26ce0*/  NOP ;  /* 0x0000000000007918 */ /* 0x000fd00000000000 */
[----:B------:R-:W-:Y:S04]  /*26cf0*/  STL.64 [R1+0xe40], R24 ;  /* 0x000e401801007387 */ /* 0x000fe80000100a00 */
[----:B------:R0:W-:Y:S04]  /*26d00*/  STL.64 [R1+0xe48], R26 ;  /* 0x000e481a01007387 */ /* 0x0001e80000100a00 */
[----:B0-----:R-:W2:Y:S04]  /*26d10*/  LDL.LU.64 R26, [R1+0x3f30] ;  /* 0x003f3000011a7983 */ /* 0x001ea80000300a00 */
[----:B------:R-:W3:Y:S01]  /*26d20*/  LDL.LU.64 R24, [R1+0x3f28] ;  /* 0x003f280001187983 */ /* 0x000ee20000300a00 */
[----:B--2---:R-:W-:-:S15]  /*26d30*/  HMMA.16816.F32 R16, R8, R26, R16 ;  /* 0x0000001a0810723c */ /* 0x004fde0000001810 */
[----:B------:R-:W-:-:S08]  /*26d40*/  NOP ;  /* 0x0000000000007918 */ /* 0x000fd00000000000 */
[----:B------:R-:W-:Y:S04]  /*26d50*/  STL.64 [R1+0xe30], R16 ;  /* 0x000e301001007387 */ /* 0x000fe80000100a00 */
[----:B------:R0:W-:Y:S04]  /*26d60*/  STL.64 [R1+0xe38], R18 ;  /* 0x000e381201007387 */ /* 0x0001e80000100a00 */
[----:B0-----:R-:W4:Y:S04]  /*26d70*/  LDL.LU.64 R18, [R1+0x3f20] ;  /* 0x003f200001127983 */ /* 0x001f280000300a00 */
[----:B------:R-:W4:Y:S01]  /*26d80*/  LDL.LU.64 R16, [R1+0x3f18] ;  /* 0x003f180001107983 */ /* 0x000f220000300a00 */
[----:B---3--:R-:W-:Y:S03]  /*26d90*/  HMMA.16816.F32 R12, R8, R24, R12 ;  /* 0x00000018080c723c */ /* 0x008fe6000000180c */
[----:B------:R0:W-:Y:S02]  /*26da0*/  STL.64 [R1+0x3e88], R26 ;  /* 0x003e881a01007387 */ /* 0x0001e40000100a00 */
[----:B0-----:R-:W-:-:S02]  /*26db0*/  IMAD.MOV.U32 R26, RZ, RZ, R21 ;  /* 0x000000ffff1a7224 */ /* 0x001fc400078e0015 */
[----:B------:R-:W-:-:S15]  /*26dc0*/  IMAD.MOV.U32 R27, RZ, RZ, R7 ;  /* 0x000000ffff1b7224 */ /* 0x000fde00078e0007 */
[----:B------:R-:W-:-:S01]  /*26dd0*/  NOP ;  /* 0x0000000000007918 */ /* 0x000fc20000000000 */
[----:B------:R0:W-:Y:S04]  /*26de0*/  STL.64 [R1+0xe20], R12 ;  /* 0x000e200c01007387 */ /* 0x0001e80000100a00 */
[----:B------:R-:W-:Y:S04]  /*26df0*/  STL.64 [R1+0xe28], R14 ;  /* 0x000e280e01007387 */ /* 0x000fe80000100a00 */
[----:B------:R-:W2:Y:S04]  /*26e00*/  LDL.LU R21, [R1+0x3f10] ;  /* 0x003f100001157983 */ /* 0x000ea80000300800 */
[----:B0-----:R-:W3:Y:S04]  /*26e10*/  LDL.LU R12, [R1+0x1240] ;  /* 0x00124000010c7983 */ /* 0x001ee80000300800 */
[----:B------:R0:W-:Y:S02]  /*26e20*/  STL.64 [R1+0x3e80], R24 ;  /* 0x003e801801007387 */ /* 0x0001e40000100a00 */
[----:B0-----:R-:W-:-:S02]  /*26e30*/  IMAD.MOV.U32 R25, RZ, RZ, R0 ;  /* 0x000000ffff197224 */ /* 0x001fc400078e0000 */
[----:B------:R-:W-:Y:S01]  /*26e40*/  IMAD.MOV.U32 R24, RZ, RZ, R6 ;  /* 0x000000ffff187224 */ /* 0x000fe200078e0006 */
[----:B----4-:R-:W-:-:S15]  /*26e50*/  HMMA.16816.F32 R16, R8, R22, R16 ;  /* 0x000000160810723c */ /* 0x010fde0000001810 */
[----:B------:R-:W-:-:S08]  /*26e60*/  NOP ;  /* 0x0000000000007918 */ /* 0x000fd00000000000 */
[----:B------:R0:W-:Y:S04]  /*26e70*/  STL.64 [R1+0xe10], R16 ;  /* 0x000e101001007387 */ /* 0x0001e80000100a00 */
[----:B------:R1:W-:Y:S04]  /*26e80*/  STL.64 [R1+0xe18], R18 ;  /* 0x000e181201007387 */ /* 0x0003e80000100a00 */
[----:B0-----:R-:W2:Y:S04]  /*26e90*/  LDL.LU.64 R16, [R1+0xe00] ;  /* 0x000e000001107983 */ /* 0x001ea80000300a00 */
[----:B-1----:R-:W2:Y:S04]  /*26ea0*/  LDL.LU.64 R18, [R1+0xe08] ;  /* 0x000e080001127983 */ /* 0x002ea80000300a00 */
[----:B------:R-:W4:Y:S04]  /*26eb0*/  LDL.LU R13, [R1+0x124c] ;  /* 0x00124c00010d7983 */ /* 0x000f280000300800 */
[----:B------:R-:W4:Y:S04]  /*26ec0*/  LDL.LU R0, [R1+0x1248] ;  /* 0x0012480001007983 */ /* 0x000f280000300800 */
[----:B------:R0:W-:Y:S02]  /*26ed0*/  STL.64 [R1+0x3eb8], R26 ;  /* 0x003eb81a01007387 */ /* 0x0001e40000100a00 */
[----:B0-----:R-:W-:-:S02]  /*26ee0*/  IMAD.MOV.U32 R26, RZ, RZ, R5 ;  /* 0x000000ffff1a7224 */ /* 0x001fc400078e0005 */
[----:B------:R-:W-:Y:S02]  /*26ef0*/  IMAD.MOV.U32 R27, RZ, RZ, R4 ;  /* 0x000000ffff1b7224 */ /* 0x000fe400078e0004 */
[----:B------:R-:W3:Y:S04]  /*26f00*/  LDL.LU.64 R4, [R1+0xde0] ;  /* 0x000de00001047983 */ /* 0x000ee80000300a00 */
[----:B------:R-:W2:Y:S04]  /*26f10*/  LDL.LU.64 R6, [R1+0xde8] ;  /* 0x000de80001067983 */ /* 0x000ea80000300a00 */
[----:B--2---:R-:W-:Y:S04]  /*26f20*/  STL.64 [R1+0x3ef0], R6 ;  /* 0x003ef00601007387 */ /* 0x004fe80000100a00 */
[----:B---3--:R0:W-:Y:S04]  /*26f30*/  STL.64 [R1+0x3ee8], R4 ;  /* 0x003ee80401007387 */ /* 0x0081e80000100a00 */
[----:B0-----:R-:W2:Y:S04]  /*26f40*/  LDL.LU.64 R4, [R1+0xdf0] ;  /* 0x000df00001047983 */ /* 0x001ea80000300a00 */
[----:B------:R-:W2:Y:S04]  /*26f50*/  LDL.LU.64 R6, [R1+0xdf8] ;  /* 0x000df80001067983 */ /* 0x000ea80000300a00 */
[----:B------:R0:W-:Y:S04]  /*26f60*/  STL.64 [R1+0x3eb0], R24 ;  /* 0x003eb01801007387 */ /* 0x0001e80000100a00 */
[----:B------:R1:W-:Y:S04]  /*26f70*/  STL.64 [R1+0x3ec0], R26 ;  /* 0x003ec01a01007387 */ /* 0x0003e80000100a00 */
[----:B0-----:R-:W3:Y:S04]  /*26f80*/  LDL.LU.64 R24, [R1+0xdc0] ;  /* 0x000dc00001187983 */ /* 0x001ee80000300a00 */
[----:B-1----:R-:W4:Y:S01]  /*26f90*/  LDL.LU.64 R26, [R1+0xdc8] ;  /* 0x000dc800011a7983 */ /* 0x002f220000300a00 */
[C---:B------:R-:W-:Y:S03]  /*26fa0*/  HMMA.16816.F32 R16, R8.reuse, R20, R16 ;  /* 0x000000140810723c */ /* 0x040fe60000001810 */
[----:B----4-:R-:W-:Y:S04]  /*26fb0*/  STL.64 [R1+0x3ed0], R26 ;  /* 0x003ed01a01007387 */ /* 0x010fe80000100a00 */
[----:B---3--:R0:W-:Y:S04]  /*26fc0*/  STL.64 [R1+0x3ec8], R24 ;  /* 0x003ec81801007387 */ /* 0x0081e80000100a00 */
[----:B0-----:R-:W3:Y:S04]  /*26fd0*/  LDL.LU.64 R24, [R1+0xdd0] ;  /* 0x000dd00001187983 */ /* 0x001ee80000300a00 */
[----:B------:R-:W3:Y:S08]  /*26fe0*/  LDL.LU.64 R26, [R1+0xdd8] ;  /* 0x000dd800011a7983 */ /* 0x000ef00000300a00 */
[----:B------:R-:W-:Y:S04]  /*26ff0*/  STL.64 [R1+0xe00], R16 ;  /* 0x000e001001007387 */ /* 0x000fe80000100a00 */
[----:B------:R0:W-:Y:S04]  /*27000*/  STL.64 [R1+0xe08], R18 ;  /* 0x000e081201007387 */ /* 0x0001e80000100a00 */
[----:B0-----:R-:W2:Y:S04]  /*27010*/  LDL.LU.64 R18, [R1+0x3f08] ;  /* 0x003f080001127983 */ /* 0x001ea80000300a00 */
[----:B------:R-:W4:Y:S01]  /*27020*/  LDL.LU.64 R16, [R1+0x3f00] ;  /* 0x003f000001107983 */ /* 0x000f220000300a00 */
[----:B------:R-:W-:Y:S01]  /*27030*/  IMAD.MOV.U32 R15, RZ, RZ, R3 ;  /* 0x000000ffff0f7224 */ /* 0x000fe200078e0003 */
[----:B--2---:R-:W-:Y:S01]  /*27040*/  HMMA.16816.F32 R4, R8, R18, R4 ;  /* 0x000000120804723c */ /* 0x004fe20000001804 */
[----:B----4-:R-:W-:-:S02]  /*27050*/  IMAD.MOV.U32 R14, RZ, RZ, R17 ;  /* 0x000000ffff0e7224 */ /* 0x010fc400078e0011 */
[----:B------:R-:W2:Y:S04]  /*27060*/  LDL.LU R17, [R1+0x3efc] ;  /* 0x003efc0001117983 */ /* 0x000ea80000300800 */
[----:B------:R-:W4:Y:S04]  /*27070*/  LDL.LU R3, [R1+0x3ef8] ;  /* 0x003ef80001037983 */ /* 0x000f280000300800 */
[----:B------:R-:W-:Y:S04]  /*27080*/  STL.64 [R1+0x3e68], R22 ;  /* 0x003e681601007387 */ /* 0x000fe80000100a00 */
[----:B------:R0:W-:Y:S04]  /*27090*/  STL.64 [R1+0x3e60], R20 ;  /* 0x003e601401007387 */ /* 0x0001e80000100a00 */
        /* <DEDUP_REMOVED lines=10> */
[----:B0-----:R-:W3:Y:S04]  /*27140*/  LDL.LU.64 R6, [R1+0x3ee0] ;  /* 0x003ee00001067983 */ /* 0x001ee80000300a00 */
[----:B------:R-:W2:Y:S04]  /*27150*/  LDL.LU.64 R4, [R1+0x3ed8] ;  /* 0x003ed80001047983 */ /* 0x000ea80000300a00 */
[----:B------:R-:W-:Y:S04]  /*27160*/  STL.64 [R1+0x3e78], R18 ;  /* 0x003e781201007387 */ /* 0x000fe80000100a00 */
[----:B------:R0:W-:Y:S04]  /*27170*/  STL.64 [R1+0x3e70], R16 ;  /* 0x003e701001007387 */ /* 0x0001e80000100a00 */
[----:B0-----:R-:W4:Y:S04]  /*27180*/  LDL.LU.64 R16, [R1+0xdb0] ;  /* 0x000db00001107983 */ /* 0x001f280000300a00 */
[----:B------:R-:W4:Y:S01]  /*27190*/  LDL.LU.64 R18, [R1+0xdb8] ;  /* 0x000db80001127983 */ /* 0x000f220000300a00 */
[----:B---3--:R-:W-:-:S15]  /*271a0*/  HMMA.16816.F32 R24, R8, R6, R24 ;  /* 0x000000060818723c */ /* 0x008fde0000001818 */
[----:B------:R-:W-:-:S08]  /*271b0*/  NOP ;  /* 0x0000000000007918 */ /* 0x000fd00000000000 */
        /* <DEDUP_REMOVED lines=8> */
[----:B0-----:R-:W2:Y:S01]  /*27240*/  LDL.LU.64 R26, [R1+0x3ec0] ;  /* 0x003ec000011a7983 */ /* 0x001ea20000300a00 */
[C---:B----4-:R-:W-:Y:S03]  /*27250*/  HMMA.16816.F32 R16, R8.reuse, R2, R16 ;  /* 0x000000020810723c */ /* 0x050fe60000001810 */
[----:B------:R0:W-:Y:S04]  /*27260*/  STL.64 [R1+0x3e58], R6 ;  /* 0x003e580601007387 */ /* 0x0001e80000100a00 */
[----:B0-----:R-:W3:Y:S04]  /*27270*/  LDL.LU R6, [R1+0x1238] ;  /* 0x0012380001067983 */ /* 0x001ee80000300800 */
[----:B------:R-:W4:Y:S04]  /*27280*/  LDL.LU R7, [R1+0x1244] ;  /* 0x0012440001077983 */ /* 0x000f280000300800 */
[----:B------:R0:W-:Y:S04]  /*27290*/  STL.64 [R1+0x3e50], R4 ;  /* 0x003e500401007387 */ /* 0x0001e80000100a00 */
[----:B0-----:R-:W4:Y:S04]  /*272a0*/  LDL.LU R4, [R1+0x1230] ;  /* 0x0012300001047983 */ /* 0x001f280000300800 */
[----:B------:R-:W3:Y:S04]  /*272b0*/  LDL.LU R5, [R1+0x123c] ;  /* 0x00123c0001057983 */ /* 0x000ee80000300800 */
[----:B------:R-:W-:Y:S04]  /*272c0*/  STL.64 [R1+0xdb0], R16 ;  /* 0x000db01001007387 */ /* 0x000fe80000100a00 */
[----:B------:R2:W-:Y:S02]  /*272d0*/  STL.64 [R1+0xdb8], R18 ;  /* 0x000db81201007387 */ /* 0x0005e40000100a00 */
[----:B--2---:R-:W-:Y:S02]  /*272e0*/  HMMA.16816.F32 R16, R8, R26, R20 ;  /* 0x0000001a0810723c */ /* 0x004fe40000001814 */
[----:B------:R-:W2:Y:S04]  /*272f0*/  LDL.LU R11, [R1+0x1234] ;  /* 0x00123400010b7983 */ /* 0x000ea80000300800 */
[----:B------:R-:W2:-:S15]  /*27300*/  LDL.LU.64 R24, [R1+0xda0] ;  /* 0x000da00001187983 */ /* 0x000e9e0000300a00 */
[----:B------:R-:W-:-:S02]  /*27310*/  NOP ;  /* 0x0000000000007918 */ /* 0x000fc40000000000 */
[----:B------:R0:W-:Y:S04]  /*27320*/  STL.64 [R1+0x2c0], R16 ;  /* 0x0002c01001007387 */ /* 0x0001e80000100a00 */
[----:B------:R1:W-:Y:S04]  /*27330*/  STL.64 [R1+0x2c8], R18 ;  /* 0x0002c81201007387 */ /* 0x0003e80000100a00 */
[----:B------:R-:W2:Y:S04]  /*27340*/  LDL.LU.64 R26, [R1+0xda8] ;  /* 0x000da800011a7983 */ /* 0x000ea80000300a00 */
[----:B------:R-:W2:Y:S04]  /*27350*/  LDL.LU.64 R20, [R1+0xd90] ;  /* 0x000d900001147983 */ /* 0x000ea80000300a00 */
[----:B------:R-:W2:Y:S01]  /*27360*/  LDL.LU.64 R22, [R1+0xd98] ;  /* 0x000d980001167983 */ /* 0x000ea20000300a00 */
[----:B---3--:R-:W-:-:S02]  /*27370*/  IMAD R9, R6, 0x100, R5 ;  /* 0x0000010006097824 */ /* 0x008fc400078e0205 */
[----:B----4-:R-:W-:Y:S01]  /*27380*/  IMAD R10, R12, 0x100, R7 ;  /* 0x000001000c0a7824 */ /* 0x010fe200078e0207 */
[----:B0-----:R-:W3:Y:S04]  /*27390*/  LDL.LU.64 R16, [R1+0xd80] ;  /* 0x000d800001107983 */ /* 0x001ee80000300a00 */
[----:B-1----:R-:W3:Y:S01]  /*273a0*/  LDL.LU.64 R18, [R1+0xd88] ;  /* 0x000d880001127983 */ /* 0x002ee20000300a00 */
[----:B--2---:R-:W-:-:S03]  /*273b0*/  IMAD R8, R4, 0x100, R11 ;  /* 0x0000010004087824 */ /* 0x004fc600078e020b */
[----:B------:R-:W2:Y:S04]  /*273c0*/  LDL.LU.64 R4, [R1+0xd60] ;  /* 0x000d600001047983 */ /* 0x000ea80000300a00 */
[----:B------:R-:W4:Y:S01]  /*273d0*/  LDL.LU.64 R6, [R1+0xd68] ;  /* 0x000d680001067983 */ /* 0x000f220000300a00 */
[----:B------:R-:W-:Y:S01]  /*273e0*/  IMAD R11, R0, 0x100, R13 ;  /* 0x00000100000b7824 */ /* 0x000fe200078e020d */
[----:B------:R-:W-:Y:S02]  /*273f0*/  F2FP.F16.E5M2.UNPACK_B R8, R8 ;  /* 0x00000008ff08723e */ /* 0x000fe400020004ff */
[----:B------:R-:W-:Y:S02]  /*27400*/  F2FP.F16.E5M2.UNPACK_B R9, R9 ;  /* 0x00000009ff09723e */ /* 0x000fe400020004ff */
[----:B------:R-:W-:-:S02]  /*27410*/  F2FP.F16.E5M2.UNPACK_B R10, R10 ;  /* 0x0000000aff0a723e */ /* 0x000fc400020004ff */
[----:B------:R-:W-:-:S07]  /*27420*/  F2FP.F16.E5M2.UNPACK_B R11, R11 ;  /* 0x0000000bff0b723e */ /* 0x000fce00020004ff */
[C---:B------:R-:W-:Y:S01]  /*27430*/  HMMA.16816.F32 R12, R8.reuse, R14, R24 ;  /* 0x0000000e080c723c */ /* 0x040fe20000001818 */
[----:B----4-:R-:W-:Y:S04]  /*27440*/  STL.64 [R1+0x3e98], R6 ;  /* 0x003e980601007387 */ /* 0x010fe80000100a00 */
[----:B--2---:R0:W-:Y:S04]  /*27450*/  STL.64 [R1+0x3e90], R4 ;  /* 0x003e900401007387 */ /* 0x0041e80000100a00 */
[----:B0-----:R-:W2:Y:S04]  /*27460*/  LDL.LU.64 R4, [R1+0xd70] ;  /* 0x000d700001047983 */ /* 0x001ea80000300a00 */
[----:B------:R-:W2:Y:S04]  /*27470*/  LDL.LU.64 R6, [R1+0xd78] ;  /* 0x000d780001067983 */ /* 0x000ea80000300a00 */
[----:B------:R-:W3:Y:S04]  /*27480*/  LDL.LU.64 R26, [R1+0x3eb8] ;  /* 0x003eb800011a7983 */ /* 0x000ee80000300a00 */
[----:B------:R-:W4:Y:S04]  /*27490*/  LDL.LU.64 R24, [R1+0x3eb0] ;  /* 0x003eb00001187983 */ /* 0x000f280000300a00 */
[----:B------:R-:W-:Y:S04]  /*274a0*/  STL.64 [R1+0xda0], R12 ;  /* 0x000da00c01007387 */ /* 0x000fe80000100a00 */
[----:B------:R0:W-:Y:S04]  /*274b0*/  STL.64 [R1+0xda8], R14 ;  /* 0x000da80e01007387 */ /* 0x0001e80000100a00 */
[----:B0-----:R-:W2:Y:S04]  /*274c0*/  LDL.LU.64 R14, [R1+0x3ea8] ;  /* 0x003ea800010e7983 */ /* 0x001ea80000300a00 */
[----:B------:R-:W2:Y:S01]  /*274d0*/  LDL.LU.64 R12, [R1+0x3ea0] ;  /* 0x003ea000010c7983 */ /* 0x000ea20000300a00 */
[C---:B----4-:R-:W-:Y:S06]  /*274e0*/  HMMA.16816.F32 R20, R8.reuse, R24, R20 ;  /* 0x000000180814723c */ /* 0x050fec0000001814 */
[C---:B---3--:R-:W-:Y:S01]  /*274f0*/  HMMA.16816.F32 R16, R8.reuse, R26, R16 ;  /* 0x0000001a0810723c */ /* 0x048fe20000001810 */
[----:B------:R-:W3:Y:S05]  /*27500*/  LDL.LU.64 R24, [R1+0xd50] ;  /* 0x000d500001187983 */ /* 0x000eea0000300a00 */
[C---:B--2---:R-:W-:Y:S11]  /*27510*/  HMMA.16816.F32 R4, R8.reuse, R12, R4 ;  /* 0x0000000c0804723c */ /* 0x044ff60000001804 */
[----:B------:R-:W-:Y:S04]  /*27520*/  STL.64 [R1+0xd90], R20 ;  /* 0x000d901401007387 */ /* 0x000fe80000100a00 */
[----:B------:R-:W-:Y:S04]  /*27530*/  STL.64 [R1+0xd98], R22 ;  /* 0x000d981601007387 */ /* 0x000fe80000100a00 */
[----:B------:R-:W3:Y:S04]  /*27540*/  LDL.LU.64 R26, [R1+0xd58] ;  /* 0x000d5800011a7983 */ /* 0x000ee80000300a00 */
        /* <DEDUP_REMOVED lines=9> */
[----:B------:R-:W3:Y:S04]  /*275e0*/  LDL.LU.64 R4, [R1+0x3e90] ;  /* 0x003e900001047983 */ /* 0x000ee80000300a00 */
[----:B------:R-:W4:Y:S01]  /*275f0*/  LDL.LU R0, [R1+0x126c] ;  /* 0x00126c0001007983 */ /* 0x000f220000300800 */
[----:B---3--:R-:W-:-:S15]  /*27600*/  HMMA.16816.F32 R4, R8, R14, R4 ;  /* 0x0000000e0804723c */ /* 0x008fde0000001804 */
[----:B------:R-:W-:-:S08]  /*27610*/  NOP ;  /* 0x0000000000007918 */ /* 0x000fd00000000000 */
[----:B------:R0:W-:Y:S04]  /*27620*/  STL.64 [R1+0xd60], R4 ;  /* 0x000d600401007387 */ /* 0x0001e80000100a00 */
[----:B------:R1:W-:Y:S04]  /*27630*/  STL.64 [R1+0xd68], R6 ;  /* 0x000d680601007387 */ /* 0x0003e80000100a00 */
[----:B0-----:R-:W3:Y:S04]  /*27640*/  LDL.LU.64 R4, [R1+0xd10] ;  /* 0x000d100001047983 */ /* 0x001ee80000300a00 */
[----:B-1----:R-:W3:Y:S04]  /*27650*/  LDL.LU.64 R6, [R1+0xd18] ;  /* 0x000d180001067983 */ /* 0x002ee80000300a00 */
[----:B------:R0:W-:Y:S04]  /*27660*/  STL.64 [R1+0x3e00], R14 ;  /* 0x003e000e01007387 */ /* 0x0001e80000100a00 */
[----:B0-----:R-:W2:Y:S04]  /*27670*/  LDL.64 R14, [R1+0x20] ;  /* 0x00002000010e7983 */ /* 0x001ea80000100a00 */
[----:B------:R0:W-:Y:S04]  /*27680*/  STL.64 [R1+0x3df8], R12 ;  /* 0x003df80c01007387 */ /* 0x0001e80000100a00 */
[----:B0-----:R-:W4:Y:S04]  /*27690*/  LDL.LU R12, [R1+0x1260] ;  /* 0x00126000010c7983 */ /* 0x001f280000300800 */
[----:B------:R-:W4:Y:S01]  /*276a0*/  LDL.LU R13, [R1+0x1270] ;  /* 0x00127000010d7983 */ /* 0x000f220000300800 */
[C---:B------:R-:W-:Y:S03]  /*276b0*/  HMMA.16816.F32 R24, R8.reuse, R28, R24 ;  /* 0x0000001c0818723c */ /* 0x040fe60000001818 */
[----:B--2---:R-:W-:Y:S04]  /*276c0*/  STL.64 [R1+0x3e18], R14 ;  /* 0x003e180e01007387 */ /* 0x004fe80000100a00 */
[----:B----4-:R0:W-:Y:S04]  /*276d0*/  STL.64 [R1+0x3e10], R12 ;  /* 0x003e100c01007387 */ /* 0x0101e80000100a00 */
[----:B0-----:R-:W2:Y:S04]  /*276e0*/  LDL.LU.64 R12, [R1+0xd20] ;  /* 0x000d2000010c7983 */ /* 0x001ea80000300a00 */
[----:B------:R-:W2:Y:S08]  /*276f0*/  LDL.LU.64 R14, [R1+0xd28] ;  /* 0x000d2800010e7983 */ /* 0x000eb00000300a00 */
[----:B------:R-:W-:Y:S04]  /*27700*/  STL.64 [R1+0xd50], R24 ;  /* 0x000d501801007387 */ /* 0x000fe80000100a00 */
[----:B------:R0:W-:Y:S04]  /*27710*/  STL.64 [R1+0xd58], R26 ;  /* 0x000d581a01007387 */ /* 0x0001e80000100a00 */
[----:B0-----:R-:W4:Y:S04]  /*27720*/  LDL.LU.64 R26, [R1+0x3e88] ;  /* 0x003e8800011a7983 */ /* 0x001f280000300a00 */
[----:B------:R-:W3:Y:S01]  /*27730*/  LDL.LU.64 R24, [R1+0x3e80] ;  /* 0x003e800001187983 */ /* 0x000ee20000300a00 */
        /* <DEDUP_REMOVED lines=8> */
[----:B------:R0:W-:Y:S04]  /*277c0*/  STL.64 [R1+0xd38], R22 ;  /* 0x000d381601007387 */ /* 0x0001e80000100a00 */
[----:B0-----:R-:W2:Y:S04]  /*277d0*/  LDL.LU.64 R22, [R1+0x3e68] ;  /* 0x003e680001167983 */ /* 0x001ea80000300a00 */
[----:B------:R-:W3:Y:S04]  /*277e0*/  LDL.LU.64 R20, [R1+0x3e60] ;  /* 0x003e600001147983 */ /* 0x000ee80000300a00 */
[----:B------:R0:W-:Y:S04]  /*277f0*/  STL.64 [R1+0x3dd0], R26 ;  /* 0x003dd01a01007387 */ /* 0x0001e80000100a00 */
[----:B0-----:R-:W4:Y:S04]  /*27800*/  LDL.LU R26, [R1+0x1258] ;  /* 0x00125800011a7983 */ /* 0x001f280000300800 */
[----:B------:R-:W4:Y:S04]  /*27810*/  LDL.LU R27, [R1+0x1268] ;  /* 0x00126800011b7983 */ /* 0x000f280000300800 */
[----:B------:R0:W-:Y:S04]  /*27820*/  STL.64 [R1+0x3dc8], R24 ;  /* 0x003dc81801007387 */ /* 0x0001e80000100a00 */
[----:B0-----:R-:W2:Y:S04]  /*27830*/  LDL.LU R24, [R1+0x1250] ;  /* 0x0012500001187983 */ /* 0x001ea80000300800 */
[----:B------:R-:W2:Y:S04]  /*27840*/  LDL.LU R25, [R1+0x125c] ;  /* 0x00125c0001197983 */ /* 0x000ea80000300800 */
[----:B----4-:R-:W-:Y:S04]  /*27850*/  STL.64 [R1+0x3e28], R26 ;  /* 0x003e281a01007387 */ /* 0x010fe80000100a00 */
[----:B--2---:R0:W-:Y:S02]  /*27860*/  STL.64 [R1+0x3e20], R24 ;  /* 0x003e201801007387 */ /* 0x0041e40000100a00 */
[C---:B0-----:R-:W-:Y:S06]  /*27870*/  HMMA.16816.F32 R24, R8.reuse, R22, R12 ;  /* 0x000000160818723c */ /* 0x041fec000000180c */
[----:B---3--:R-:W-:Y:S01]  /*27880*/  HMMA.16816.F32 R12, R8, R20, R4 ;  /* 0x00000014080c723c */ /* 0x008fe20000001804 */
[----:B------:R-:W2:-:S15]  /*27890*/  LDL.LU.64 R4, [R1+0xd00] ;  /* 0x000d000001047983 */ /* 0x000e9e0000300a00 */
[----:B------:R-:W-:-:S01]  /*278a0*/  NOP ;  /* 0x0000000000007918 */ /* 0x000fc20000000000 */
[----:B------:R0:W-:Y:S04]  /*278b0*/  STL.64 [R1+0xd20], R24 ;  /* 0x000d201801007387 */ /* 0x0001e80000100a00 */
[----:B------:R1:W-:Y:S04]  /*278c0*/  STL.64 [R1+0xd28], R26 ;  /* 0x000d281a01007387 */ /* 0x0003e80000100a00 */
[----:B------:R-:W2:Y:S04]  /*278d0*/  LDL.LU.64 R6, [R1+0xd08] ;  /* 0x000d080001067983 */ /* 0x000ea80000300a00 */
[----:B------:R-:W-:Y:S04]  /*278e0*/  STL.64 [R1+0xd10], R12 ;  /* 0x000d100c01007387 */ /* 0x000fe80000100a00 */
[----:B------:R-:W-:Y:S04]  /*278f0*/  STL.64 [R1+0xd18], R14 ;  /* 0x000d180e01007387 */ /* 0x000fe80000100a00 */
[----:B0-----:R-:W3:Y:S04]  /*27900*/  LDL.LU.64 R24, [R1+0xcc0] ;  /* 0x000cc00001187983 */ /* 0x001ee80000300a00 */
[----:B-1----:R-:W4:Y:S04]  /*27910*/  LDL.LU.64 R26, [R1+0xcc8] ;  /* 0x000cc800011a7983 */ /* 0x002f280000300a00 */
[----:B----4-:R-:W-:Y:S04]  /*27920*/  STL.64 [R1+0x3e38], R26 ;  /* 0x003e381a01007387 */ /* 0x010fe80000100a00 */
[----:B---3--:R0:W-:Y:S04]  /*27930*/  STL.64 [R1+0x3e30], R24 ;  /* 0x003e301801007387 */ /* 0x0081e80000100a00 */
[----:B0-----:R-:W3:Y:S04]  /*27940*/  LDL.LU.64 R24, [R1+0xcd0] ;  /* 0x000cd00001187983 */ /* 0x001ee80000300a00 */
[----:B------:R-:W4:Y:S01]  /*27950*/  LDL.LU.64 R26, [R1+0xcd8] ;  /* 0x000cd800011a7983 */ /* 0x000f220000300a00 */
[C---:B--2---:R-:W-:Y:S03]  /*27960*/  HMMA.16816.F32 R4, R8.reuse, R18, R4 ;  /* 0x000000120804723c */ /* 0x044fe60000001804 */
[----:B----4-:R-:W-:Y:S04]  /*27970*/  STL.64 [R1+0x3e48], R26 ;  /* 0x003e481a01007387 */ /* 0x010fe80000100a00 */
[----:B---3--:R0:W-:Y:S04]  /*27980*/  STL.64 [R1+0x3e40], R24 ;  /* 0x003e401801007387 */ /* 0x0081e80000100a00 */
[----:B0-----:R-:W2:Y:S04]  /*27990*/  LDL.LU.64 R24, [R1+0xce0] ;  /* 0x000ce00001187983 */ /* 0x001ea80000300a00 */
[----:B------:R-:W2:Y:S04]  /*279a0*/  LDL.LU.64 R26, [R1+0xce8] ;  /* 0x000ce800011a7983 */ /* 0x000ea80000300a00 */
[----:B------:R-:W3:Y:S04]  /*279b0*/  LDL.LU.64 R12, [R1+0x2b0] ;  /* 0x0002b000010c7983 */ /* 0x000ee80000300a00 */
[----:B------:R-:W3:Y:S04]  /*279c0*/  LDL.LU.64 R14, [R1+0x2b8] ;  /* 0x0002b800010e7983 */ /* 0x000ee80000300a00 */
[----:B------:R-:W-:Y:S04]  /*279d0*/  STL.64 [R1+0x3db0], R22 ;  /* 0x003db01601007387 */ /* 0x000fe80000100a00 */
[----:B------:R0:W-:Y:S04]  /*279e0*/  STL.64 [R1+0x3da8], R20 ;  /* 0x003da81401007387 */ /* 0x0001e80000100a00 */
[----:B0-----:R-:W4:Y:S04]  /*279f0*/  LDL.LU.64 R20, [R1+0xcf0] ;  /* 0x000cf00001147983 */ /* 0x001f280000300a00 */
[----:B------:R-:W4:Y:S04]  /*27a00*/  LDL.LU.64 R22, [R1+0xcf8] ;  /* 0x000cf80001167983 */ /* 0x000f280000300a00 */
[----:B------:R-:W-:Y:S04]  /*27a10*/  STL.64 [R1+0xd00], R4 ;  /* 0x000d000401007387 */ /* 0x000fe80000100a00 */
[----:B------:R0:W-:Y:S04]  /*27a20*/  STL.64 [R1+0xd08], R6 ;  /* 0x000d080601007387 */ /* 0x0001e80000100a00 */
[----:B0-----:R-:W2:Y:S04]  /*27a30*/  LDL.LU.64 R6, [R1+0x3e58] ;  /* 0x003e580001067983 */ /* 0x001ea80000300a00 */
[----:B------:R-:W3:Y:S01]  /*27a40*/  LDL.LU.64 R4, [R1+0x3e50] ;  /* 0x003e500001047983 */ /* 0x000ee20000300a00 */
[C---:B----4-:R-:W-:Y:S06]  /*27a50*/  HMMA.16816.F32 R20, R8.reuse, R16, R20 ;  /* 0x000000100814723c */ /* 0x050fec0000001814 */
[----:B--2---:R-:W-:-:S15]  /*27a60*/  HMMA.16816.F32 R24, R8, R6, R24 ;  /* 0x000000060818723c */ /* 0x004fde0000001818 */
[----:B------:R-:W-:-:S02]  /*27a70*/  NOP ;  /* 0x0000000000007918 */ /* 0x000fc40000000000 */
[----:B------:R0:W-:Y:S04]  /*27a80*/  STL.64 [R1+0xcf0], R20 ;  /* 0x000cf01401007387 */ /* 0x0001e80000100a00 */
[----:B------:R1:W-:Y:S04]  /*27a90*/  STL.64 [R1+0xcf8], R22 ;  /* 0x000cf81601007387 */ /* 0x0003e80000100a00 */
[----:B0-----:R-:W2:Y:S04]  /*27aa0*/  LDL.LU.64 R20, [R1+0xcb0] ;  /* 0x000cb00001147983 */ /* 0x001ea80000300a00 */
[----:B-1----:R-:W2:Y:S04]  /*27ab0*/  LDL.LU.64 R22, [R1+0xcb8] ;  /* 0x000cb80001167983 */ /* 0x002ea80000300a00 */
[----:B------:R0:W-:Y:S04]  /*27ac0*/  STL [R1+0x3d9c], R16 ;  /* 0x003d9c1001007387 */ /* 0x0001e80000100800 */
[----:B0-----:R-:W4:Y:S04]  /*27ad0*/  LDL.LU R16, [R1+0x1254] ;  /* 0x0012540001107983 */ /* 0x001f280000300800 */
[----:B------:R-:W-:Y:S04]  /*27ae0*/  STL [R1+0x3d98], R17 ;  /* 0x003d981101007387 */ /* 0x000fe80000100800 */
[----:B------:R0:W-:Y:S04]  /*27af0*/  STL.64 [R1+0x3e08], R18 ;  /* 0x003e081201007387 */ /* 0x0001e80000100a00 */
[----:B0-----:R-:W2:Y:S04]  /*27b00*/  LDL R18, [R1+0x28] ;  /* 0x0000280001127983 */ /* 0x001ea80000100800 */
[----:B------:R-:W2:Y:S04]  /*27b10*/  LDL R19, [R1+0x2c] ;  /* 0x00002c0001137983 */ /* 0x000ea80000100800 */
        /* <DEDUP_REMOVED lines=8> */
[----:B0-----:R-:W3:Y:S04]  /*27ba0*/  LDL.LU.64 R26, [R1+0x3e38] ;  /* 0x003e3800011a7983 */ /* 0x001ee80000300a00 */
[----:B------:R-:W3:Y:S04]  /*27bb0*/  LDL.LU.64 R24, [R1+0x3e30] ;  /* 0x003e300001187983 */ /* 0x000ee80000300a00 */
[----:B------:R-:W-:Y:S01]  /*27bc0*/  STL [R1+0x3d84], R5 ;  /* 0x003d840501007387 */ /* 0x000fe20000100800 */
[C---:B---3--:R-:W-:Y:S06]  /*27bd0*/  HMMA.16816.F32 R24, R8.reuse, R2, R24 ;  /* 0x000000020818723c */ /* 0x048fec0000001818 */
[----:B--2---:R-:W-:-:S15]  /*27be0*/  HMMA.16816.F32 R8, R8, R18, R12 ;  /* 0x000000120808723c */ /* 0x004fde000000180c */
[----:B------:R-:W-:-:S02]  /*27bf0*/  NOP ;  /* 0x0000000000007918 */ /* 0x000fc40000000000 */
[----:B------:R-:W-:Y:S04]  /*27c00*/  STL.64 [R1+0xcc0], R24 ;  /* 0x000cc01801007387 */ /* 0x000fe80000100a00 */
[----:B------:R0:W-:Y:S04]  /*27c10*/  STL.64 [R1+0xcc8], R26 ;  /* 0x000cc81a01007387 */ /* 0x0001e80000100a00 */
[----:B0-----:R-:W2:Y:S04]  /*27c20*/  LDL.LU.64 R26, [R1+0x3e28] ;  /* 0x003e2800011a7983 */ /* 0x001ea80000300a00 */
[----:B------:R-:W4:Y:S04]  /*27c30*/  LDL.LU.64 R24, [R1+0x3e20] ;  /* 0x003e200001187983 */ /* 0x000f280000300a00 */
[----:B------:R-:W-:Y:S04]  /*27c40*/  STL [R1+0x3da0], R2 ;  /* 0x003da00201007387 */ /* 0x000fe80000100800 */
[----:B------:R-:W-:Y:S04]  /*27c50*/  STL [R1+0x3d80], R3 ;  /* 0x003d800301007387 */ /* 0x000fe80000100800 */
[----:B------:R-:W3:Y:S04]  /*27c60*/  LDL.LU.64 R14, [R1+0x3e18] ;  /* 0x003e1800010e7983 */ /* 0x000ee80000300a00 */
[----:B------:R-:W3:Y:S04]  /*27c70*/  LDL.LU.64 R12, [R1+0x3e10] ;  /* 0x003e1000010c7983 */ /* 0x000ee80000300a00 */
[----:B------:R4:W-:Y:S04]  /*27c80*/  STL.64 [R1+0x2b0], R8 ;  /* 0x0002b00801007387 */ /* 0x0009e80000100a00 */
[----:B------:R3:W-:Y:S01]  /*27c90*/  STL.64 [R1+0x2b8], R10 ;  /* 0x0002b80a01007387 */ /* 0x0007e20000100a00 */
[----:B----4-:R-:W-:-:S02]  /*27ca0*/  IMAD R8, R24, 0x100, R16 ;  /* 0x0000010018087824 */ /* 0x010fc400078e0210 */
[----:B--2---:R-:W-:Y:S02]  /*27cb0*/  IMAD R9, R26, 0x100, R25 ;  /* 0x000001001a097824 */ /* 0x004fe400078e0219 */
[----:B---3--:R-:W-:Y:S02]  /*27cc0*/  IMAD R10, R12, 0x100, R27 ;  /* 0x000001000c0a7824 */ /* 0x008fe400078e021b */
[----:B------:R-:W-:Y:S01]  /*27cd0*/  IMAD R11, R0, 0x100, R13 ;  /* 0x00000100000b7824 */ /* 0x000fe200078e020d */
[----:B------:R-:W-:Y:S02]  /*27ce0*/  F2FP.F16.E5M2.UNPACK_B R8, R8 ;  /* 0x00000008ff08723e */ /* 0x000fe400020004ff */
[----:B------:R-:W-:Y:S02]  /*27cf0*/  F2FP.F16.E5M2.UNPACK_B R9, R9 ;  /* 0x00000009ff09723e */ /* 0x000fe400020004ff */
[----:B------:R-:W-:Y:S02]  /*27d00*/  F2FP.F16.E5M2.UNPACK_B R10, R10 ;  /* 0x0000000aff0a723e */ /* 0x000fe400020004ff */
[----:B------:R-:W-:-:S07]  /*27d10*/  F2FP.F16.E5M2.UNPACK_B R11, R11 ;  /* 0x0000000bff0b723e */ /* 0x000fce00020004ff */
[----:B------:R-:W-:Y:S06]  /*27d20*/  HMMA.16816.F32 R16, R8, R14, R20 ;  /* 0x0000000e0810723c */ /* 0x000fec0000001814 */
[----:B------:R-:W-:Y:S02]  /*27d30*/  IMAD.MOV.U32 R5, RZ, RZ, R14 ;  /* 0x000000ffff057224 */ /* 0x000fe400078e000e */
        /* <DEDUP_REMOVED lines=12> */
[----:B------:R-:W4:Y:S04]  /*27e00*/  LDL.LU.64 R26, [R1+0xc78] ;  /* 0x000c7800011a7983 */ /* 0x000f280000300a00 */
[----:B----4-:R-:W-:Y:S04]  /*27e10*/  STL.64 [R1+0x3df0], R26 ;  /* 0x003df01a01007387 */ /* 0x010fe80000100a00 */
[----:B--2---:R0:W-:Y:S04]  /*27e20*/  STL.64 [R1+0x3de8], R24 ;  /* 0x003de81801007387 */ /* 0x0041e80000100a00 */
[----:B0-----:R-:W2:Y:S04]  /*27e30*/  LDL.LU.64 R24, [R1+0xc80] ;  /* 0x000c800001187983 */ /* 0x001ea80000300a00 */
[----:B------:R-:W2:Y:S04]  /*27e40*/  LDL.LU.64 R26, [R1+0xc88] ;  /* 0x000c8800011a7983 */ /* 0x000ea80000300a00 */
[----:B------:R-:W4:Y:S04]  /*27e50*/  LDL.LU.64 R20, [R1+0xc40] ;  /* 0x000c400001147983 */ /* 0x000f280000300a00 */
[----:B------:R-:W3:Y:S04]  /*27e60*/  LDL.LU.64 R22, [R1+0xc48] ;  /* 0x000c480001167983 */ /* 0x000ee80000300a00 */
[----:B---3--:R-:W-:Y:S04]  /*27e70*/  STL.64 [R1+0x3dc0], R22 ;  /* 0x003dc01601007387 */ /* 0x008fe80000100a00 */
[----:B----4-:R0:W-:Y:S04]  /*27e80*/  STL.64 [R1+0x3db8], R20 ;  /* 0x003db81401007387 */ /* 0x0101e80000100a00 */
[----:B0-----:R-:W3:Y:S04]  /*27e90*/  LDL.LU.64 R20, [R1+0xc50] ;  /* 0x000c500001147983 */ /* 0x001ee80000300a00 */
[----:B------:R-:W3:Y:S04]  /*27ea0*/  LDL.LU.64 R22, [R1+0xc58] ;  /* 0x000c580001167983 */ /* 0x000ee80000300a00 */
[----:B------:R0:W-:Y:S04]  /*27eb0*/  STL.64 [R1+0x3d90], R6 ;  /* 0x003d900601007387 */ /* 0x0001e80000100a00 */
[----:B0-----:R-:W4:Y:S04]  /*27ec0*/  LDL.64 R6, [R1+0x10] ;  /* 0x0000100001067983 */ /* 0x001f280000100a00 */
[----:B------:R0:W-:Y:S04]  /*27ed0*/  STL.64 [R1+0x3d88], R4 ;  /* 0x003d880401007387 */ /* 0x0001e80000100a00 */
[----:B0-----:R-:W2:Y:S01]  /*27ee0*/  LDL.64 R4, [R1+0x18] ;  /* 0x0000180001047983 */ /* 0x001ea20000100a00 */
[C---:B----4-:R-:W-:Y:S06]  /*27ef0*/  HMMA.16816.F32 R12, R8.reuse, R6, R12 ;  /* 0x00000006080c723c */ /* 0x050fec000000180c */
[----:B--2---:R-:W-:-:S15]  /*27f00*/  HMMA.16816.F32 R16, R8, R4, R16 ;  /* 0x000000040810723c */ /* 0x004fde0000001810 */
[----:B------:R-:W-:-:S08]  /*27f10*/  NOP ;  /* 0x0000000000007918 */ /* 0x000fd00000000000 */
[----:B------:R-:W-:Y:S04]  /*27f20*/  STL.64 [R1+0xca0], R16 ;  /* 0x000ca01001007387 */ /* 0x000fe80000100a00 */
[----:B------:R0:W-:Y:S04]  /*27f30*/  STL.64 [R1+0xca8], R18 ;  /* 0x000ca81201007387 */ /* 0x0001e80000100a00 */
[----:B0-----:R-:W2:Y:S04]  /*27f40*/  LDL.LU.64 R18, [R1+0x3e08] ;  /* 0x003e080001127983 */ /* 0x001ea80000300a00 */
[----:B------:R-:W-:Y:S04]  /*27f50*/  STL.64 [R1+0xc90], R12 ;  /* 0x000c900c01007387 */ /* 0x000fe80000100a00 */
[----:B------:R0:W-:Y:S04]  /*27f60*/  STL.64 [R1+0xc98], R14 ;  /* 0x000c980e01007387 */ /* 0x0001e80000100a00 */
[----:B0-----:R-:W4:Y:S04]  /*27f70*/  LDL.LU.64 R14, [R1+0x3e00] ;  /* 0x003e0000010e7983 */ /* 0x001f280000300a00 */
[----:B------:R-:W3:Y:S01]  /*27f80*/  LDL.LU.64 R12, [R1+0x3df8] ;  /* 0x003df800010c7983 */ /* 0x000ee20000300a00 */
[----:B------:R-:W-:-:S02]  /*27f90*/  IMAD.MOV.U32 R17, RZ, RZ, R4 ;  /* 0x000000ffff117224 */ /* 0x000fc400078e0004 */
[----:B------:R-:W-:Y:S02]  /*27fa0*/  IMAD.MOV.U32 R0, RZ, RZ, R5 ;  /* 0x000000ffff007224 */ /* 0x000fe400078e0005 */
[----:B------:R-:W-:Y:S02]  /*27fb0*/  IMAD.MOV.U32 R2, RZ, RZ, R6 ;  /* 0x000000ffff027224 */ /* 0x000fe400078e0006 */
[----:B------:R-:W-:Y:S01]  /*27fc0*/  IMAD.MOV.U32 R16, RZ, RZ, R7 ;  /* 0x000000ffff107224 */ /* 0x000fe200078e0007 */
[----:B------:R-:W2:Y:S04]  /*27fd0*/  LDL.LU.64 R4, [R1+0xc10] ;  /* 0x000c100001047983 */ /* 0x000ea80000300a00 */
[----:B------:R-:W2:Y:S01]  /*27fe0*/  LDL.LU.64 R6, [R1+0xc18] ;  /* 0x000c180001067983 */ /* 0x000ea20000300a00 */
[----:B---3--:R-:W-:-:S15]  /*27ff0*/  HMMA.16816.F32 R24, R8, R12, R24 ;  /* 0x0000000c0818723c */ /* 0x008fde0000001818 */
[----:B------:R-:W-:-:S08]  /*28000*/  NOP ;  /* 0x0000000000007918 */ /* 0x000fd00000000000 */
[----:B------:R-:W-:Y:S04]  /*28010*/  STL.64 [R1+0xc80], R24 ;  /* 0x000c801801007387 */ /* 0x000fe80000100a00 */
[----:B------:R0:W-:Y:S04]  /*28020*/  STL.64 [R1+0xc88], R26 ;  /* 0x000c881a01007387 */ /* 0x0001e80000100a00 */
[----:B0-----:R-:W4:Y:S04]  /*28030*/  LDL.LU.64 R26, [R1+0x3df0] ;  /* 0x003df000011a7983 */ /* 0x001f280000300a00 */
[----:B------:R-:W4:Y:S02]  /*28040*/  LDL.LU.64 R24, [R1+0x3de8] ;  /* 0x003de80001187983 */ /* 0x000f240000300a00 */
[----:B----4-:R-:W-:-:S15]  /*28050*/  HMMA.16816.F32 R24, R8, R14, R24 ;  /* 0x0000000e0818723c */ /* 0x010fde0000001818 */
[----:B------:R-:W-:-:S08]  /*28060*/  NOP ;  /* 0x0000000000007918 */ /* 0x000fd00000000000 */
[----:B------:R-:W-:Y:S04]  /*28070*/  STL.64 [R1+0xc70], R24 ;  /* 0x000c701801007387 */ /* 0x000fe80000100a00 */
[----:B------:R0:W-:Y:S04]  /*28080*/  STL.64 [R1+0xc78], R26 ;  /* 0x000c781a01007387 */ /* 0x0001e80000100a00 */
[----:B0-----:R-:W3:Y:S04]  /*28090*/  LDL.LU.64 R26, [R1+0x3de0] ;  /* 0x003de000011a7983 */ /* 0x001ee80000300a00 */
[----:B------:R-:W3:Y:S04]  /*280a0*/  LDL.LU.64 R24, [R1+0x3dd8] ;  /* 0x003dd80001187983 */ /* 0x000ee80000300a00 */
        /* <DEDUP_REMOVED lines=8> */
[----:B0-----:R-:W3:Y:S04]  /*28130*/  LDL.LU.64 R26, [R1+0x3dd0] ;  /* 0x003dd000011a7983 */ /* 0x001ee80000300a00 */
[----:B------:R-:W2:Y:S01]  /*28140*/  LDL.LU.64 R24, [R1+0x3dc8] ;  /* 0x003dc80001187983 */ /* 0x000ea20000300a00 */
        /* <DEDUP_REMOVED lines=19> */
[----:B------:R4:W-:Y:S02]  /*28280*/  STL.64 [R1+0xc38], R26 ;  /* 0x000c381a01007387 */ /* 0x0009e40000100a00 */
[----:B----4-:R-:W-:Y:S07]  /*28290*/  HMMA.16816.F32 R24, R8, R20, R12 ;  /* 0x000000140818723c */ /* 0x010fee000000180c */
[----:B------:R-:W-:-:S02]  /*282a0*/  IMAD.MOV.U32 R14, RZ, RZ, R2 ;  /* 0x000000ffff0e7224 */ /* 0x000fc400078e0002 */
[----:B------:R-:W-:Y:S01]  /*282b0*/  IMAD.MOV.U32 R15, RZ, RZ, R16 ;  /* 0x000000ffff0f7224 */ /* 0x000fe200078e0010 */
[----:B------:R-:W2:-:S13]  /*282c0*/  LDL.LU R2, [R1+0x3da0] ;  /* 0x003da00001027983 */ /* 0x000e9a0000300800 */
[----:B------:R-:W-:Y:S04]  /*282d0*/  STL.64 [R1+0xc20], R24 ;  /* 0x000c201801007387 */ /* 0x000fe80000100a00 */
[----:B------:R-:W-:Y:S04]  /*282e0*/  STL.64 [R1+0xc28], R26 ;  /* 0x000c281a01007387 */ /* 0x000fe80000100a00 */
[----:B------:R-:W3:Y:S04]  /*282f0*/  LDL.LU R16, [R1+0x3d9c] ;  /* 0x003d9c0001107983 */ /* 0x000ee80000300800 */
[----:B------:R0:W-:Y:S02]  /*28300*/  STL.64 [R1+0x3d30], R14 ;  /* 0x003d300e01007387 */ /* 0x0001e40000100a00 */
[----:B0-----:R-:W-:Y:S02]  /*28310*/  HMMA.16816.F32 R12, R8, R18, R4 ;  /* 0x00000012080c723c */ /* 0x001fe40000001804 */
[----:B------:R-:W-:Y:S04]  /*28320*/  STL.64 [R1+0x3ce8], R22 ;  /* 0x003ce81601007387 */ /* 0x000fe80000100a00 */
[----:B------:R-:W-:Y:S04]  /*28330*/  STL.64 [R1+0x3ce0], R20 ;  /* 0x003ce01401007387 */ /* 0x000fe80000100a00 */
[----:B------:R-:W3:Y:S04]  /*28340*/  LDL.LU.64 R4, [R1+0xc00] ;  /* 0x000c000001047983 */ /* 0x000ee80000300a00 */
[----:B------:R-:W3:Y:S09]  /*28350*/  LDL.LU.64 R6, [R1+0xc08] ;  /* 0x000c080001067983 */ /* 0x000ef20000300a00 */
[----:B------:R0:W-:Y:S04]  /*28360*/  STL.64 [R1+0xc10], R12 ;  /* 0x000c100c01007387 */ /* 0x0001e80000100a00 */
[----:B------:R-:W-:Y:S01]  /*28370*/  STL.64 [R1+0xc18], R14 ;  /* 0x000c180e01007387 */ /* 0x000fe20000100a00 */
[----:B0-----:R-:W-:-:S03]  /*28380*/  IMAD.MOV.U32 R12, RZ, RZ, R17 ;  /* 0x000000ffff0c7224 */ /* 0x001fc600078e0011 */
[----:B------:R-:W3:Y:S04]  /*28390*/  LDL.LU R17, [R1+0x3d98] ;  /* 0x003d980001117983 */ /* 0x000ee80000300800 */
[----:B------:R-:W4:Y:S04]  /*283a0*/  LDL.LU R21, [R1+0x1278] ;  /* 0x0012780001157983 */ /* 0x000f280000300800 */
[----:B------:R-:W2:Y:S04]  /*283b0*/  LDL.LU R22, [R1+0x1274] ;  /* 0x0012740001167983 */ /* 0x000ea80000300800 */
[----:B------:R-:W2:Y:S04]  /*283c0*/  LDL.LU R23, [R1+0x1280] ;  /* 0x0012800001177983 */ /* 0x000ea80000300800 */
[----:B--2---:R-:W-:Y:S04]  /*283d0*/  STL.64 [R1+0x3d68], R22 ;  /* 0x003d681601007387 */ /* 0x004fe80000100a00 */
[----:B----4-:R0:W-:Y:S04]  /*283e0*/  STL [R1+0x3d60], R21 ;  /* 0x003d601501007387 */ /* 0x0101e80000100800 */
[----:B0-----:R-:W2:Y:S04]  /*283f0*/  LDL.LU.64 R20, [R1+0xbe0] ;  /* 0x000be00001147983 */ /* 0x001ea80000300a00 */
[----:B------:R-:W4:Y:S01]  /*28400*/  LDL.LU.64 R22, [R1+0xbe8] ;  /* 0x000be80001167983 */ /* 0x000f220000300a00 */
[----:B---3--:R-:W-:Y:S01]  /*28410*/  HMMA.16816.F32 R4, R8, R16, R4 ;  /* 0x000000100804723c */ /* 0x008fe20000001804 */
[----:B------:R-:W-:-:S02]  /*28420*/  IMAD.MOV.U32 R13, RZ, RZ, R0 ;  /* 0x000000ffff0d7224 */ /* 0x000fc400078e0000 */
[----:B----4-:R-:W-:Y:S04]  /*28430*/  STL.64 [R1+0x3d78], R22 ;  /* 0x003d781601007387 */ /* 0x010fe80000100a00 */
[----:B--2---:R0:W-:Y:S04]  /*28440*/  STL.64 [R1+0x3d70], R20 ;  /* 0x003d701401007387 */ /* 0x0041e80000100a00 */
[----:B0-----:R-:W2:Y:S04]  /*28450*/  LDL.LU.64 R20, [R1+0xbf0] ;  /* 0x000bf00001147983 */ /* 0x001ea80000300a00 */
[----:B------:R-:W2:Y:S04]  /*28460*/  LDL.LU.64 R22, [R1+0xbf8] ;  /* 0x000bf80001167983 */ /* 0x000ea80000300a00 */
[----:B------:R-:W3:Y:S04]  /*28470*/  LDL.LU R24, [R1+0x127c] ;  /* 0x00127c0001187983 */ /* 0x000ee80000300800 */
[----:B------:R-:W4:Y:S04]  /*28480*/  LDL.LU R25, [R1+0x1288] ;  /* 0x0012880001197983 */ /* 0x000f280000300800 */
[----:B------:R-:W4:Y:S04]  /*28490*/  LDL.LU R26, [R1+0x1284] ;  /* 0x00128400011a7983 */ /* 0x000f280000300800 */
[----:B------:R-:W4:Y:S04]  /*284a0*/  LDL.LU R27, [R1+0x1290] ;  /* 0x00129000011b7983 */ /* 0x000f280000300800 */
[----:B------:R-:W4:Y:S04]  /*284b0*/  LDL.LU R0, [R1+0x128c] ;  /* 0x00128c0001007983 */ /* 0x000f280000300800 */
[----:B------:R0:W-:Y:S04]  /*284c0*/  STL.64 [R1+0x3d48], R12 ;  /* 0x003d480c01007387 */ /* 0x0001e80000100a00 */
[----:B0-----:R-:W3:Y:S04]  /*284d0*/  LDL R12, [R1+0x28] ;  /* 0x00002800010c7983 */ /* 0x001ee80000100800 */
[----:B------:R-:W3:Y:S04]  /*284e0*/  LDL R13, [R1+0x2c] ;  /* 0x00002c00010d7983 */ /* 0x000ee80000100800 */
        /* <DEDUP_REMOVED lines=11> */
[----:B0-----:R-:W3:Y:S04]  /*285a0*/  LDL.LU.64 R16, [R1+0x2a0] ;  /* 0x0002a00001107983 */ /* 0x001ee80000300a00 */
[----:B------:R-:W3:Y:S04]  /*285b0*/  LDL.LU.64 R18, [R1+0x2a8] ;  /* 0x0002a80001127983 */ /* 0x000ee80000300a00 */
        /* <DEDUP_REMOVED lines=9> */
[----:B------:R-:W2:Y:S04]  /*28650*/  LDL.LU R21, [R1+0x3d60] ;  /* 0x003d600001157983 */ /* 0x000ea80000300800 */
[----:B------:R-:W-:Y:S04]  /*28660*/  STL.64 [R1+0x3cc8], R6 ;  /* 0x003cc80601007387 */ /* 0x000fe80000100a00 */
[----:B------:R0:W-:Y:S04]  /*28670*/  STL.64 [R1+0x3cc0], R4 ;  /* 0x003cc00401007387 */ /* 0x0001e80000100a00 */
[----:B0-----:R-:W4:Y:S04]  /*28680*/  LDL.LU.64 R4, [R1+0xbd0] ;  /* 0x000bd00001047983 */ /* 0x001f280000300a00 */
[----:B------:R-:W4:Y:S02]  /*28690*/  LDL.LU.64 R6, [R1+0xbd8] ;  /* 0x000bd80001067983 */ /* 0x000f240000300a00 */
[----:B----4-:R-:W-:-:S15]  /*286a0*/  HMMA.16816.F32 R4, R8, R2, R4 ;  /* 0x000000020804723c */ /* 0x010fde0000001804 */
[----:B------:R-:W-:-:S08]  /*286b0*/  NOP ;  /* 0x0000000000007918 */ /* 0x000fd00000000000 */
[----:B------:R-:W-:Y:S04]  /*286c0*/  STL.64 [R1+0xbd0], R4 ;  /* 0x000bd00401007387 */ /* 0x000fe80000100a00 */
[----:B------:R3:W-:Y:S02]  /*286d0*/  STL.64 [R1+0xbd8], R6 ;  /* 0x000bd80601007387 */ /* 0x0007e40000100a00 */
[----:B---3--:R-:W-:Y:S02]  /*286e0*/  HMMA.16816.F32 R4, R8, R12, R16 ;  /* 0x0000000c0804723c */ /* 0x008fe40000001810 */
[----:B------:R-:W3:Y:S04]  /*286f0*/  LDL.LU.64 R16, [R1+0xb90] ;  /* 0x000b900001107983 */ /* 0x000ee80000300a00 */
[----:B------:R-:W4:-:S15]  /*28700*/  LDL.LU.64 R18, [R1+0xb98] ;  /* 0x000b980001127983 */ /* 0x000f1e0000300a00 */
[----:B------:R-:W-:-:S02]  /*28710*/  NOP ;  /* 0x0000000000007918 */ /* 0x000fc40000000000 */
[----:B------:R-:W-:Y:S04]  /*28720*/  STL.64 [R1+0x2a0], R4 ;  /* 0x0002a00401007387 */ /* 0x000fe80000100a00 */
[----:B------:R-:W-:Y:S04]  /*28730*/  STL.64 [R1+0x2a8], R6 ;  /* 0x0002a80601007387 */ /* 0x000fe80000100a00 */
[----:B----4-:R-:W-:Y:S04]  /*28740*/  STL.64 [R1+0x3d28], R18 ;  /* 0x003d281201007387 */ /* 0x010fe80000100a00 */
[----:B---3--:R0:W-:Y:S04]  /*28750*/  STL.64 [R1+0x3d20], R16 ;  /* 0x003d201001007387 */ /* 0x0081e80000100a00 */
[----:B0-----:R-:W3:Y:S04]  /*28760*/  LDL.LU.64 R16, [R1+0xba0] ;  /* 0x000ba00001107983 */ /* 0x001ee80000300a00 */
[----:B------:R-:W4:Y:S04]  /*28770*/  LDL.LU.64 R18, [R1+0xba8] ;  /* 0x000ba80001127983 */ /* 0x000f280000300a00 */
[----:B----4-:R-:W-:Y:S04]  /*28780*/  STL.64 [R1+0x3d40], R18 ;  /* 0x003d401201007387 */ /* 0x010fe80000100a00 */
[----:B---3--:R0:W-:Y:S04]  /*28790*/  STL.64 [R1+0x3d38], R16 ;  /* 0x003d381001007387 */ /* 0x0081e80000100a00 */
[----:B0-----:R-:W3:Y:S04]  /*287a0*/  LDL.LU.64 R16, [R1+0xbb0] ;  /* 0x000bb00001107983 */ /* 0x001ee80000300a00 */
[----:B------:R-:W4:Y:S01]  /*287b0*/  LDL.LU.64 R18, [R1+0xbb8] ;  /* 0x000bb80001127983 */ /* 0x000f220000300a00 */
[----:B--2---:R-:W-:-:S02]  /*287c0*/  IMAD R8, R22, 0x100, R21 ;  /* 0x0000010016087824 */ /* 0x004fc400078e0215 */
[----:B------:R-:W-:Y:S02]  /*287d0*/  IMAD R9, R24, 0x100, R23 ;  /* 0x0000010018097824 */ /* 0x000fe400078e0217 */
[----:B------:R-:W-:Y:S02]  /*287e0*/  IMAD R10, R26, 0x100, R25 ;  /* 0x000001001a0a7824 */ /* 0x000fe400078e0219 */
[----:B------:R-:W-:Y:S01]  /*287f0*/  IMAD R11, R0, 0x100, R27 ;  /* 0x00000100000b7824 */ /* 0x000fe200078e021b */
[----:B----4-:R-:W-:Y:S04]  /*28800*/  STL.64 [R1+0x3d58], R18 ;  /* 0x003d581201007387 */ /* 0x010fe80000100a00 */
[----:B---3--:R0:W-:Y:S04]  /*28810*/  STL.64 [R1+0x3d50], R16 ;  /* 0x003d501001007387 */ /* 0x0081e80000100a00 */
[----:B0-----:R-:W2:Y:S04]  /*28820*/  LDL.LU.64 R16, [R1+0xbc0] ;  /* 0x000bc00001107983 */ /* 0x001ea80000300a00 */
[----:B------:R-:W2:Y:S01]  /*28830*/  LDL.LU.64 R18, [R1+0xbc8] ;  /* 0x000bc80001127983 */ /* 0x000ea20000300a00 */
[----:B------:R-:W-:-:S02]  /*28840*/  F2FP.F16.E5M2.UNPACK_B R8, R8 ;  /* 0x00000008ff08723e */ /* 0x000fc400020004ff */
[----:B------:R-:W-:Y:S02]  /*28850*/  F2FP.F16.E5M2.UNPACK_B R9, R9 ;  /* 0x00000009ff09723e */ /* 0x000fe400020004ff */
[----:B------:R-:W-:Y:S02]  /*28860*/  F2FP.F16.E5M2.UNPACK_B R10, R10 ;  /* 0x0000000aff0a723e */ /* 0x000fe400020004ff */
[----:B------:R-:W-:Y:S01]  /*28870*/  F2FP.F16.E5M2.UNPACK_B R11, R11 ;  /* 0x0000000bff0b723e */ /* 0x000fe200020004ff */
[----:B------:R-:W3:Y:S04]  /*28880*/  LDL.LU.64 R4, [R1+0xb80] ;  /* 0x000b800001047983 */ /* 0x000ee80000300a00 */
[----:B------:R-:W3:Y:S04]  /*28890*/  LDL.LU.64 R6, [R1+0xb88] ;  /* 0x000b880001067983 */ /* 0x000ee80000300a00 */
[----:B------:R-:W4:Y:S04]  /*288a0*/  LDL.LU.64 R24, [R1+0xb70] ;  /* 0x000b700001187983 */ /* 0x000f280000300a00 */
[----:B------:R-:W4:Y:S04]  /*288b0*/  LDL.LU.64 R26, [R1+0xb78] ;  /* 0x000b7800011a7983 */ /* 0x000f280000300a00 */
[----:B------:R-:W3:Y:S04]  /*288c0*/  LDL.LU.64 R20, [R1+0xb60] ;  /* 0x000b600001147983 */ /* 0x000ee80000300a00 */
[----:B------:R-:W3:Y:S01]  /*288d0*/  LDL.LU.64 R22, [R1+0xb68] ;  /* 0x000b680001167983 */ /* 0x000ee20000300a00 */
[----:B--2---:R-:W-:Y:S03]  /*288e0*/  HMMA.16816.F32 R12, R8, R14, R16 ;  /* 0x0000000e080c723c */ /* 0x004fe60000001810 */
[----:B------:R-:W2:Y:S04]  /*288f0*/  LDL.LU.64 R18, [R1+0x3d58] ;  /* 0x003d580001127983 */ /* 0x000ea80000300a00 */
[----:B------:R-:W2:-:S15]  /*28900*/  LDL.LU.64 R16, [R1+0x3d50] ;  /* 0x003d500001107983 */ /* 0x000e9e0000300a00 */
[----:B------:R-:W-:-:S01]  /*28910*/  NOP ;  /* 0x0000000000007918 */ /* 0x000fc20000000000 */
[----:B------:R0:W-:Y:S04]  /*28920*/  STL.64 [R1+0xbc0], R12 ;  /* 0x000bc00c01007387 */ /* 0x0001e80000100a00 */
[----:B------:R2:W-:Y:S04]  /*28930*/  STL.64 [R1+0xbc8], R14 ;  /* 0x000bc80e01007387 */ /* 0x0005e80000100a00 */
[----:B0-----:R-:W2:Y:S02]  /*28940*/  LDL.LU.64 R12, [R1+0x3d48] ;  /* 0x003d4800010c7983 */ /* 0x001ea40000300a00 */
[----:B--2---:R-:W-:Y:S02]  /*28950*/  HMMA.16816.F32 R12, R8, R12, R16 ;  /* 0x0000000c080c723c */ /* 0x004fe40000001810 */
[----:B------:R-:W2:Y:S04]  /*28960*/  LDL.LU.64 R18, [R1+0x3d40] ;  /* 0x003d400001127983 */ /* 0x000ea80000300a00 */
[----:B------:R-:W2:-:S15]  /*28970*/  LDL.LU.64 R16, [R1+0x3d38] ;  /* 0x003d380001107983 */ /* 0x000e9e0000300a00 */
[----:B------:R-:W-:-:S02]  /*28980*/  NOP ;  /* 0x0000000000007918 */ /* 0x000fc40000000000 */
[----:B------:R-:W-:Y:S04]  /*28990*/  STL.64 [R1+0xbb0], R12 ;  /* 0x000bb00c01007387 */ /* 0x000fe80000100a00 */
        /* <DEDUP_REMOVED lines=8> */
[----:B0-----:R-:W3:Y:S04]  /*28a20*/  LDL.LU.64 R14, [R1+0x3d18] ;  /* 0x003d1800010e7983 */ /* 0x001ee80000300a00 */
[----:B------:R-:W2:Y:S01]  /*28a30*/  LDL.LU.64 R12, [R1+0x3d10] ;  /* 0x003d1000010c7983 */ /* 0x000ea20000300a00 */
[C---:B----4-:R-:W-:Y:S06]  /*28a40*/  HMMA.16816.F32 R24, R8.reuse, R28, R24 ;  /* 0x0000001c0818723c */ /* 0x050fec0000001818 */
[C---:B--2---:R-:W-:Y:S06]  /*28a50*/  HMMA.16816.F32 R16, R8.reuse, R12, R16 ;  /* 0x0000000c0810723c */ /* 0x044fec0000001810 */
[----:B---3--:R-:W-:-:S15]  /*28a60*/  HMMA.16816.F32 R4, R8, R14, R4 ;  /* 0x0000000e0804723c */ /* 0x008fde0000001804 */
[----:B------:R-:W-:-:S02]  /*28a70*/  NOP ;  /* 0x0000000000007918 */ /* 0x000fc40000000000 */
[----:B------:R-:W-:Y:S04]  /*28a80*/  STL.64 [R1+0xb90], R16 ;  /* 0x000b901001007387 */ /* 0x000fe80000100a00 */
[----:B------:R0:W-:Y:S04]  /*28a90*/  STL.64 [R1+0xb98], R18 ;  /* 0x000b981201007387 */ /* 0x0001e80000100a00 */
[----:B0-----:R-:W2:Y:S04]  /*28aa0*/  LDL.LU.64 R18, [R1+0x3d08] ;  /* 0x003d080001127983 */ /* 0x001ea80000300a00 */
[----:B------:R-:W3:Y:S04]  /*28ab0*/  LDL.LU.64 R16, [R1+0x3d00] ;  /* 0x003d000001107983 */ /* 0x000ee80000300a00 */
[----:B------:R0:W-:Y:S04]  /*28ac0*/  STL.64 [R1+0xb80], R4 ;  /* 0x000b800401007387 */ /* 0x0001e80000100a00 */
[----:B------:R1:W-:Y:S04]  /*28ad0*/  STL.64 [R1+0xb88], R6 ;  /* 0x000b880601007387 */ /* 0x0003e80000100a00 */
[----:B0-----:R-:W4:Y:S04]  /*28ae0*/  LDL.LU.64 R4, [R1+0xb40] ;  /* 0x000b400001047983 */ /* 0x001f280000300a00 */
[----:B-1----:R-:W4:Y:S04]  /*28af0*/  LDL.LU.64 R6, [R1+0xb48] ;  /* 0x000b480001067983 */ /* 0x002f280000300a00 */
[----:B------:R-:W-:Y:S04]  /*28b00*/  STL.64 [R1+0x3c48], R14 ;  /* 0x003c480e01007387 */ /* 0x000fe80000100a00 */
[----:B------:R0:W-:Y:S04]  /*28b10*/  STL.64 [R1+0x3c60], R12 ;  /* 0x003c600c01007387 */ /* 0x0001e80000100a00 */
[----:B0-----:R-:W2:Y:S04]  /*28b20*/  LDL.LU.64 R12, [R1+0xb50] ;  /* 0x000b5000010c7983 */ /* 0x001ea80000300a00 */
[----:B------:R-:W2:Y:S04]  /*28b30*/  LDL.LU.64 R14, [R1+0xb58] ;  /* 0x000b5800010e7983 */ /* 0x000ea80000300a00 */
[----:B------:R-:W-:Y:S04]  /*28b40*/  STL.64 [R1+0xb70], R24 ;  /* 0x000b701801007387 */ /* 0x000fe80000100a00 */
[----:B------:R0:W-:Y:S04]  /*28b50*/  STL.64 [R1+0xb78], R26 ;  /* 0x000b781a01007387 */ /* 0x0001e80000100a00 */
[----:B0-----:R-:W3:Y:S04]  /*28b60*/  LDL.LU.64 R26, [R1+0x3cf8] ;  /* 0x003cf800011a7983 */ /* 0x001ee80000300a00 */
[----:B------:R-:W2:Y:S04]  /*28b70*/  LDL.LU.64 R24, [R1+0x3cf0] ;  /* 0x003cf00001187983 */ /* 0x000ea80000300a00 */
[----:B------:R-:W-:Y:S01]  /*28b80*/  STL.64 [R1+0x3c88], R28 ;  /* 0x003c881c01007387 */ /* 0x000fe20000100a00 */
[C---:B---3--:R-:W-:Y:S06]  /*28b90*/  HMMA.16816.F32 R20, R8.reuse, R26, R20 ;  /* 0x0000001a0814723c */ /* 0x048fec0000001814 */
[----:B--2---:R-:W-:-:S15]  /*28ba0*/  HMMA.16816.F32 R12, R8, R24, R12 ;  /* 0x00000018080c723c */ /* 0x004fde000000180c */
[----:B------:R-:W-:-:S02]  /*28bb0*/  NOP ;  /* 0x0000000000007918 */ /* 0x000fc40000000000 */
[----:B------:R-:W-:Y:S04]  /*28bc0*/  STL.64 [R1+0xb60], R20 ;  /* 0x000b601401007387 */ /* 0x000fe80000100a00 */
[----:B------:R0:W-:Y:S04]  /*28bd0*/  STL.64 [R1+0xb68], R22 ;  /* 0x000b681601007387 */ /* 0x0001e80000100a00 */
[----:B0-----:R-:W4:Y:S04]  /*28be0*/  LDL.LU.64 R22, [R1+0x3ce8] ;  /* 0x003ce80001167983 */ /* 0x001f280000300a00 */
[----:B------:R-:W2:Y:S04]  /*28bf0*/  LDL.LU.64 R20, [R1+0x3ce0] ;  /* 0x003ce00001147983 */ /* 0x000ea80000300a00 */
[----:B------:R-:W3:Y:S04]  /*28c00*/  LDL.LU R0, [R1+0x12ac] ;  /* 0x0012ac0001007983 */ /* 0x000ee80000300800 */
[----:B------:R0:W-:Y:S04]  /*28c10*/  STL.64 [R1+0x3c30], R26 ;  /* 0x003c301a01007387 */ /* 0x0001e80000100a00 */
[----:B0-----:R-:W2:Y:S04]  /*28c20*/  LDL.LU R26, [R1+0x12a4] ;  /* 0x0012a400011a7983 */ /* 0x001ea80000300800 */
[----:B------:R-:W-:Y:S04]  /*28c30*/  STL.64 [R1+0xb50], R12 ;  /* 0x000b500c01007387 */ /* 0x000fe80000100a00 */
[----:B------:R-:W-:Y:S04]  /*28c40*/  STL.64 [R1+0xb58], R14 ;  /* 0x000b580e01007387 */ /* 0x000fe80000100a00 */
[----:B------:R-:W2:Y:S04]  /*28c50*/  LDL.LU R27, [R1+0x12b0] ;  /* 0x0012b000011b7983 */ /* 0x000ea80000300800 */
[----:B------:R0:W-:Y:S04]  /*28c60*/  STL.64 [R1+0x3c28], R24 ;  /* 0x003c281801007387 */ /* 0x0001e80000100a00 */
[----:B0-----:R-:W3:Y:S04]  /*28c70*/  LDL.LU R24, [R1+0x129c] ;  /* 0x00129c0001187983 */ /* 0x001ee80000300800 */
[----:B------:R-:W3:Y:S01]  /*28c80*/  LDL.LU R25, [R1+0x12a8] ;  /* 0x0012a80001197983 */ /* 0x000ee20000300800 */
[C---:B----4-:R-:W-:Y:S03]  /*28c90*/  HMMA.16816.F32 R12, R8.reuse, R22, R4 ;  /* 0x00000016080c723c */ /* 0x050fe60000001804 */
[----:B--2---:R-:W-:Y:S04]  /*28ca0*/  STL.64 [R1+0x3ca8], R26 ;  /* 0x003ca81a01007387 */ /* 0x004fe80000100a00 */
[----:B---3--:R0:W-:Y:S04]  /*28cb0*/  STL.64 [R1+0x3ca0], R24 ;  /* 0x003ca01801007387 */ /* 0x0081e80000100a00 */
[----:B0-----:R-:W2:Y:S04]  /*28cc0*/  LDL.LU.64 R24, [R1+0xb30] ;  /* 0x000b300001187983 */ /* 0x001ea80000300a00 */
[----:B------:R-:W2:Y:S04]  /*28cd0*/  LDL.LU.64 R26, [R1+0xb38] ;  /* 0x000b3800011a7983 */ /* 0x000ea80000300a00 */
[----:B------:R-:W3:Y:S04]  /*28ce0*/  LDL.LU.64 R4, [R1+0xb10] ;  /* 0x000b100001047983 */ /* 0x000ee80000300a00 */
[----:B------:R-:W4:Y:S04]  /*28cf0*/  LDL.LU.64 R6, [R1+0xb18] ;  /* 0x000b180001067983 */ /* 0x000f280000300a00 */
[----:B------:R-:W-:Y:S04]  /*28d00*/  STL.64 [R1+0xb40], R12 ;  /* 0x000b400c01007387 */ /* 0x000fe80000100a00 */
[----:B------:R-:W-:Y:S04]  /*28d10*/  STL.64 [R1+0xb48], R14 ;  /* 0x000b480e01007387 */ /* 0x000fe80000100a00 */
[----:B----4-:R-:W-:Y:S04]  /*28d20*/  STL.64 [R1+0x3cd8], R6 ;  /* 0x003cd80601007387 */ /* 0x010fe80000100a00 */
[----:B---3--:R0:W-:Y:S04]  /*28d30*/  STL.64 [R1+0x3cd0], R4 ;  /* 0x003cd00401007387 */ /* 0x0081e80000100a00 */
[----:B0-----:R-:W3:Y:S04]  /*28d40*/  LDL.LU.64 R4, [R1+0xb20] ;  /* 0x000b200001047983 */ /* 0x001ee80000300a00 */
[----:B------:R-:W3:Y:S04]  /*28d50*/  LDL.LU.64 R6, [R1+0xb28] ;  /* 0x000b280001067983 */ /* 0x000ee80000300a00 */
[----:B------:R-:W4:Y:S04]  /*28d60*/  LDL.LU.64 R12, [R1+0xaf0] ;  /* 0x000af000010c7983 */ /* 0x000f280000300a00 */
[----:B------:R-:W4:Y:S01]  /*28d70*/  LDL.LU.64 R14, [R1+0xaf8] ;  /* 0x000af800010e7983 */ /* 0x000f220000300a00 */
[C---:B--2---:R-:W-:Y:S06]  /*28d80*/  HMMA.16816.F32 R24, R8.reuse, R20, R24 ;  /* 0x000000140818723c */ /* 0x044fec0000001818 */
[C---:B---3--:R-:W-:Y:S01]  /*28d90*/  HMMA.16816.F32 R4, R8.reuse, R18, R4 ;  /* 0x000000120804723c */ /* 0x048fe20000001804 */
[----:B----4-:R-:W-:Y:S04]  /*28da0*/  STL.64 [R1+0x3cb8], R14 ;  /* 0x003cb80e01007387 */ /* 0x010fe80000100a00 */
[----:B------:R0:W-:Y:S04]  /*28db0*/  STL.64 [R1+0x3cb0], R12 ;  /* 0x003cb00c01007387 */ /* 0x0001e80000100a00 */
[----:B0-----:R-:W2:Y:S04]  /*28dc0*/  LDL.LU.64 R12, [R1+0xb00] ;  /* 0x000b0000010c7983 */ /* 0x001ea80000300a00 */
[----:B------:R-:W2:Y:S04]  /*28dd0*/  LDL.LU.64 R14, [R1+0xb08] ;  /* 0x000b0800010e7983 */ /* 0x000ea80000300a00 */
[----:B------:R0:W-:Y:S04]  /*28de0*/  STL.64 [R1+0xb30], R24 ;  /* 0x000b301801007387 */ /* 0x0001e80000100a00 */
[----:B------:R1:W-:Y:S04]  /*28df0*/  STL.64 [R1+0xb38], R26 ;  /* 0x000b381a01007387 */ /* 0x0003e80000100a00 */
[----:B0-----:R-:W3:Y:S04]  /*28e00*/  LDL.LU.64 R24, [R1+0xae0] ;  /* 0x000ae00001187983 */ /* 0x001ee80000300a00 */
[----:B-1----:R-:W3:Y:S04]  /*28e10*/  LDL.LU.64 R26, [R1+0xae8] ;  /* 0x000ae800011a7983 */ /* 0x002ee80000300a00 */
[----:B------:R0:W-:Y:S04]  /*28e20*/  STL [R1+0x3c24], R21 ;  /* 0x003c241501007387 */ /* 0x0001e80000100800 */
[----:B0-----:R-:W4:Y:S04]  /*28e30*/  LDL.LU R21, [R1+0x12a0] ;  /* 0x0012a00001157983 */ /* 0x001f280000300800 */
[----:B------:R0:W-:Y:S04]  /*28e40*/  STL.64 [R1+0x3c80], R22 ;  /* 0x003c801601007387 */ /* 0x0001e80000100a00 */
[----:B0-----:R-:W4:Y:S04]  /*28e50*/  LDL.LU R22, [R1+0x1298] ;  /* 0x0012980001167983 */ /* 0x001f280000300800 */
[----:B------:R-:W4:Y:S04]  /*28e60*/  LDL.LU R23, [R1+0x1294] ;  /* 0x0012940001177983 */ /* 0x000f280000300800 */
[----:B------:R-:W-:Y:S04]  /*28e70*/  STL [R1+0x3c78], R20 ;  /* 0x003c781401007387 */ /* 0x000fe80000100800 */
        /* <DEDUP_REMOVED lines=10> */
[----:B------:R0:W-:Y:S04]  /*28f20*/  STL.64 [R1+0x3c08], R18 ;  /* 0x003c081201007387 */ /* 0x0001e80000100a00 */
[----:B0-----:R-:W4:Y:S04]  /*28f30*/  LDL R18, [R1+0x28] ;  /* 0x0000280001127983 */ /* 0x001f280000100800 */
[----:B------:R-:W4:Y:S04]  /*28f40*/  LDL R19, [R1+0x2c] ;  /* 0x00002c0001137983 */ /* 0x000f280000100800 */
[----:B------:R-:W-:Y:S01]  /*28f50*/  STL.64 [R1+0x3c00], R16 ;  /* 0x003c001001007387 */ /* 0x000fe20000100a00 */
[----:B--2---:R-:W-:-:S15]  /*28f60*/  HMMA.16816.F32 R12, R8, R6, R12 ;  /* 0x00000006080c723c */ /* 0x004fde000000180c */
[----:B------:R-:W-:-:S08]  /*28f70*/  NOP ;  /* 0x0000000000007918 */ /* 0x000fd00000000000 */
[----:B------:R-:W-:Y:S04]  /*28f80*/  STL.64 [R1+0xb00], R12 ;  /* 0x000b000c01007387 */ /* 0x000fe80000100a00 */
[----:B------:R0:W-:Y:S04]  /*28f90*/  STL.64 [R1+0xb08], R14 ;  /* 0x000b080e01007387 */ /* 0x0001e80000100a00 */
[----:B0-----:R-:W4:Y:S04]  /*28fa0*/  LDL.LU.64 R14, [R1+0x3cb8] ;  /* 0x003cb800010e7983 */ /* 0x001f280000300a00 */
[----:B------:R-:W4:Y:S01]  /*28fb0*/  LDL.LU.64 R12, [R1+0x3cb0] ;  /* 0x003cb000010c7983 */ /* 0x000f220000300a00 */
[C---:B---3--:R-:W-:Y:S06]  /*28fc0*/  HMMA.16816.F32 R24, R8.reuse, R2, R24 ;  /* 0x000000020818723c */ /* 0x048fec0000001818 */
[----:B----4-:R-:W-:-:S15]  /*28fd0*/  HMMA.16816.F32 R12, R8, R4, R12 ;  /* 0x00000004080c723c */ /* 0x010fde000000180c */
[----:B------:R-:W-:-:S08]  /*28fe0*/  NOP ;  /* 0x0000000000007918 */ /* 0x000fd00000000000 */
[----:B------:R-:W-:Y:S04]  /*28ff0*/  STL.64 [R1+0xaf0], R12 ;  /* 0x000af00c01007387 */ /* 0x000fe80000100a00 */
[----:B------:R0:W-:Y:S04]  /*29000*/  STL.64 [R1+0xaf8], R14 ;  /* 0x000af80e01007387 */ /* 0x0001e80000100a00 */
[----:B0-----:R-:W2:Y:S04]  /*29010*/  LDL R14, [R1+0x10] ;  /* 0x00001000010e7983 */ /* 0x001ea80000100800 */
[----:B------:R-:W2:Y:S04]  /*29020*/  LDL R15, [R1+0x14] ;  /* 0x00001400010f7983 */ /* 0x000ea80000100800 */
[----:B------:R-:W-:Y:S04]  /*29030*/  STL.64 [R1+0x3be8], R6 ;  /* 0x003be80601007387 */ /* 0x000fe80000100a00 */
[----:B------:R0:W-:Y:S04]  /*29040*/  STL.64 [R1+0x3be0], R4 ;  /* 0x003be00401007387 */ /* 0x0001e80000100a00 */
[----:B0-----:R-:W3:Y:S04]  /*29050*/  LDL.LU.64 R4, [R1+0x290] ;  /* 0x0002900001047983 */ /* 0x001ee80000300a00 */
[----:B------:R-:W3:Y:S04]  /*29060*/  LDL.LU.64 R6, [R1+0x298] ;  /* 0x0002980001067983 */ /* 0x000ee80000300a00 */
[----:B------:R-:W-:Y:S04]  /*29070*/  STL.64 [R1+0xae0], R24 ;  /* 0x000ae01801007387 */ /* 0x000fe80000100a00 */
[----:B------:R0:W-:Y:S04]  /*29080*/  STL.64 [R1+0xae8], R26 ;  /* 0x000ae81a01007387 */ /* 0x0001e80000100a00 */
[----:B0-----:R-:W4:Y:S04]  /*29090*/  LDL.LU.64 R26, [R1+0x3ca8] ;  /* 0x003ca800011a7983 */ /* 0x001f280000300a00 */
[----:B------:R-:W4:Y:S04]  /*290a0*/  LDL.LU.64 R24, [R1+0x3ca0] ;  /* 0x003ca00001187983 */ /* 0x000f280000300a00 */
[----:B------:R-:W4:Y:S04]  /*290b0*/  LDL.64 R12, [R1+0x18] ;  /* 0x00001800010c7983 */ /* 0x000f280000100a00 */
[----:B------:R-:W4:Y:S01]  /*290c0*/  LDL.64 R28, [R1+0x20] ;  /* 0x00002000011c7983 */ /* 0x000f220000100a00 */
[----:B---3--:R-:W-:Y:S03]  /*290d0*/  HMMA.16816.F32 R4, R8, R18, R4 ;  /* 0x000000120804723c */ /* 0x008fe60000001804 */
[----:B--2---:R-:W-:Y:S04]  /*290e0*/  STL.64 [R1+0x3c98], R14 ;  /* 0x003c980e01007387 */ /* 0x004fe80000100a00 */
[----:B------:R-:W-:Y:S01]  /*290f0*/  IMAD R8, R23, 0x100, R22 ;  /* 0x0000010017087824 */ /* 0x000fe200078e0216 */
[----:B----4-:R0:W-:Y:S04]  /*29100*/  STL.64 [R1+0x3c90], R12 ;  /* 0x003c900c01007387 */ /* 0x0101e80000100a00 */
[----:B------:R-:W-:Y:S01]  /*29110*/  STL [R1+0x3c20], R3 ;  /* 0x003c200301007387 */ /* 0x000fe20000100800 */
[----:B------:R-:W-:-:S10]  /*29120*/  IMAD R9, R24, 0x100, R21 ;  /* 0x0000010018097824 */ /* 0x000fd400078e0215 */
[----:B------:R-:W-:Y:S04]  /*29130*/  STL.64 [R1+0x290], R4 ;  /* 0x0002900401007387 */ /* 0x000fe80000100a00 */
[----:B------:R-:W-:Y:S01]  /*29140*/  STL.64 [R1+0x298], R6 ;  /* 0x0002980601007387 */ /* 0x000fe20000100a00 */
[----:B------:R-:W-:-:S03]  /*29150*/  IMAD R10, R26, 0x100, R25 ;  /* 0x000001001a0a7824 */ /* 0x000fc600078e0219 */
[----:B0-----:R-:W2:Y:S04]  /*29160*/  LDL.LU.64 R12, [R1+0xad0] ;  /* 0x000ad000010c7983 */ /* 0x001ea80000300a00 */
[----:B------:R-:W2:Y:S04]  /*29170*/  LDL.LU.64 R14, [R1+0xad8] ;  /* 0x000ad800010e7983 */ /* 0x000ea80000300a00 */
[----:B------:R-:W3:Y:S04]  /*29180*/  LDL.LU.64 R20, [R1+0xac0] ;  /* 0x000ac00001147983 */ /* 0x000ee80000300a00 */
[----:B------:R-:W3:Y:S01]  /*29190*/  LDL.LU.64 R22, [R1+0xac8] ;  /* 0x000ac80001167983 */ /* 0x000ee20000300a00 */
[----:B------:R-:W-:-:S03]  /*291a0*/  IMAD R11, R0, 0x100, R27 ;  /* 0x00000100000b7824 */ /* 0x000fc600078e021b */
[----:B------:R-:W4:Y:S04]  /*291b0*/  LDL.LU.64 R24, [R1+0xa80] ;  /* 0x000a800001187983 */ /* 0x000f280000300a00 */
[----:B------:R-:W2:Y:S04]  /*291c0*/  LDL.LU.64 R26, [R1+0xa88] ;  /* 0x000a8800011a7983 */ /* 0x000ea80000300a00 */
[----:B--2---:R-:W-:Y:S04]  /*291d0*/  STL.64 [R1+0x3c40], R26 ;  /* 0x003c401a01007387 */ /* 0x004fe80000100a00 */
[----:B----4-:R0:W-:Y:S04]  /*291e0*/  STL.64 [R1+0x3c38], R24 ;  /* 0x003c381801007387 */ /* 0x0101e80000100a00 */
[----:B0-----:R-:W2:Y:S04]  /*291f0*/  LDL.LU.64 R24, [R1+0xa90] ;  /* 0x000a900001187983 */ /* 0x001ea80000300a00 */
[----:B------:R-:W4:Y:S01]  /*29200*/  LDL.LU.64 R26, [R1+0xa98] ;  /* 0x000a9800011a7983 */ /* 0x000f220000300a00 */
[----:B------:R-:W-:-:S02]  /*29210*/  F2FP.F16.E5M2.UNPACK_B R8, R8 ;  /* 0x00000008ff08723e */ /* 0x000fc400020004ff */
[----:B------:R-:W-:Y:S02]  /*29220*/  F2FP.F16.E5M2.UNPACK_B R9, R9 ;  /* 0x00000009ff09723e */ /* 0x000fe400020004ff */
[----:B------:R-:W-:Y:S02]  /*29230*/  F2FP.F16.E5M2.UNPACK_B R10, R10 ;  /* 0x0000000aff0a723e */ /* 0x000fe400020004ff */
[----:B------:R-:W-:-:S07]  /*29240*/  F2FP.F16.E5M2.UNPACK_B R11, R11 ;  /* 0x0000000bff0b723e */ /* 0x000fce00020004ff */
[----:B------:R-:W-:Y:S01]  /*29250*/  HMMA.16816.F32 R12, R8, R28, R12 ;  /* 0x0000001c080c723c */ /* 0x000fe2000000180c */
[----:B----4-:R-:W-:Y:S04]  /*29260*/  STL.64 [R1+0x3c58], R26 ;  /* 0x003c581a01007387 */ /* 0x010fe80000100a00 */
[----:B--2---:R0:W-:Y:S04]  /*29270*/  STL.64 [R1+0x3c50], R24 ;  /* 0x003c501801007387 */ /* 0x0041e80000100a00 */
[----:B0-----:R-:W2:Y:S04]  /*29280*/  LDL.LU.64 R24, [R1+0xaa0] ;  /* 0x000aa00001187983 */ /* 0x001ea80000300a00 */
[----:B------:R-:W4:Y:S04]  /*29290*/  LDL.LU.64 R26, [R1+0xaa8] ;  /* 0x000aa800011a7983 */ /* 0x000f280000300a00 */
[----:B----4-:R-:W-:Y:S04]  /*292a0*/  STL.64 [R1+0x3c70], R26 ;  /* 0x003c701a01007387 */ /* 0x010fe80000100a00 */
[----:B--2---:R0:W-:Y:S04]  /*292b0*/  STL.64 [R1+0x3c68], R24 ;  /* 0x003c681801007387 */ /* 0x0041e80000100a00 */
[----:B0-----:R-:W2:Y:S04]  /*292c0*/  LDL.LU.64 R24, [R1+0xab0] ;  /* 0x000ab00001187983 */ /* 0x001ea80000300a00 */
[----:B------:R-:W2:Y:S04]  /*292d0*/  LDL.LU.64 R26, [R1+0xab8] ;  /* 0x000ab800011a7983 */ /* 0x000ea80000300a00 */
[----:B------:R-:W4:Y:S04]  /*292e0*/  LDL.LU.64 R16, [R1+0xa70] ;  /* 0x000a700001107983 */ /* 0x000f280000300a00 */
[----:B------:R-:W4:Y:S04]  /*292f0*/  LDL.LU.64 R18, [R1+0xa78] ;  /* 0x000a780001127983 */ /* 0x000f280000300a00 */
[----:B------:R-:W4:Y:S04]  /*29300*/  LDL.LU.64 R4, [R1+0xa60] ;  /* 0x000a600001047983 */ /* 0x000f280000300a00 */
[----:B------:R-:W4:Y:S04]  /*29310*/  LDL.LU.64 R6, [R1+0xa68] ;  /* 0x000a680001067983 */ /* 0x000f280000300a00 */
[----:B------:R-:W-:Y:S04]  /*29320*/  STL.64 [R1+0xad0], R12 ;  /* 0x000ad00c01007387 */ /* 0x000fe80000100a00 */
[----:B------:R0:W-:Y:S04]  /*29330*/  STL.64 [R1+0xad8], R14 ;  /* 0x000ad80e01007387 */ /* 0x0001e80000100a00 */
[----:B0-----:R-:W2:Y:S04]  /*29340*/  LDL.LU.64 R14, [R1+0x3c98] ;  /* 0x003c9800010e7983 */ /* 0x001ea80000300a00 */
[----:B------:R-:W3:Y:S01]  /*29350*/  LDL.LU.64 R12, [R1+0x3c90] ;  /* 0x003c9000010c7983 */ /* 0x000ee20000300a00 */
[----:B------:R-:W-:-:S03]  /*29360*/  IMAD.MOV.U32 R0, RZ, RZ, R29 ;  /* 0x000000ffff007224 */ /* 0x000fc600078e001d */
[----:B------:R-:W4:Y:S01]  /*29370*/  LDL.LU.64 R28, [R1+0x3c88] ;  /* 0x003c8800011c7983 */ /* 0x000f220000300a00 */
[----:B---3--:R-:W-:Y:S06]  /*29380*/  HMMA.16816.F32 R20, R8, R12, R20 ;  /* 0x0000000c0814723c */ /* 0x008fec0000001814 */
[----:B------:R-:W-:-:S15]  /*29390*/  IMAD.MOV.U32 R3, RZ, RZ, R13 ;  /* 0x000000ffff037224 */ /* 0x000fde00078e000d */
[----:B------:R-:W-:-:S02]  /*293a0*/  NOP ;  /* 0x0000000000007918 */ /* 0x000fc40000000000 */
[----:B------:R0:W-:Y:S02]  /*293b0*/  STL.64 [R1+0xac0], R20 ;  /* 0x000ac01401007387 */ /* 0x0001e40000100a00 */
[----:B0-----:R-:W-:Y:S02]  /*293c0*/  IMAD.MOV.U32 R21, RZ, RZ, R12 ;  /* 0x000000ffff157224 */ /* 0x001fe400078e000c */
[C---:B--2---:R-:W-:Y:S01]  /*293d0*/  HMMA.16816.F32 R12, R8.reuse, R14, R24 ;  /* 0x0000000e080c723c */ /* 0x044fe20000001818 */
[----:B------:R0:W-:Y:S04]  /*293e0*/  STL.64 [R1+0xac8], R22 ;  /* 0x000ac81601007387 */ /* 0x0001e80000100a00 */
[----:B0-----:R-:W2:Y:S04]  /*293f0*/  LDL.LU.64 R22, [R1+0x3c80] ;  /* 0x003c800001167983 */ /* 0x001ea80000300a00 */
[----:B------:R-:W3:Y:S04]  /*29400*/  LDL.LU R20, [R1+0x3c78] ;  /* 0x003c780001147983 */ /* 0x000ee80000300800 */
[----:B------:R-:W4:Y:S04]  /*29410*/  LDL.LU.64 R26, [R1+0x3c70] ;  /* 0x003c7000011a7983 */ /* 0x000f280000300a00 */
[----:B------:R-:W4:Y:S06]  /*29420*/  LDL.LU.64 R24, [R1+0x3c68] ;  /* 0x003c680001187983 */ /* 0x000f2c0000300a00 */
[----:B------:R0:W-:Y:S04]  /*29430*/  STL.64 [R1+0xab0], R12 ;  /* 0x000ab00c01007387 */ /* 0x0001e80000100a00 */
[----:B------:R4:W-:Y:S04]  /*29440*/  STL.64 [R1+0xab8], R14 ;  /* 0x000ab80e01007387 */ /* 0x0009e80000100a00 */
[----:B0-----:R-:W4:Y:S02]  /*29450*/  LDL.LU.64 R12, [R1+0x3c60] ;  /* 0x003c6000010c7983 */ /* 0x001f240000300a00 */
[----:B----4-:R-:W-:Y:S02]  /*29460*/  HMMA.16816.F32 R12, R8, R12, R24 ;  /* 0x0000000c080c723c */ /* 0x010fe40000001818 */
[----:B------:R-:W4:Y:S04]  /*29470*/  LDL.LU.64 R26, [R1+0x3c58] ;  /* 0x003c5800011a7983 */ /* 0x000f280000300a00 */
[----:B------:R-:W4:-:S15]  /*29480*/  LDL.LU.64 R24, [R1+0x3c50] ;  /* 0x003c500001187983 */ /* 0x000f1e0000300a00 */
[----:B------:R-:W-:-:S02]  /*29490*/  NOP ;  /* 0x0000000000007918 */ /* 0x000fc40000000000 */
[----:B------:R-:W-:Y:S04]  /*294a0*/  STL.64 [R1+0xaa0], R12 ;  /* 0x000aa00c01007387 */ /* 0x000fe80000100a00 */
[----:B------:R0:W-:Y:S04]  /*294b0*/  STL.64 [R1+0xaa8], R14 ;  /* 0x000aa80e01007387 */ /* 0x0001e80000100a00 */
[----:B0-----:R-:W4:Y:S04]  /*294c0*/  LDL.LU.64 R14, [R1+0x3c48] ;  /* 0x003c4800010e7983 */ /* 0x001f280000300a00 */
[----:B------:R-:W3:Y:S04]  /*294d0*/  LDL.LU R12, [R1+0x12b4] ;  /* 0x0012b400010c7983 */ /* 0x000ee80000300800 */
[----:B------:R-:W3:Y:S01]  /*294e0*/  LDL.LU R13, [R1+0x12bc] ;  /* 0x0012bc00010d7983 */ /* 0x000ee20000300800 */
[----:B----4-:R-:W-:-:S15]  /*294f0*/  HMMA.16816.F32 R24, R8, R14, R24 ;  /* 0x0000000e0818723c */ /* 0x010fde0000001818 */
        /* <DEDUP_REMOVED lines=9> */
[----:B0-----:R-:W4:Y:S04]  /*29590*/  LDL.LU.64 R26, [R1+0x3c30] ;  /* 0x003c3000011a7983 */ /* 0x001f280000300a00 */
[----:B------:R-:W2:Y:S04]  /*295a0*/  LDL.LU.64 R24, [R1+0x3c28] ;  /* 0x003c280001187983 */ /* 0x000ea80000300a00 */
[----:B------:R-:W-:Y:S01]  /*295b0*/  STL.64 [R1+0x3b70], R28 ;  /* 0x003b701c01007387 */ /* 0x000fe20000100a00 */
[----:B----4-:R-:W-:-:S15]  /*295c0*/  HMMA.16816.F32 R16, R8, R26, R16 ;  /* 0x0000001a0810723c */ /* 0x010fde0000001810 */
[----:B------:R-:W-:-:S08]  /*295d0*/  NOP ;  /* 0x0000000000007918 */ /* 0x000fd00000000000 */
[----:B------:R0:W-:Y:S04]  /*295e0*/  STL.64 [R1+0xa70], R16 ;  /* 0x000a701001007387 */ /* 0x0001e80000100a00 */
[----:B------:R1:W-:Y:S04]  /*295f0*/  STL.64 [R1+0xa78], R18 ;  /* 0x000a781201007387 */ /* 0x0003e80000100a00 */
[----:B0-----:R-:W4:Y:S04]  /*29600*/  LDL.LU.64 R16, [R1+0xa40] ;  /* 0x000a400001107983 */ /* 0x001f280000300a00 */
[----:B-1----:R-:W3:Y:S01]  /*29610*/  LDL.LU.64 R18, [R1+0xa48] ;  /* 0x000a480001127983 */ /* 0x002ee20000300a00 */
[----:B--2---:R-:W-:-:S15]  /*29620*/  HMMA.16816.F32 R4, R8, R24, R4 ;  /* 0x000000180804723c */ /* 0x004fde0000001804 */
[----:B------:R-:W-:-:S08]  /*29630*/  NOP ;  /* 0x0000000000007918 */ /* 0x000fd00000000000 */
[----:B------:R-:W-:Y:S04]  /*29640*/  STL.64 [R1+0xa60], R4 ;  /* 0x000a600401007387 */ /* 0x000fe80000100a00 */
[----:B------:R-:W-:Y:S04]  /*29650*/  STL.64 [R1+0xa68], R6 ;  /* 0x000a680601007387 */ /* 0x000fe80000100a00 */
[----:B---3--:R-:W-:Y:S04]  /*29660*/  STL.64 [R1+0x3c18], R18 ;  /* 0x003c181201007387 */ /* 0x008fe80000100a00 */
[----:B----4-:R0:W-:Y:S04]  /*29670*/  STL.64 [R1+0x3c10], R16 ;  /* 0x003c101001007387 */ /* 0x0101e80000100a00 */
[----:B0-----:R-:W2:Y:S04]  /*29680*/  LDL.LU.64 R16, [R1+0xa50] ;  /* 0x000a500001107983 */ /* 0x001ea80000300a00 */
[----:B------:R-:W2:Y:S04]  /*29690*/  LDL.LU.64 R18, [R1+0xa58] ;  /* 0x000a580001127983 */ /* 0x000ea80000300a00 */
[----:B------:R-:W3:Y:S04]  /*296a0*/  LDL.LU.64 R4, [R1+0xa20] ;  /* 0x000a200001047983 */ /* 0x000ee80000300a00 */
[----:B------:R-:W4:Y:S04]  /*296b0*/  LDL.LU.64 R6, [R1+0xa28] ;  /* 0x000a280001067983 */ /* 0x000f280000300a00 */
[----:B----4-:R-:W-:Y:S04]  /*296c0*/  STL.64 [R1+0x3bf8], R6 ;  /* 0x003bf80601007387 */ /* 0x010fe80000100a00 */
[----:B---3--:R0:W-:Y:S04]  /*296d0*/  STL.64 [R1+0x3bf0], R4 ;  /* 0x003bf00401007387 */ /* 0x0081e80000100a00 */
[----:B0-----:R-:W3:Y:S04]  /*296e0*/  LDL.LU.64 R4, [R1+0xa30] ;  /* 0x000a300001047983 */ /* 0x001ee80000300a00 */
[----:B------:R-:W3:Y:S04]  /*296f0*/  LDL.LU.64 R6, [R1+0xa38] ;  /* 0x000a380001067983 */ /* 0x000ee80000300a00 */
[----:B------:R-:W4:Y:S04]  /*29700*/  LDL.LU R28, [R1+0x12c8] ;  /* 0x0012c800011c7983 */ /* 0x000f280000300800 */
[----:B------:R-:W4:Y:S04]  /*29710*/  LDL.LU R14, [R1+0x12c4] ;  /* 0x0012c400010e7983 */ /* 0x000f280000300800 */
[----:B------:R-:W4:Y:S04]  /*29720*/  LDL.LU R29, [R1+0x12d0] ;  /* 0x0012d000011d7983 */ /* 0x000f280000300800 */
[----:B------:R-:W4:Y:S04]  /*29730*/  LDL.LU R15, [R1+0x12cc] ;  /* 0x0012cc00010f7983 */ /* 0x000f280000300800 */
[----:B------:R0:W-:Y:S04]  /*29740*/  STL.64 [R1+0x3b68], R26 ;  /* 0x003b681a01007387 */ /* 0x0001e80000100a00 */
[----:B0-----:R-:W3:Y:S01]  /*29750*/  LDL.64 R26, [R1+0x10] ;  /* 0x00001000011a7983 */ /* 0x001ee20000100a00 */
[----:B--2---:R-:W-:Y:S03]  /*29760*/  HMMA.16816.F32 R16, R8, R22, R16 ;  /* 0x000000160810723c */ /* 0x004fe60000001810 */
[----:B---3--:R0:W-:Y:S04]  /*29770*/  STL.64 [R1+0x3ba8], R26 ;  /* 0x003ba81a01007387 */ /* 0x0081e80000100a00 */
[----:B0-----:R-:W2:Y:S04]  /*29780*/  LDL.64 R26, [R1+0x28] ;  /* 0x00002800011a7983 */ /* 0x001ea80000100a00 */
[----:B------:R0:W-:Y:S02]  /*29790*/  STL.64 [R1+0x3b60], R24 ;  /* 0x003b601801007387 */ /* 0x0001e40000100a00 */
[----:B0-----:R-:W-:-:S02]  /*297a0*/  IMAD.MOV.U32 R24, RZ, RZ, R21 ;  /* 0x000000ffff187224 */ /* 0x001fc400078e0015 */
[----:B------:R-:W-:Y:S01]  /*297b0*/  IMAD.MOV.U32 R25, RZ, RZ, R3 ;  /* 0x000000ffff197224 */ /* 0x000fe200078e0003 */
[----:B------:R-:W3:Y:S04]  /*297c0*/  LDL.LU R21, [R1+0x3c24] ;  /* 0x003c240001157983 */ /* 0x000ee80000300800 */
[----:B------:R-:W4:Y:S04]  /*297d0*/  LDL.LU R3, [R1+0x3c20] ;  /* 0x003c200001037983 */ /* 0x000f280000300800 */
[----:B--2---:R-:W-:Y:S04]  /*297e0*/  STL.64 [R1+0x3bc8], R26 ;  /* 0x003bc81a01007387 */ /* 0x004fe80000100a00 */
[----:B------:R0:W-:Y:S04]  /*297f0*/  STL.64 [R1+0x3bc0], R24 ;  /* 0x003bc01801007387 */ /* 0x0001e80000100a00 */
[----:B0-----:R-:W2:Y:S04]  /*29800*/  LDL.LU.64 R24, [R1+0xa10] ;  /* 0x000a100001187983 */ /* 0x001ea80000300a00 */
[----:B------:R-:W2:Y:S04]  /*29810*/  LDL.LU.64 R26, [R1+0xa18] ;  /* 0x000a1800011a7983 */ /* 0x000ea80000300a00 */
        /* <DEDUP_REMOVED lines=9> */
[----:B------:R-:W4:Y:S04]  /*298b0*/  LDL.LU.64 R16, [R1+0x3c00] ;  /* 0x003c000001107983 */ /* 0x000f280000300a00 */
[----:B------:R0:W-:Y:S04]  /*298c0*/  STL [R1+0x3b48], R21 ;  /* 0x003b481501007387 */ /* 0x0001e80000100800 */
[----:B0-----:R-:W2:Y:S04]  /*298d0*/  LDL.LU R21, [R1+0x12c0] ;  /* 0x0012c00001157983 */ /* 0x001ea80000300800 */
[----:B------:R0:W-:Y:S04]  /*298e0*/  STL.64 [R1+0x3bb8], R22 ;  /* 0x003bb81601007387 */ /* 0x0001e80000100a00 */
[----:B0-----:R-:W2:Y:S04]  /*298f0*/  LDL.LU R23, [R1+0x12b8] ;  /* 0x0012b80001177983 */ /* 0x001ea80000300800 */
[----:B------:R-:W-:Y:S01]  /*29900*/  STL [R1+0x3bb0], R20 ;  /* 0x003bb01401007387 */ /* 0x000fe20000100800 */
        /* <DEDUP_REMOVED lines=10> */
[----:B0-----:R-:W2:Y:S04]  /*299b0*/  LDL.LU.64 R6, [R1+0x3be8] ;  /* 0x003be80001067983 */ /* 0x001ea80000300a00 */
[----:B------:R-:W3:Y:S04]  /*299c0*/  LDL.LU.64 R4, [R1+0x3be0] ;  /* 0x003be00001047983 */ /* 0x000ee80000300a00 */
[----:B------:R-:W-:Y:S04]  /*299d0*/  STL.64 [R1+0x3b40], R18 ;  /* 0x003b401201007387 */ /* 0x000fe80000100a00 */
[----:B------:R2:W-:Y:S02]  /*299e0*/  STL.64 [R1+0x3b38], R16 ;  /* 0x003b381001007387 */ /* 0x0005e40000100a00 */
[----:B--2---:R-:W-:Y:S02]  /*299f0*/  HMMA.16816.F32 R16, R8, R6, R24 ;  /* 0x000000060810723c */ /* 0x004fe40000001818 */
[----:B------:R-:W2:Y:S04]  /*29a00*/  LDL.LU.64 R24, [R1+0x1090] ;  /* 0x0010900001187983 */ /* 0x000ea80000300a00 */
[----:B------:R-:W4:-:S15]  /*29a10*/  LDL.LU.64 R26, [R1+0x1098] ;  /* 0x00109800011a7983 */ /* 0x000f1e0000300a00 */
[----:B------:R-:W-:-:S02]  /*29a20*/  NOP ;  /* 0x0000000000007918 */ /* 0x000fc40000000000 */
[----:B------:R-:W-:Y:S04]  /*29a30*/  STL.64 [R1+0xa10], R16 ;  /* 0x000a101001007387 */ /* 0x000fe80000100a00 */
[----:B------:R-:W-:Y:S04]  /*29a40*/  STL.64 [R1+0xa18], R18 ;  /* 0x000a181201007387 */ /* 0x000fe80000100a00 */
[----:B----4-:R-:W-:Y:S04]  /*29a50*/  STL.64 [R1+0x3bd8], R26 ;  /* 0x003bd81a01007387 */ /* 0x010fe80000100a00 */
[----:B--2---:R0:W-:Y:S04]  /*29a60*/  STL.64 [R1+0x3bd0], R24 ;  /* 0x003bd01801007387 */ /* 0x0041e80000100a00 */
[----:B0-----:R-:W3:Y:S04]  /*29a70*/  LDL.LU.64 R24, [R1+0x10a0] ;  /* 0x0010a00001187983 */ /* 0x001ee80000300a00 */
[----:B------:R-:W3:Y:S01]  /*29a80*/  LDL.LU.64 R26, [R1+0x10a8] ;  /* 0x0010a800011a7983 */ /* 0x000ee20000300a00 */
[----:B------:R-:W-:-:S02]  /*29a90*/  IMAD R13, R13, 0x100, R21 ;  /* 0x000001000d0d7824 */ /* 0x000fc400078e0215 */
[----:B------:R-:W-:Y:S01]  /*29aa0*/  IMAD R12, R12, 0x100, R23 ;  /* 0x000001000c0c7824 */ /* 0x000fe200078e0217 */
[----:B------:R-:W2:Y:S04]  /*29ab0*/  LDL.LU.64 R20, [R1+0xa00] ;  /* 0x000a000001147983 */ /* 0x000ea80000300a00 */
[----:B------:R-:W2:Y:S04]  /*29ac0*/  LDL.LU.64 R22, [R1+0xa08] ;  /* 0x000a080001167983 */ /* 0x000ea80000300a00 */
[----:B------:R-:W-:Y:S04]  /*29ad0*/  STL [R1+0x3b24], R6 ;  /* 0x003b240601007387 */ /* 0x000fe80000100800 */
[----:B------:R-:W-:Y:S04]  /*29ae0*/  STL [R1+0x3b20], R7 ;  /* 0x003b200701007387 */ /* 0x000fe80000100800 */
[----:B------:R-:W4:Y:S04]  /*29af0*/  LDL.LU.64 R16, [R1+0x9d0] ;  /* 0x0009d00001107983 */ /* 0x000f280000300a00 */
[----:B------:R-:W4:Y:S01]  /*29b00*/  LDL.LU.64 R18, [R1+0x9d8] ;  /* 0x0009d80001127983 */ /* 0x000f220000300a00 */
[----:B---3--:R-:W-:-:S15]  /*29b10*/  HMMA.16816.F32 R24, R8, R4, R24 ;  /* 0x000000040818723c */ /* 0x008fde0000001818 */
[----:B------:R-:W-:-:S08]  /*29b20*/  NOP ;  /* 0x0000000000007918 */ /* 0x000fd00000000000 */
[----:B------:R-:W-:Y:S04]  /*29b30*/  STL.64 [R1+0x10a0], R24 ;  /* 0x0010a01801007387 */ /* 0x000fe80000100a00 */
[----:B------:R0:W-:Y:S04]  /*29b40*/  STL.64 [R1+0x10a8], R26 ;  /* 0x0010a81a01007387 */ /* 0x0001e80000100a00 */
[----:B0-----:R-:W3:Y:S04]  /*29b50*/  LDL.LU.64 R26, [R1+0x3bd8] ;  /* 0x003bd800011a7983 */ /* 0x001ee80000300a00 */
[----:B------:R-:W3:Y:S01]  /*29b60*/  LDL.LU.64 R24, [R1+0x3bd0] ;  /* 0x003bd00001187983 */ /* 0x000ee20000300a00 */
[----:B------:R-:W-:-:S02]  /*29b70*/  IMAD R14, R14, 0x100, R28 ;  /* 0x000001000e0e7824 */ /* 0x000fc400078e021c */
[----:B------:R-:W-:Y:S02]  /*29b80*/  IMAD R15, R15, 0x100, R29 ;  /* 0x000001000f0f7824 */ /* 0x000fe400078e021d */
[----:B------:R-:W4:Y:S04]  /*29b90*/  LDL.64 R28, [R1] ;  /* 0x00000000011c7983 */ /* 0x000f280000100a00 */
[----:B------:R-:W-:Y:S04]  /*29ba0*/  STL [R1+0x3b0c], R4 ;  /* 0x003b0c0401007387 */ /* 0x000fe80000100800 */
[----:B------:R0:W-:Y:S04]  /*29bb0*/  STL [R1+0x3b08], R5 ;  /* 0x003b080501007387 */ /* 0x0001e80000100800 */
[----:B0-----:R-:W4:Y:S04]  /*29bc0*/  LDL.LU.64 R4, [R1+0x9e0] ;  /* 0x0009e00001047983 */ /* 0x001f280000300a00 */
[----:B------:R-:W4:Y:S01]  /*29bd0*/  LDL.LU.64 R6, [R1+0x9e8] ;  /* 0x0009e80001067983 */ /* 0x000f220000300a00 */
[----:B---3--:R-:W-:-:S15]  /*29be0*/  HMMA.16816.F32 R24, R8, R2, R24 ;  /* 0x000000020818723c */ /* 0x008fde0000001818 */
[----:B------:R-:W-:-:S08]  /*29bf0*/  NOP ;  /* 0x0000000000007918 */ /* 0x000fd00000000000 */
[----:B------:R-:W-:Y:S04]  /*29c00*/  STL.64 [R1+0x1090], R24 ;  /* 0x0010901801007387 */ /* 0x000fe80000100a00 */
[----:B------:R0:W-:Y:S04]  /*29c10*/  STL.64 [R1+0x1098], R26 ;  /* 0x0010981a01007387 */ /* 0x0001e80000100a00 */
[----:B0-----:R-:W2:Y:S04]  /*29c20*/  LDL.LU.64 R26, [R1+0x3bc8] ;  /* 0x003bc800011a7983 */ /* 0x001ea80000300a00 */
[----:B------:R-:W4:Y:S01]  /*29c30*/  LDL.LU.64 R24, [R1+0x3bc0] ;  /* 0x003bc00001187983 */ /* 0x000f220000300a00 */
[----:B--2---:R-:W-:Y:S03]  /*29c40*/  HMMA.16816.F32 R8, R8, R26, R20 ;  /* 0x0000001a0808723c */ /* 0x004fe60000001814 */
[----:B------:R-:W2:Y:S04]  /*29c50*/  LDL.LU.64 R22, [R1+0x3bb8] ;  /* 0x003bb80001167983 */ /* 0x000ea80000300a00 */
[----:B------:R-:W3:Y:S01]  /*29c60*/  LDL.LU R20, [R1+0x3bb0] ;  /* 0x003bb00001147983 */ /* 0x000ee20000300800 */
[----:B------:R-:W-:-:S03]  /*29c70*/  IMAD.MOV.U32 R21, RZ, RZ, R26 ;  /* 0x000000ffff157224 */ /* 0x000fc600078e001a */
[----:B------:R-:W4:-:S12]  /*29c80*/  LDL.LU.64 R26, [R1+0x3ba8] ;  /* 0x003ba800011a7983 */ /* 0x000f180000300a00 */
[----:B------:R-:W-:Y:S04]  /*29c90*/  STL.64 [R1+0xa00], R8 ;  /* 0x000a000801007387 */ /* 0x000fe80000100a00 */
[----:B------:R0:W-:Y:S04]  /*29ca0*/  STL.64 [R1+0xa08], R10 ;  /* 0x000a080a01007387 */ /* 0x0001e80000100a00 */
[----:B0-----:R-:W4:Y:S04]  /*29cb0*/  LDL R10, [R1+0x20] ;  /* 0x00002000010a7983 */ /* 0x001f280000100800 */
[----:B--2---:R-:W-:Y:S04]  /*29cc0*/  STL.64 [R1+0x3b58], R22 ;  /* 0x003b581601007387 */ /* 0x004fe80000100a00 */
[----:B---3--:R0:W-:Y:S04]  /*29cd0*/  STL.64 [R1+0x3b50], R20 ;  /* 0x003b501401007387 */ /* 0x0081e80000100a00 */
[----:B0-----:R-:W2:Y:S04]  /*29ce0*/  LDL.LU.64 R20, [R1+0x9f0] ;  /* 0x0009f00001147983 */ /* 0x001ea80000300a00 */
[----:B------:R-:W2:Y:S01]  /*29cf0*/  LDL.LU.64 R22, [R1+0x9f8] ;  /* 0x0009f80001167983 */ /* 0x000ea20000300a00 */
[----:B------:R-:W-:-:S02]  /*29d00*/  F2FP.F16.E5M2.UNPACK_B R12, R12 ;  /* 0x0000000cff0c723e */ /* 0x000fc400020004ff */
[----:B------:R-:W-:Y:S02]  /*29d10*/  F2FP.F16.E5M2.UNPACK_B R13, R13 ;  /* 0x0000000dff0d723e */ /* 0x000fe400020004ff */
[----:B------:R-:W-:Y:S02]  /*29d20*/  F2FP.F16.E5M2.UNPACK_B R14, R14 ;  /* 0x0000000eff0e723e */ /* 0x000fe400020004ff */
[----:B------:R-:W-:Y:S01]  /*29d30*/  F2FP.F16.E5M2.UNPACK_B R15, R15 ;  /* 0x0000000fff0f723e */ /* 0x000fe200020004ff */
[----:B------:R-:W-:Y:S02]  /*29d40*/  IMAD.MOV.U32 R11, RZ, RZ, R0 ;  /* 0x000000ffff0b7224 */ /* 0x000fe400078e0000 */
[----:B----4-:R-:W-:-:S05]  /*29d50*/  IMAD.MOV.U32 R0, RZ, RZ, R27 ;  /* 0x000000ffff007224 */ /* 0x010fca00078e001b */
[C---:B--2---:R-:W-:Y:S06]  /*29d60*/  HMMA.16816.F32 R20, R12.reuse, R10, R20 ;  /* 0x0000000a0c14723c */ /* 0x044fec0000001814 */
[C---:B------:R-:W-:Y:S06]  /*29d70*/  HMMA.16816.F32 R8, R12.reuse, R24, R4 ;  /* 0x000000180c08723c */ /* 0x040fec0000001804 */
[C---:B------:R-:W-:Y:S11]  /*29d80*/  HMMA.16816.F32 R4, R12.reuse, R26, R16 ;  /* 0x0000001a0c04723c */ /* 0x040ff60000001810 */
[----:B------:R-:W-:Y:S04]  /*29d90*/  STL.64 [R1+0x9f0], R20 ;  /* 0x0009f01401007387 */ /* 0x000fe80000100a00 */
[----:B------:R-:W-:Y:S04]  /*29da0*/  STL.64 [R1+0x9f8], R22 ;  /* 0x0009f81601007387 */ /* 0x000fe80000100a00 */
[----:B------:R-:W-:Y:S04]  /*29db0*/  STL.64 [R1+0x9e0], R8 ;  /* 0x0009e00801007387 */ /* 0x000fe80000100a00 */
[----:B------:R-:W-:Y:S04]  /*29dc0*/  STL.64 [R1+0x9e8], R10 ;  /* 0x0009e80a01007387 */ /* 0x000fe80000100a00 */
[----:B------:R-:W2:Y:S04]  /*29dd0*/  LDL.LU.64 R24, [R1+0x9a0] ;  /* 0x0009a00001187983 */ /* 0x000ea80000300a00 */
[----:B------:R-:W-:Y:S04]  /*29de0*/  STL.64 [R1+0x9d0], R4 ;  /* 0x0009d00401007387 */ /* 0x000fe80000100a00 */
[----:B------:R-:W-:Y:S04]  /*29df0*/  STL.64 [R1+0x9d8], R6 ;  /* 0x0009d80601007387 */ /* 0x000fe80000100a00 */
[----:B------:R-:W3:Y:S04]  /*29e00*/  LDL.LU.64 R26, [R1+0x9a8] ;  /* 0x0009a800011a7983 */ /* 0x000ee80000300a00 */
[----:B---3--:R-:W-:Y:S04]  /*29e10*/  STL.64 [R1+0x3b80], R26 ;  /* 0x003b801a01007387 */ /* 0x008fe80000100a00 */
[----:B--2---:R0:W-:Y:S04]  /*29e20*/  STL.64 [R1+0x3b78], R24 ;  /* 0x003b781801007387 */ /* 0x0041e80000100a00 */
[----:B0-----:R-:W2:Y:S04]  /*29e30*/  LDL.LU.64 R24, [R1+0x9b0] ;  /* 0x0009b00001187983 */ /* 0x001ea80000300a00 */
[----:B------:R-:W3:Y:S04]  /*29e40*/  LDL.LU.64 R26, [R1+0x9b8] ;  /* 0x0009b800011a7983 */ /* 0x000ee80000300a00 */
[----:B---3--:R0:W-:Y:S04]  /*29e50*/  STL.64 [R1+0x3b90], R26 ;  /* 0x003b901a01007387 */ /* 0x0081e80000100a00 */
[----:B0-----:R-:W3:Y:S04]  /*29e60*/  LDL R26, [R1+0x8] ;  /* 0x00000800011a7983 */ /* 0x001ee80000100800 */
[----:B------:R-:W3:Y:S04]  /*29e70*/  LDL R27, [R1+0xc] ;  /* 0x00000c00011b7983 */ /* 0x000ee80000100800 */
[----:B--2---:R-:W-:Y:S04]  /*29e80*/  STL.64 [R1+0x3b88], R24 ;  /* 0x003b881801007387 */ /* 0x004fe80000100a00 */
[----:B------:R-:W2:Y:S04]  /*29e90*/  LDL.LU.64 R20, [R1+0x990] ;  /* 0x0009900001147983 */ /* 0x000ea80000300a00 */
[----:B------:R-:W4:Y:S04]  /*29ea0*/  LDL.LU.64 R22, [R1+0x998] ;  /* 0x0009980001167983 */ /* 0x000f280000300a00 */
[----:B----4-:R-:W-:Y:S04]  /*29eb0*/  STL.64 [R1+0x3ba0], R22 ;  /* 0x003ba01601007387 */ /* 0x010fe80000100a00 */
[----:B--2---:R0:W-:Y:S04]  /*29ec0*/  STL.64 [R1+0x3b98], R20 ;  /* 0x003b981401007387 */ /* 0x0041e80000100a00 */
[----:B0-----:R-:W3:Y:S04]  /*29ed0*/  LDL.LU.64 R20, [R1+0x9c0] ;  /* 0x0009c00001147983 */ /* 0x001ee80000300a00 */
[----:B------:R-:W3:Y:S04]  /*29ee0*/  LDL.LU.64 R22, [R1+0x9c8] ;  /* 0x0009c80001167983 */ /* 0x000ee80000300a00 */
[----:B------:R-:W2:Y:S04]  /*29ef0*/  LDL.LU.64 R16, [R1+0x970] ;  /* 0x0009700001107983 */ /* 0x000ea80000300a00 */
[----:B------:R-:W2:Y:S04]  /*29f00*/  LDL.LU.64 R18, [R1+0x978] ;  /* 0x0009780001127983 */ /* 0x000ea80000300a00 */
[----:B------:R-:W4:Y:S04]  /*29f10*/  LDL.LU R6, [R1+0x12d8] ;  /* 0x0012d80001067983 */ /* 0x000f280000300800 */
[----:B------:R-:W2:Y:S04]  /*29f20*/  LDL.LU R8, [R1+0x12d4] ;  /* 0x0012d40001087983 */ /* 0x000ea80000300800 */
[----:B------:R-:W4:Y:S04]  /*29f30*/  LDL.LU R7, [R1+0x12e0] ;  /* 0x0012e00001077983 */ /* 0x000f280000300800 */
[----:B------:R-:W2:Y:S04]  /*29f40*/  LDL.LU R9, [R1+0x12dc] ;  /* 0x0012dc0001097983 */ /* 0x000ea80000300800 */
[----:B------:R-:W2:Y:S04]  /*29f50*/  LDL.LU R4, [R1+0x12e8] ;  /* 0x0012e80001047983 */ /* 0x000ea80000300800 */
[----:B------:R-:W2:Y:S04]  /*29f60*/  LDL.LU R10, [R1+0x12e4] ;  /* 0x0012e400010a7983 */ /* 0x000ea80000300800 */
[----:B------:R-:W2:Y:S01]  /*29f70*/  LDL.LU R5, [R1+0x12f0] ;  /* 0x0012f00001057983 */ /* 0x000ea20000300800 */
[C---:B---3--:R-:W-:Y:S03]  /*29f80*/  HMMA.16816.F32 R24, R12.reuse, R26, R20 ;  /* 0x0000001a0c18723c */ /* 0x048fe60000001814 */
[----:B----4-:R-:W-:Y:S04]  /*29f90*/  STL.64 [R1+0x3b30], R6 ;  /* 0x003b300601007387 */ /* 0x010fe80000100a00 */
[----:B--2---:R0:W-:Y:S04]  /*29fa0*/  STL.64 [R1+0x3b28], R4 ;  /* 0x003b280401007387 */ /* 0x0041e80000100a00 */
[----:B0-----:R-:W2:Y:S04]  /*29fb0*/  LDL.LU.64 R4, [R1+0x980] ;  /* 0x0009800001047983 */ /* 0x001ea80000300a00 */
[----:B------:R-:W2:Y:S04]  /*29fc0*/  LDL.LU.64 R6, [R1+0x988] ;  /* 0x0009880001067983 */ /* 0x000ea80000300a00 */
[----:B------:R-:W3:Y:S04]  /*29fd0*/  LDL.LU R11, [R1+0x12ec] ;  /* 0x0012ec00010b7983 */ /* 0x000ee80000300800 */
[----:B------:R-:W-:Y:S04]  /*29fe0*/  STL [R1+0x3af8], R0 ;  /* 0x003af80001007387 */ /* 0x000fe80000100800 */
[----:B------:R-:W4:Y:S04]  /*29ff0*/  LDL.LU.64 R22, [R1+0x3ba0] ;  /* 0x003ba00001167983 */ /* 0x000f280000300a00 */
[----:B------:R-:W4:Y:S04]  /*2a000*/  LDL.LU.64 R20, [R1+0x3b98] ;  /* 0x003b980001147983 */ /* 0x000f280000300a00 */
[----:B------:R-:W-:Y:S04]  /*2a010*/  STL.64 [R1+0x9c0], R24 ;  /* 0x0009c01801007387 */ /* 0x000fe80000100a00 */
[----:B------:R0:W-:Y:S04]  /*2a020*/  STL.64 [R1+0x9c8], R26 ;  /* 0x0009c81a01007387 */ /* 0x0001e80000100a00 */
[----:B0-----:R-:W2:Y:S04]  /*2a030*/  LDL.LU.64 R26, [R1+0x3b90] ;  /* 0x003b9000011a7983 */ /* 0x001ea80000300a00 */
[----:B------:R-:W2:Y:S01]  /*2a040*/  LDL.LU.64 R24, [R1+0x3b88] ;  /* 0x003b880001187983 */ /* 0x000ea20000300a00 */
[----:B------:R-:W-:Y:S01]  /*2a050*/  IMAD.MOV.U32 R0, RZ, RZ, R28 ;  /* 0x000000ffff007224 */ /* 0x000fe200078e001c */
[----:B--2---:R-:W-:-:S15]  /*2a060*/  HMMA.16816.F32 R24, R12, R28, R24 ;  /* 0x0000001c0c18723c */ /* 0x004fde0000001818 */
[----:B------:R-:W-:-:S08]  /*2a070*/  NOP ;  /* 0x0000000000007918 */ /* 0x000fd00000000000 */
[----:B------:R-:W-:Y:S04]  /*2a080*/  STL.64 [R1+0x9b0], R24 ;  /* 0x0009b01801007387 */ /* 0x000fe80000100a00 */
[----:B------:R0:W-:Y:S04]  /*2a090*/  STL.64 [R1+0x9b8], R26 ;  /* 0x0009b81a01007387 */ /* 0x0001e80000100a00 */
[----:B0-----:R-:W2:Y:S04]  /*2a0a0*/  LDL.LU.64 R26, [R1+0x3b80] ;  /* 0x003b8000011a7983 */ /* 0x001ea80000300a00 */
[----:B------:R-:W2:Y:S04]  /*2a0b0*/  LDL.LU.64 R24, [R1+0x3b78] ;  /* 0x003b780001187983 */ /* 0x000ea80000300a00 */
[----:B------:R-:W2:Y:S02]  /*2a0c0*/  LDL.LU.64 R28, [R1+0x3b70] ;  /* 0x003b7000011c7983 */ /* 0x000ea40000300a00 */
[----:B--2---:R-:W-:-:S15]  /*2a0d0*/  HMMA.16816.F32 R24, R12, R28, R24 ;  /* 0x0000001c0c18723c */ /* 0x004fde0000001818 */
[----:B------:R-:W-:-:S08]  /*2a0e0*/  NOP ;  /* 0x0000000000007918 */ /* 0x000fd00000000000 */
[----:B------:R-:W-:Y:S04]  /*2a0f0*/  STL.64 [R1+0x9a0], R24 ;  /* 0x0009a01801007387 */ /* 0x000fe80000100a00 */
[----:B------:R0:W-:Y:S04]  /*2a100*/  STL.64 [R1+0x9a8], R26 ;  /* 0x0009a81a01007387 */ /* 0x0001e80000100a00 */
[----:B0-----:R-:W4:Y:S04]  /*2a110*/  LDL.LU.64 R26, [R1+0x3b68] ;  /* 0x003b6800011a7983 */ /* 0x001f280000300a00 */
[----:B------:R-:W2:Y:S01]  /*2a120*/  LDL.LU.64 R24, [R1+0x3b60] ;  /* 0x003b600001187983 */ /* 0x000ea20000300a00 */
[----:B----4-:R-:W-:-:S15]  /*2a130*/  HMMA.16816.F32 R20, R12, R26, R20 ;  /* 0x0000001a0c14723c */ /* 0x010fde0000001814 */
[----:B------:R-:W-:-:S08]  /*2a140*/  NOP ;  /* 0x0000000000007918 */ /* 0x000fd00000000000 */
[----:B------:R-:W-:Y:S04]  /*2a150*/  STL.64 [R1+0x990], R20 ;  /* 0x0009901401007387 */ /* 0x000fe80000100a00 */
[----:B------:R0:W-:Y:S04]  /*2a160*/  STL.64 [R1+0x998], R22 ;  /* 0x0009981601007387 */ /* 0x0001e80000100a00 */
[----:B0-----:R-:W4:Y:S04]  /*2a170*/  LDL.LU.64 R22, [R1+0x3b58] ;  /* 0x003b580001167983 */ /* 0x001f280000300a00 */
[----:B------:R-:W3:Y:S01]  /*2a180*/  LDL.LU.64 R20, [R1+0x3b50] ;  /* 0x003b500001147983 */ /* 0x000ee20000300a00 */
[----:B--2---:R-:W-:-:S15]  /*2a190*/  HMMA.16816.F32 R4, R12, R24, R4 ;  /* 0x000000180c04723c */ /* 0x004fde0000001804 */
[----:B------:R-:W-:-:S08]  /*2a1a0*/  NOP ;  /* 0x0000000000007918 */ /* 0x000fd00000000000 */
[----:B------:R0:W-:Y:S04]  /*2a1b0*/  STL.64 [R1+0x980], R4 ;  /* 0x0009800401007387 */ /* 0x0001e80000100a00 */
[----:B------:R1:W-:Y:S04]  /*2a1c0*/  STL.64 [R1+0x988], R6 ;  /* 0x0009880601007387 */ /* 0x0003e80000100a00 */
[----:B0-----:R-:W2:Y:S04]  /*2a1d0*/  LDL.LU.64 R4, [R1+0x940] ;  /* 0x0009400001047983 */ /* 0x001ea80000300a00 */
[----:B-1----:R-:W2:Y:S04]  /*2a1e0*/  LDL.LU.64 R6, [R1+0x948] ;  /* 0x0009480001067983 */ /* 0x002ea80000300a00 */
[----:B------:R3:W-:Y:S02]  /*2a1f0*/  STL.64 [R1+0x3a98], R26 ;  /* 0x003a981a01007387 */ /* 0x0007e40000100a00 */
[----:B---3--:R-:W-:-:S02]  /*2a200*/  IMAD.MOV.U32 R26, RZ, RZ, R21 ;  /* 0x000000ffff1a7224 */ /* 0x008fc400078e0015 */
[----:B------:R-:W3:Y:S04]  /*2a210*/  LDL.LU R21, [R1+0x3b48] ;  /* 0x003b480001157983 */ /* 0x000ee80000300800 */
[----:B------:R-:W2:Y:S04]  /*2a220*/  LDL R27, [R1+0x2c] ;  /* 0x00002c00011b7983 */ /* 0x000ea80000100800 */
[----:B------:R0:W-:Y:S01]  /*2a230*/  STL.64 [R1+0x3a90], R24 ;  /* 0x003a901801007387 */ /* 0x0001e20000100a00 */
[----:B----4-:R-:W-:Y:S03]  /*2a240*/  HMMA.16816.F32 R16, R12, R22, R16 ;  /* 0x000000160c10723c */ /* 0x010fe60000001810 */
[----:B--2---:R1:W-:Y:S04]  /*2a250*/  STL.64 [R1+0x3b00], R26 ;  /* 0x003b001a01007387 */ /* 0x0043e80000100a00 */
[----:B0-----:R-:W3:Y:S04]  /*2a260*/  LDL.LU.64 R24, [R1+0x960] ;  /* 0x0009600001187983 */ /* 0x001ee80000300a00 */
[----:B-1----:R-:W3:-:S12]  /*2a270*/  LDL.LU.64 R26, [R1+0x968] ;  /* 0x00096800011a7983 */ /* 0x002ed80000300a00 */
[----:B------:R-:W-:Y:S04]  /*2a280*/  STL.64 [R1+0x970], R16 ;  /* 0x0009701001007387 */ /* 0x000fe80000100a00 */
[----:B------:R0:W-:Y:S04]  /*2a290*/  STL.64 [R1+0x978], R18 ;  /* 0x0009781201007387 */ /* 0x0001e80000100a00 */
[----:B0-----:R-:W2:Y:S04]  /*2a2a0*/  LDL.LU.64 R18, [R1+0x3b40] ;  /* 0x003b400001127983 */ /* 0x001ea80000300a00 */
[----:B------:R-:W4:Y:S01]  /*2a2b0*/  LDL.LU.64 R16, [R1+0x3b38] ;  /* 0x003b380001107983 */ /* 0x000f220000300a00 */
[----:B---3--:R-:W-:-:S15]  /*2a2c0*/  HMMA.16816.F32 R24, R12, R20, R24 ;  /* 0x000000140c18723c */ /* 0x008fde0000001818 */
[----:B------:R-:W-:-:S08]  /*2a2d0*/  NOP ;  /* 0x0000000000007918 */ /* 0x000fd00000000000 */
[----:B------:R0:W-:Y:S04]  /*2a2e0*/  STL.64 [R1+0x960], R24 ;  /* 0x0009601801007387 */ /* 0x0001e80000100a00 */
[----:B------:R1:W-:Y:S04]  /*2a2f0*/  STL.64 [R1+0x968], R26 ;  /* 0x0009681a01007387 */ /* 0x0003e80000100a00 */
[----:B0-----:R-:W3:Y:S04]  /*2a300*/  LDL.LU.64 R24, [R1+0x1080] ;  /* 0x0010800001187983 */ /* 0x001ee80000300a00 */
[----:B-1----:R-:W2:Y:S04]  /*2a310*/  LDL.LU.64 R26, [R1+0x1088] ;  /* 0x00108800011a7983 */ /* 0x002ea80000300a00 */
[----:B--2---:R-:W-:Y:S04]  /*2a320*/  STL.64 [R1+0x3b18], R26 ;  /* 0x003b181a01007387 */ /* 0x004fe80000100a00 */
[----:B---3--:R0:W-:Y:S04]  /*2a330*/  STL.64 [R1+0x3b10], R24 ;  /* 0x003b101801007387 */ /* 0x0081e80000100a00 */
[----:B0-----:R-:W2:Y:S04]  /*2a340*/  LDL.LU.64 R24, [R1+0x930] ;  /* 0x0009300001187983 */ /* 0x001ea80000300a00 */
[----:B------:R-:W2:Y:S04]  /*2a350*/  LDL.LU.64 R26, [R1+0x938] ;  /* 0x00093800011a7983 */ /* 0x000ea80000300a00 */
[----:B------:R-:W-:Y:S04]  /*2a360*/  STL.64 [R1+0x3a88], R22 ;  /* 0x003a881601007387 */ /* 0x000fe80000100a00 */
[----:B------:R0:W-:Y:S04]  /*2a370*/  STL.64 [R1+0x3a80], R20 ;  /* 0x003a801401007387 */ /* 0x0001e80000100a00 */
[----:B0-----:R-:W3:Y:S04]  /*2a380*/  LDL.LU.64 R20, [R1+0x950] ;  /* 0x0009500001147983 */ /* 0x001ee80000300a00 */
[----:B------:R-:W3:Y:S01]  /*2a390*/  LDL.LU.64 R22, [R1+0x958] ;  /* 0x0009580001167983 */ /* 0x000ee20000300a00 */
[C---:B----4-:R-:W-:Y:S06]  /*2a3a0*/  HMMA.16816.F32 R4, R12.reuse, R16, R4 ;  /* 0x000000100c04723c */ /* 0x050fec0000001804 */
[----:B---3--:R-:W-:-:S15]  /*2a3b0*/  HMMA.16816.F32 R20, R12, R18, R20 ;  /* 0x000000120c14723c */ /* 0x008fde0000001814 */
[----:B------:R-:W-:-:S08]  /*2a3c0*/  NOP ;  /* 0x0000000000007918 */ /* 0x000fd00000000000 */
[----:B------:R0:W-:Y:S04]  /*2a3d0*/  STL.64 [R1+0x950], R20 ;  /* 0x0009501401007387 */ /* 0x0001e80000100a00 */
[----:B------:R1:W-:Y:S04]  /*2a3e0*/  STL.64 [R1+0x958], R22 ;  /* 0x0009581601007387 */ /* 0x0003e80000100a00 */
[----:B0-----:R-:W3:Y:S04]  /*2a3f0*/  LDL.LU.64 R20, [R1+0x920] ;  /* 0x0009200001147983 */ /* 0x001ee80000300a00 */
[----:B-1----:R-:W3:Y:S04]  /*2a400*/  LDL.LU.64 R22, [R1+0x928] ;  /* 0x0009280001167983 */ /* 0x002ee80000300a00 */
[----:B------:R-:W-:Y:S04]  /*2a410*/  STL.64 [R1+0x940], R4 ;  /* 0x0009400401007387 */ /* 0x000fe80000100a00 */
[----:B------:R0:W-:Y:S04]  /*2a420*/  STL.64 [R1+0x948], R6 ;  /* 0x0009480601007387 */ /* 0x0001e80000100a00 */
[----:B0-----:R-:W4:Y:S04]  /*2a430*/  LDL.LU.64 R6, [R1+0x3b30] ;  /* 0x003b300001067983 */ /* 0x001f280000300a00 */
[----:B------:R-:W2:Y:S04]  /*2a440*/  LDL.LU.64 R4, [R1+0x3b28] ;  /* 0x003b280001047983 */ /* 0x000ea80000300a00 */
[----:B------:R-:W-:Y:S04]  /*2a450*/  STL.64 [R1+0x3a68], R18 ;  /* 0x003a681201007387 */ /* 0x000fe80000100a00 */
[----:B------:R0:W-:Y:S04]  /*2a460*/  STL.64 [R1+0x3a60], R16 ;  /* 0x003a601001007387 */ /* 0x0001e80000100a00 */
[----:B0-----:R-:W3:Y:S04]  /*2a470*/  LDL.LU.64 R16, [R1+0x1070] ;  /* 0x0010700001107983 */ /* 0x001ee80000300a00 */
[----:B------:R-:W3:Y:S01]  /*2a480*/  LDL.LU.64 R18, [R1+0x1078] ;  /* 0x0010780001127983 */ /* 0x000ee20000300a00 */
[----:B----4-:R-:W-:-:S02]  /*2a490*/  IMAD R8, R8, 0x100, R6 ;  /* 0x0000010008087824 */ /* 0x010fc400078e0206 */
[----:B------:R-:W-:Y:S01]  /*2a4a0*/  IMAD R9, R9, 0x100, R7 ;  /* 0x0000010009097824 */ /* 0x000fe200078e0207 */
[----:B------:R-:W4:Y:S04]  /*2a4b0*/  LDL.LU R6, [R1+0x3b24] ;  /* 0x003b240001067983 */ /* 0x000f280000300800 */
[----:B------:R-:W4:Y:S01]  /*2a4c0*/  LDL.LU R7, [R1+0x3b20] ;  /* 0x003b200001077983 */ /* 0x000f220000300800 */
[----:B--2---:R-:W-:Y:S02]  /*2a4d0*/  IMAD R10, R10, 0x100, R4 ;  /* 0x000001000a0a7824 */ /* 0x004fe400078e0204 */
[----:B------:R-:W-:Y:S01]  /*2a4e0*/  IMAD R11, R11, 0x100, R5 ;  /* 0x000001000b0b7824 */ /* 0x000fe200078e0205 */
[----:B----4-:R-:W-:-:S15]  /*2a4f0*/  HMMA.16816.F32 R24, R12, R6, R24 ;  /* 0x000000060c18723c */ /* 0x010fde0000001818 */
[----:B------:R-:W-:-:S08]  /*2a500*/  NOP ;  /* 0x0000000000007918 */ /* 0x000fd00000000000 */
[----:B------:R-:W-:Y:S04]  /*2a510*/  STL.64 [R1+0x930], R24 ;  /* 0x0009301801007387 */ /* 0x000fe80000100a00 */
[----:B------:R0:W-:Y:S04]  /*2a520*/  STL.64 [R1+0x938], R26 ;  /* 0x0009381a01007387 */ /* 0x0001e80000100a00 */
[----:B0-----:R-:W2:Y:S04]  /*2a530*/  LDL.LU.64 R26, [R1+0x3b18] ;  /* 0x003b1800011a7983 */ /* 0x001ea80000300a00 */
[----:B------:R-:W2:Y:S04]  /*2a540*/  LDL.LU.64 R24, [R1+0x3b10] ;  /* 0x003b100001187983 */ /* 0x000ea80000300a00 */
[----:B------:R-:W2:Y:S04]  /*2a550*/  LDL.LU R4, [R1+0x3b0c] ;  /* 0x003b0c0001047983 */ /* 0x000ea80000300800 */
[----:B------:R-:W2:Y:S02]  /*2a560*/  LDL.LU R5, [R1+0x3b08] ;  /* 0x003b080001057983 */ /* 0x000ea40000300800 */
[----:B--2---:R-:W-:-:S15]  /*2a570*/  HMMA.16816.F32 R24, R12, R4, R24 ;  /* 0x000000040c18723c */ /* 0x004fde0000001818 */
[----:B------:R-:W-:-:S08]  /*2a580*/  NOP ;  /* 0x0000000000007918 */ /* 0x000fd00000000000 */
[----:B------:R-:W-:Y:S04]  /*2a590*/  STL.64 [R1+0x1080], R24 ;  /* 0x0010801801007387 */ /* 0x000fe80000100a00 */
[----:B------:R0:W-:Y:S04]  /*2a5a0*/  STL.64 [R1+0x1088], R26 ;  /* 0x0010881a01007387 */ /* 0x0001e80000100a00 */
[----:B0-----:R-:W2:Y:S01]  /*2a5b0*/  LDL.LU.64 R26, [R1+0x3b00] ;  /* 0x003b0000011a7983 */ /* 0x001ea20000300a00 */
[----:B---3--:R-:W-:Y:S03]  /*2a5c0*/  HMMA.16816.F32 R16, R12, R2, R16 ;  /* 0x000000020c10723c */ /* 0x008fe60000001810 */
[----:B------:R-:W-:Y:S04]  /*2a5d0*/  STL.64 [R1+0x3a58], R6 ;  /* 0x003a580601007387 */ /* 0x000fe80000100a00 */
[----:B------:R-:W-:-:S15]  /*2a5e0*/  STL.64 [R1+0x3a50], R4 ;  /* 0x003a500401007387 */ /* 0x000fde0000100a00 */
[----:B------:R-:W-:-:S01]  /*2a5f0*/  NOP ;  /* 0x0000000000007918 */ /* 0x000fc20000000000 */
[----:B------:R-:W-:Y:S04]  /*2a600*/  STL.64 [R1+0x1070], R16 ;  /* 0x0010701001007387 */ /* 0x000fe80000100a00 */
[----:B------:R0:W-:Y:S04]  /*2a610*/  STL.64 [R1+0x1078], R18 ;  /* 0x0010781201007387 */ /* 0x0001e80000100a00 */
[----:B0-----:R-:W3:Y:S01]  /*2a620*/  LDL R18, [R1+0x18] ;  /* 0x0000180001127983 */ /* 0x001ee20000100800 */
[----:B--2---:R-:W-:-:S15]  /*2a630*/  HMMA.16816.F32 R4, R12, R26, R20 ;  /* 0x0000001a0c04723c */ /* 0x004fde0000001814 */
[----:B------:R-:W-:-:S08]  /*2a640*/  NOP ;  /* 0x0000000000007918 */ /* 0x000fd00000000000 */
[----:B------:R0:W-:Y:S04]  /*2a650*/  STL.64 [R1+0x920], R4 ;  /* 0x0009200401007387 */ /* 0x0001e80000100a00 */
[----:B------:R1:W-:Y:S04]  /*2a660*/  STL.64 [R1+0x928], R6 ;  /* 0x0009280601007387 */ /* 0x0003e80000100a00 */
[----:B------:R-:W3:Y:S04]  /*2a670*/  LDL R19, [R1+0x1c] ;  /* 0x00001c0001137983 */ /* 0x000ee80000100800 */
[----:B------:R-:W2:Y:S04]  /*2a680*/  LDL R16, [R1+0x20] ;  /* 0x0000200001107983 */ /* 0x000ea80000100800 */
[----:B------:R-:W2:Y:S04]  /*2a690*/  LDL R17, [R1+0x24] ;  /* 0x0000240001117983 */ /* 0x000ea80000100800 */
[----:B0-----:R-:W2:Y:S04]  /*2a6a0*/  LDL.LU.64 R4, [R1+0x910] ;  /* 0x0009100001047983 */ /* 0x001ea80000300a00 */
[----:B-1----:R-:W2:Y:S04]  /*2a6b0*/  LDL.LU.64 R6, [R1+0x918] ;  /* 0x0009180001067983 */ /* 0x002ea80000300a00 */
[----:B------:R-:W4:Y:S04]  /*2a6c0*/  LDL.LU.64 R24, [R1+0x8c0] ;  /* 0x0008c00001187983 */ /* 0x000f280000300a00 */
[----:B------:R-:W3:Y:S04]  /*2a6d0*/  LDL.LU.64 R26, [R1+0x8c8] ;  /* 0x0008c800011a7983 */ /* 0x000ee80000300a00 */
[----:B---3--:R0:W-:Y:S02]  /*2a6e0*/  STL.64 [R1+0x3aa8], R26 ;  /* 0x003aa81a01007387 */ /* 0x0081e40000100a00 */
[----:B0-----:R-:W-:-:S02]  /*2a6f0*/  IMAD.MOV.U32 R26, RZ, RZ, R0 ;  /* 0x000000ffff1a7224 */ /* 0x001fc400078e0000 */
[----:B------:R-:W3:Y:S04]  /*2a700*/  LDL.LU R0, [R1+0x3af8] ;  /* 0x003af80001007983 */ /* 0x000ee80000300800 */
[----:B------:R-:W2:Y:S04]  /*2a710*/  LDL R27, [R1+0x4] ;  /* 0x00000400011b7983 */ /* 0x000ea80000100800 */
[----:B----4-:R0:W-:Y:S04]  /*2a720*/  STL.64 [R1+0x3aa0], R24 ;  /* 0x003aa01801007387 */ /* 0x0101e80000100a00 */
[----:B0-----:R-:W4:Y:S04]  /*2a730*/  LDL R24, [R1+0x8] ;  /* 0x0000080001187983 */ /* 0x001f280000100800 */
[----:B------:R-:W4:Y:S04]  /*2a740*/  LDL R25, [R1+0xc] ;  /* 0x00000c0001197983 */ /* 0x000f280000100800 */
[----:B--2---:R0:W-:Y:S04]  /*2a750*/  STL.64 [R1+0x3ac0], R26 ;  /* 0x003ac01a01007387 */ /* 0x0041e80000100a00 */
[----:B0-----:R-:W2:Y:S01]  /*2a760*/  LDL R26, [R1+0x10] ;  /* 0x00001000011a7983 */ /* 0x001ea20000100800 */
[----:B---3--:R-:W-:-:S03]  /*2a770*/  IMAD.MOV.U32 R27, RZ, RZ, R0 ;  /* 0x000000ffff1b7224 */ /* 0x008fc600078e0000 */
[----:B----4-:R0:W-:Y:S04]  /*2a780*/  STL.64 [R1+0x3ad8], R24 ;  /* 0x003ad81801007387 */ /* 0x0101e80000100a00 */
[----:B--2---:R1:W-:Y:S04]  /*2a790*/  STL.64 [R1+0x3af0], R26 ;  /* 0x003af01a01007387 */ /* 0x0043e80000100a00 */
[----:B0-----:R-:W2:Y:S04]  /*2a7a0*/  LDL.LU.64 R24, [R1+0x900] ;  /* 0x0009000001187983 */ /* 0x001ea80000300a00 */
[----:B-1----:R-:W2:Y:S04]  /*2a7b0*/  LDL.LU.64 R26, [R1+0x908] ;  /* 0x00090800011a7983 */ /* 0x002ea80000300a00 */
[----:B------:R-:W3:Y:S04]  /*2a7c0*/  LDL.LU.64 R20, [R1+0x8b0] ;  /* 0x0008b00001147983 */ /* 0x000ee80000300a00 */
[----:B------:R-:W4:Y:S04]  /*2a7d0*/  LDL.LU.64 R22, [R1+0x8b8] ;  /* 0x0008b80001167983 */ /* 0x000f280000300a00 */
[----:B----4-:R-:W-:Y:S04]  /*2a7e0*/  STL.64 [R1+0x3ab8], R22 ;  /* 0x003ab81601007387 */ /* 0x010fe80000100a00 */
[----:B---3--:R0:W-:Y:S04]  /*2a7f0*/  STL.64 [R1+0x3ab0], R20 ;  /* 0x003ab01401007387 */ /* 0x0081e80000100a00 */
[----:B0-----:R-:W3:Y:S04]  /*2a800*/  LDL.LU.64 R20, [R1+0x8d0] ;  /* 0x0008d00001147983 */ /* 0x001ee80000300a00 */
[----:B------:R-:W4:Y:S01]  /*2a810*/  LDL.LU.64 R22, [R1+0x8d8] ;  /* 0x0008d80001167983 */ /* 0x000f220000300a00 */
[----:B------:R-:W-:-:S02]  /*2a820*/  F2FP.F16.E5M2.UNPACK_B R8, R8 ;  /* 0x00000008ff08723e */ /* 0x000fc400020004ff */
[----:B------:R-:W-:Y:S02]  /*2a830*/  F2FP.F16.E5M2.UNPACK_B R9, R9 ;  /* 0x00000009ff09723e */ /* 0x000fe400020004ff */
[----:B------:R-:W-:Y:S02]  /*2a840*/  F2FP.F16.E5M2.UNPACK_B R10, R10 ;  /* 0x0000000aff0a723e */ /* 0x000fe400020004ff */
[----:B------:R-:W-:-:S07]  /*2a850*/  F2FP.F16.E5M2.UNPACK_B R11, R11 ;  /* 0x0000000bff0b723e */ /* 0x000fce00020004ff */
[C---:B------:R-:W-:Y:S01]  /*2a860*/  HMMA.16816.F32 R4, R8.reuse, R16, R4 ;  /* 0x000000100804723c */ /* 0x040fe20000001804 */
        /* <DEDUP_REMOVED lines=9> */
[----:B------:R-:W3:Y:S04]  /*2a900*/  LDL.LU R12, [R1+0x12f4] ;  /* 0x0012f400010c7983 */ /* 0x000ee80000300800 */
[----:B------:R0:W-:Y:S04]  /*2a910*/  STL.64 [R1+0x910], R4 ;  /* 0x0009100401007387 */ /* 0x0001e80000100a00 */
[----:B------:R1:W-:Y:S04]  /*2a920*/  STL.64 [R1+0x918], R6 ;  /* 0x0009180601007387 */ /* 0x0003e80000100a00 */
[----:B0-----:R-:W4:Y:S04]  /*2a930*/  LDL.LU.64 R4, [R1+0x8a0] ;  /* 0x0008a00001047983 */ /* 0x001f280000300a00 */
[----:B-1----:R-:W4:Y:S04]  /*2a940*/  LDL.LU.64 R6, [R1+0x8a8] ;  /* 0x0008a80001067983 */ /* 0x002f280000300a00 */
[----:B------:R-:W3:Y:S04]  /*2a950*/  LDL.LU R13, [R1+0x12fc] ;  /* 0x0012fc00010d7983 */ /* 0x000ee80000300800 */
[----:B------:R-:W2:Y:S04]  /*2a960*/  LDL.LU.64 R26, [R1+0x3af0] ;  /* 0x003af000011a7983 */ /* 0x000ea80000300a00 */
[----:B------:R0:W-:Y:S04]  /*2a970*/  STL.64 [R1+0x900], R16 ;  /* 0x0009001001007387 */ /* 0x0001e80000100a00 */
[----:B------:R1:W-:Y:S04]  /*2a980*/  STL.64 [R1+0x908], R18 ;  /* 0x0009081201007387 */ /* 0x0003e80000100a00 */
[----:B0-----:R-:W4:Y:S04]  /*2a990*/  LDL.LU.64 R16, [R1+0x880] ;  /* 0x0008800001107983 */ /* 0x001f280000300a00 */
[----:B-1----:R-:W3:Y:S01]  /*2a9a0*/  LDL.LU.64 R18, [R1+0x888] ;  /* 0x0008880001127983 */ /* 0x002ee20000300a00 */
[C---:B--2---:R-:W-:Y:S03]  /*2a9b0*/  HMMA.16816.F32 R24, R8.reuse, R26, R20 ;  /* 0x0000001a0818723c */ /* 0x044fe60000001814 */
[----:B---3--:R-:W-:Y:S04]  /*2a9c0*/  STL.64 [R1+0x3a78], R18 ;  /* 0x003a781201007387 */ /* 0x008fe80000100a00 */
[----:B----4-:R0:W-:Y:S04]  /*2a9d0*/  STL.64 [R1+0x3a70], R16 ;  /* 0x003a701001007387 */ /* 0x0101e80000100a00 */
[----:B0-----:R-:W2:Y:S04]  /*2a9e0*/  LDL.LU.64 R16, [R1+0x890] ;  /* 0x0008900001107983 */ /* 0x001ea80000300a00 */
[----:B------:R-:W2:Y:S04]  /*2a9f0*/  LDL.LU.64 R18, [R1+0x898] ;  /* 0x0008980001127983 */ /* 0x000ea80000300a00 */
[----:B------:R-:W3:Y:S04]  /*2aa00*/  LDL.LU R14, [R1+0x1304] ;  /* 0x00130400010e7983 */ /* 0x000ee80000300800 */
[----:B------:R-:W4:Y:S04]  /*2aa10*/  LDL.LU.64 R22, [R1+0x3ae8] ;  /* 0x003ae80001167983 */ /* 0x000f280000300a00 */
[----:B------:R-:W4:Y:S04]  /*2aa20*/  LDL.LU.64 R20, [R1+0x3ae0] ;  /* 0x003ae00001147983 */ /* 0x000f280000300a00 */
        /* <DEDUP_REMOVED lines=28> */
[----:B0-----:R-:W4:Y:S01]  /*2abf0*/  LDL.LU.64 R22, [R1+0x3a88] ;  /* 0x003a880001167983 */ /* 0x001f220000300a00 */
[----:B--2---:R-:W-:Y:S03]  /*2ac00*/  HMMA.16816.F32 R4, R8, R24, R4 ;  /* 0x000000180804723c */ /* 0x004fe60000001804 */
[----:B------:R-:W2:Y:S04]  /*2ac10*/  LDL.LU.64 R20, [R1+0x3a80] ;  /* 0x003a800001147983 */ /* 0x000ea80000300a00 */
[----:B------:R-:W3:Y:S04]  /*2ac20*/  LDL.LU R15, [R1+0x1310] ;  /* 0x00131000010f7983 */ /* 0x000ee80000300800 */
[----:B------:R-:W3:-:S12]  /*2ac30*/  LDL.LU R0, [R1+0x130c] ;  /* 0x00130c0001007983 */ /* 0x000ed80000300800 */
[----:B------:R0:W-:Y:S04]  /*2ac40*/  STL.64 [R1+0x8a0], R4 ;  /* 0x0008a00401007387 */ /* 0x0001e80000100a00 */
[----:B------:R1:W-:Y:S04]  /*2ac50*/  STL.64 [R1+0x8a8], R6 ;  /* 0x0008a80601007387 */ /* 0x0003e80000100a00 */
[----:B0-----:R-:W3:Y:S04]  /*2ac60*/  LDL.LU.64 R4, [R1+0x860] ;  /* 0x0008600001047983 */ /* 0x001ee80000300a00 */
[----:B-1----:R-:W3:Y:S04]  /*2ac70*/  LDL.LU.64 R6, [R1+0x868] ;  /* 0x0008680001067983 */ /* 0x002ee80000300a00 */
[----:B------:R-:W-:Y:S04]  /*2ac80*/  STL.64 [R1+0x39f0], R26 ;  /* 0x0039f01a01007387 */ /* 0x000fe80000100a00 */
[----:B------:R0:W-:Y:S04]  /*2ac90*/  STL.64 [R1+0x39e8], R24 ;  /* 0x0039e81801007387 */ /* 0x0001e80000100a00 */
[----:B0-----:R-:W3:Y:S04]  /*2aca0*/  LDL.LU.64 R24, [R1+0x870] ;  /* 0x0008700001187983 */ /* 0x001ee80000300a00 */
[----:B------:R-:W3:Y:S01]  /*2acb0*/  LDL.LU.64 R26, [R1+0x878] ;  /* 0x00087800011a7983 */ /* 0x000ee20000300a00 */
[----:B----4-:R-:W-:-:S15]  /*2acc0*/  HMMA.16816.F32 R16, R8, R22, R16 ;  /* 0x000000160810723c */ /* 0x010fde0000001810 */
        /* <DEDUP_REMOVED lines=11> */
[----:B------:R0:W-:Y:S04]  /*2ad80*/  STL.64 [R1+0x39d0], R22 ;  /* 0x0039d01601007387 */ /* 0x0001e80000100a00 */
[----:B0-----:R-:W4:Y:S04]  /*2ad90*/  LDL.LU R22, [R1+0x1300] ;  /* 0x0013000001167983 */ /* 0x001f280000300800 */
[----:B------:R-:W4:Y:S04]  /*2ada0*/  LDL.LU R23, [R1+0x1308] ;  /* 0x0013080001177983 */ /* 0x000f280000300800 */
[----:B------:R0:W-:Y:S04]  /*2adb0*/  STL.64 [R1+0x39c8], R20 ;  /* 0x0039c81401007387 */ /* 0x0001e80000100a00 */
[----:B0-----:R-:W4:Y:S01]  /*2adc0*/  LDL.LU R21, [R1+0x12f8] ;  /* 0x0012f80001157983 */ /* 0x001f220000300800 */
[----:B---3--:R-:W-:-:S15]  /*2add0*/  HMMA.16816.F32 R24, R8, R18, R24 ;  /* 0x000000120818723c */ /* 0x008fde0000001818 */
[----:B------:R-:W-:-:S08]  /*2ade0*/  NOP ;  /* 0x0000000000007918 */ /* 0x000fd00000000000 */
[----:B------:R0:W-:Y:S04]  /*2adf0*/  STL.64 [R1+0x870], R24 ;  /* 0x0008701801007387 */ /* 0x0001e80000100a00 */
[----:B------:R1:W-:Y:S04]  /*2ae00*/  STL.64 [R1+0x878], R26 ;  /* 0x0008781a01007387 */ /* 0x0003e80000100a00 */
[----:B0-----:R-:W3:Y:S04]  /*2ae10*/  LDL.64 R24, [R1+0x20] ;  /* 0x0000200001187983 */ /* 0x001ee80000100a00 */
[----:B-1----:R-:W4:Y:S01]  /*2ae20*/  LDL.64 R26, [R1+0x18] ;  /* 0x00001800011a7983 */ /* 0x002f220000100a00 */
[C---:B--2---:R-:W-:Y:S03]  /*2ae30*/  HMMA.16816.F32 R4, R8.reuse, R16, R4 ;  /* 0x000000100804723c */ /* 0x044fe60000001804 */
[----:B----4-:R-:W-:Y:S04]  /*2ae40*/  STL.64 [R1+0x3a38], R26 ;  /* 0x003a381a01007387 */ /* 0x010fe80000100a00 */
[----:B---3--:R0:W-:Y:S04]  /*2ae50*/  STL.64 [R1+0x3a30], R24 ;  /* 0x003a301801007387 */ /* 0x0081e80000100a00 */
[----:B0-----:R-:W2:Y:S04]  /*2ae60*/  LDL.LU.64 R24, [R1+0x850] ;  /* 0x0008500001187983 */ /* 0x001ea80000300a00 */
[----:B------:R-:W2:Y:S08]  /*2ae70*/  LDL.LU.64 R26, [R1+0x858] ;  /* 0x00085800011a7983 */ /* 0x000eb00000300a00 */
[----:B------:R-:W-:Y:S04]  /*2ae80*/  STL.64 [R1+0x860], R4 ;  /* 0x0008600401007387 */ /* 0x000fe80000100a00 */
[----:B------:R0:W-:Y:S04]  /*2ae90*/  STL.64 [R1+0x868], R6 ;  /* 0x0008680601007387 */ /* 0x0001e80000100a00 */
[----:B0-----:R-:W2:Y:S04]  /*2aea0*/  LDL.LU.64 R6, [R1+0x3a58] ;  /* 0x003a580001067983 */ /* 0x001ea80000300a00 */
[----:B------:R-:W3:Y:S04]  /*2aeb0*/  LDL.LU.64 R4, [R1+0x3a50] ;  /* 0x003a500001047983 */ /* 0x000ee80000300a00 */
[----:B------:R-:W-:Y:S04]  /*2aec0*/  STL.64 [R1+0x39b0], R18 ;  /* 0x0039b01201007387 */ /* 0x000fe80000100a00 */
[----:B------:R0:W-:Y:S04]  /*2aed0*/  STL.64 [R1+0x39a8], R16 ;  /* 0x0039a81001007387 */ /* 0x0001e80000100a00 */
[----:B0-----:R-:W3:Y:S04]  /*2aee0*/  LDL.LU.64 R16, [R1+0x1060] ;  /* 0x0010600001107983 */ /* 0x001ee80000300a00 */
[----:B------:R-:W3:Y:S01]  /*2aef0*/  LDL.LU.64 R18, [R1+0x1068] ;  /* 0x0010680001127983 */ /* 0x000ee20000300a00 */
[----:B--2---:R-:W-:Y:S06]  /*2af00*/  HMMA.16816.F32 R24, R8, R6, R24 ;  /* 0x000000060818723c */ /* 0x004fec0000001818 */
[----:B------:R-:W-:Y:S04]  /*2af10*/  STL [R1+0x3988], R6 ;  /* 0x0039880601007387 */ /* 0x000fe80000100800 */
[----:B------:R0:W-:-:S13]  /*2af20*/  STL [R1+0x3984], R7 ;  /* 0x0039840701007387 */ /* 0x0001da0000100800 */
[----:B------:R1:W-:Y:S04]  /*2af30*/  STL.64 [R1+0x850], R24 ;  /* 0x0008501801007387 */ /* 0x0003e80000100a00 */
[----:B------:R2:W-:Y:S04]  /*2af40*/  STL.64 [R1+0x858], R26 ;  /* 0x0008581a01007387 */ /* 0x0005e80000100a00 */
[----:B0-----:R-:W4:Y:S04]  /*2af50*/  LDL.64 R6, [R1+0x28] ;  /* 0x0000280001067983 */ /* 0x001f280000100a00 */
[----:B-1----:R-:W4:Y:S04]  /*2af60*/  LDL.LU.64 R24, [R1+0x840] ;  /* 0x0008400001187983 */ /* 0x002f280000300a00 */
[----:B--2---:R-:W2:Y:S01]  /*2af70*/  LDL.LU.64 R26, [R1+0x848] ;  /* 0x00084800011a7983 */ /* 0x004ea20000300a00 */
[----:B---3--:R-:W-:Y:S03]  /*2af80*/  HMMA.16816.F32 R16, R8, R4, R16 ;  /* 0x000000040810723c */ /* 0x008fe60000001810 */
[----:B--2---:R-:W-:Y:S04]  /*2af90*/  STL.64 [R1+0x3a48], R26 ;  /* 0x003a481a01007387 */ /* 0x004fe80000100a00 */
[----:B----4-:R0:W-:Y:S04]  /*2afa0*/  STL.64 [R1+0x3a40], R24 ;  /* 0x003a401801007387 */ /* 0x0101e80000100a00 */
[----:B0-----:R-:W2:Y:S04]  /*2afb0*/  LDL.LU.64 R24, [R1+0x1050] ;  /* 0x0010500001187983 */ /* 0x001ea80000300a00 */
[----:B------:R-:W2:Y:S01]  /*2afc0*/  LDL.LU.64 R26, [R1+0x1058] ;  /* 0x00105800011a7983 */ /* 0x000ea20000300a00 */
[----:B------:R-:W-:-:S02]  /*2afd0*/  IMAD R12, R12, 0x100, R21 ;  /* 0x000001000c0c7824 */ /* 0x000fc400078e0215 */
[----:B------:R-:W-:Y:S02]  /*2afe0*/  IMAD R13, R13, 0x100, R22 ;  /* 0x000001000d0d7824 */ /* 0x000fe400078e0216 */
[----:B------:R-:W-:Y:S01]  /*2aff0*/  IMAD R14, R14, 0x100, R23 ;  /* 0x000001000e0e7824 */ /* 0x000fe200078e0217 */
[----:B------:R-:W3:Y:S04]  /*2b000*/  LDL.LU.64 R20, [R1+0x830] ;  /* 0x0008300001147983 */ /* 0x000ee80000300a00 */
[----:B------:R-:W3:Y:S04]  /*2b010*/  LDL.LU.64 R22, [R1+0x838] ;  /* 0x0008380001167983 */ /* 0x000ee80000300a00 */
[----:B------:R0:W-:Y:S04]  /*2b020*/  STL.64 [R1+0x1060], R16 ;  /* 0x0010601001007387 */ /* 0x0001e80000100a00 */
[----:B------:R1:W-:Y:S04]  /*2b030*/  STL.64 [R1+0x1068], R18 ;  /* 0x0010681201007387 */ /* 0x0003e80000100a00 */
[----:B0-----:R-:W4:Y:S04]  /*2b040*/  LDL.LU.64 R16, [R1+0x820] ;  /* 0x0008200001107983 */ /* 0x001f280000300a00 */
[----:B-1----:R-:W4:Y:S04]  /*2b050*/  LDL.LU.64 R18, [R1+0x828] ;  /* 0x0008280001127983 */ /* 0x002f280000300a00 */
[----:B------:R-:W-:Y:S04]  /*2b060*/  STL [R1+0x397c], R4 ;  /* 0x00397c0401007387 */ /* 0x000fe80000100800 */
[----:B------:R0:W-:Y:S04]  /*2b070*/  STL [R1+0x3978], R5 ;  /* 0x0039780501007387 */ /* 0x0001e80000100800 */
[----:B0-----:R-:W4:Y:S01]  /*2b080*/  LDL.64 R4, [R1] ;  /* 0x0000000001047983 */ /* 0x001f220000100a00 */
[----:B--2---:R-:W-:-:S15]  /*2b090*/  HMMA.16816.F32 R24, R8, R2, R24 ;  /* 0x000000020818723c */ /* 0x004fde0000001818 */
[----:B------:R-:W-:-:S08]  /*2b0a0*/  NOP ;  /* 0x0000000000007918 */ /* 0x000fd00000000000 */
[----:B------:R-:W-:Y:S04]  /*2b0b0*/  STL.64 [R1+0x1050], R24 ;  /* 0x0010501801007387 */ /* 0x000fe80000100a00 */
[----:B------:R0:W-:Y:S04]  /*2b0c0*/  STL.64 [R1+0x1058], R26 ;  /* 0x0010581a01007387 */ /* 0x0001e80000100a00 */
[----:B0-----:R-:W2:Y:S04]  /*2b0d0*/  LDL.LU.64 R26, [R1+0x3a48] ;  /* 0x003a4800011a7983 */ /* 0x001ea80000300a00 */
[----:B------:R-:W2:Y:S04]  /*2b0e0*/  LDL.LU.64 R24, [R1+0x3a40] ;  /* 0x003a400001187983 */ /* 0x000ea80000300a00 */
[----:B------:R-:W-:Y:S04]  /*2b0f0*/  STL [R1+0x39a0], R2 ;  /* 0x0039a00201007387 */ /* 0x000fe80000100800 */
[----:B------:R-:W-:Y:S01]  /*2b100*/  STL [R1+0x3980], R3 ;  /* 0x0039800301007387 */ /* 0x000fe20000100800 */
[----:B------:R-:W-:Y:S01]  /*2b110*/  IMAD R15, R0, 0x100, R15 ;  /* 0x00000100000f7824 */ /* 0x000fe200078e020f */
[----:B------:R-:W-:Y:S01]  /*2b120*/  F2FP.F16.E5M2.UNPACK_B R12, R12 ;  /* 0x0000000cff0c723e */ /* 0x000fe200020004ff */
[----:B--2---:R-:W-:Y:S01]  /*2b130*/  HMMA.16816.F32 R8, R8, R6, R24 ;  /* 0x000000060808723c */ /* 0x004fe20000001818 */
[----:B------:R-:W4:Y:S04]  /*2b140*/  LDL.LU.64 R26, [R1+0x3a38] ;  /* 0x003a3800011a7983 */ /* 0x000f280000300a00 */
[----:B------:R-:W3:-:S15]  /*2b150*/  LDL.LU.64 R24, [R1+0x3a30] ;  /* 0x003a300001187983 */ /* 0x000ede0000300a00 */
[----:B------:R-:W-:-:S03]  /*2b160*/  NOP ;  /* 0x0000000000007918 */ /* 0x000fc60000000000 */
[----:B------:R0:W-:Y:S04]  /*2b170*/  STL.64 [R1+0x840], R8 ;  /* 0x0008400801007387 */ /* 0x0001e80000100a00 */
[----:B------:R1:W-:Y:S01]  /*2b180*/  STL.64 [R1+0x848], R10 ;  /* 0x0008480a01007387 */ /* 0x0003e20000100a00 */
[----:B------:R-:W-:Y:S02]  /*2b190*/  F2FP.F16.E5M2.UNPACK_B R13, R13 ;  /* 0x0000000dff0d723e */ /* 0x000fe400020004ff */
[----:B------:R-:W-:Y:S02]  /*2b1a0*/  F2FP.F16.E5M2.UNPACK_B R14, R14 ;  /* 0x0000000eff0e723e */ /* 0x000fe400020004ff */
[----:B------:R-:W-:Y:S01]  /*2b1b0*/  F2FP.F16.E5M2.UNPACK_B R15, R15 ;  /* 0x0000000fff0f723e */ /* 0x000fe200020004ff */
[----:B------:R-:W-:Y:S01]  /*2b1c0*/  IMAD.MOV.U32 R0, RZ, RZ, R7 ;  /* 0x000000ffff007224 */ /* 0x000fe200078e0007 */
[----:B0-----:R-:W2:Y:S04]  /*2b1d0*/  LDL R8, [R1+0x10] ;  /* 0x0000100001087983 */ /* 0x001ea80000100800 */
[----:B-1----:R-:W2:Y:S04]  /*2b1e0*/  LDL R10, [R1+0x8] ;  /* 0x00000800010a7983 */ /* 0x002ea80000100800 */
[----:B------:R-:W2:Y:S04]  /*2b1f0*/  LDL R11, [R1+0xc] ;  /* 0x00000c00010b7983 */ /* 0x000ea80000100800 */
[----:B------:R-:W2:Y:S01]  /*2b200*/  LDL R9, [R1+0x14] ;  /* 0x0000140001097983 */ /* 0x000ea20000100800 */
[C---:B---3--:R-:W-:Y:S06]  /*2b210*/  HMMA.16816.F32 R20, R12.reuse, R24, R20 ;  /* 0x000000180c14723c */ /* 0x048fec0000001814 */
[----:B----4-:R-:W-:Y:S06]  /*2b220*/  HMMA.16816.F32 R16, R12, R26, R16 ;  /* 0x0000001a0c10723c */ /* 0x010fec0000001810 */
[----:B------:R-:W-:-:S02]  /*2b230*/  IMAD.MOV.U32 R6, RZ, RZ, R26 ;  /* 0x000000ffff067224 */ /* 0x000fc400078e001a */
[----:B------:R-:W-:Y:S01]  /*2b240*/  IMAD.MOV.U32 R7, RZ, RZ, R27 ;  /* 0x000000ffff077224 */ /* 0x000fe200078e001b */
[----:B--2---:R-:W-:Y:S08]  /*2b250*/  STL.64 [R1+0x3a18], R10 ;  /* 0x003a180a01007387 */ /* 0x004ff00000100a00 */
[----:B------:R-:W-:Y:S04]  /*2b260*/  STL.64 [R1+0x830], R20 ;  /* 0x0008301401007387 */ /* 0x000fe80000100a00 */
[----:B------:R-:W-:Y:S04]  /*2b270*/  STL.64 [R1+0x838], R22 ;  /* 0x0008381601007387 */ /* 0x000fe80000100a00 */
[----:B------:R-:W-:Y:S04]  /*2b280*/  STL.64 [R1+0x820], R16 ;  /* 0x0008201001007387 */ /* 0x000fe80000100a00 */
[----:B------:R-:W-:Y:S04]  /*2b290*/  STL.64 [R1+0x828], R18 ;  /* 0x0008281201007387 */ /* 0x000fe80000100a00 */
[----:B------:R-:W-:Y:S04]  /*2b2a0*/  STL.64 [R1+0x3a10], R6 ;  /* 0x003a100601007387 */ /* 0x000fe80000100a00 */
[----:B------:R0:W-:Y:S04]  /*2b2b0*/  STL.64 [R1+0x3a08], R4 ;  /* 0x003a080401007387 */ /* 0x0001e80000100a00 */
[----:B0-----:R-:W2:Y:S04]  /*2b2c0*/  LDL.LU.64 R4, [R1+0x800] ;  /* 0x0008000001047983 */ /* 0x001ea80000300a00 */
[----:B------:R-:W3:Y:S01]  /*2b2d0*/  LDL.LU.64 R6, [R1+0x808] ;  /* 0x0008080001067983 */ /* 0x000ee20000300a00 */
[----:B------:R-:W-:-:S03]  /*2b2e0*/  IMAD.MOV.U32 R2, RZ, RZ, R25 ;  /* 0x000000ffff027224 */ /* 0x000fc600078e0019 */
[----:B---3--:R-:W-:Y:S04]  /*2b2f0*/  STL.64 [R1+0x3a28], R6 ;  /* 0x003a280601007387 */ /* 0x008fe80000100a00 */
[----:B--2---:R0:W-:Y:S04]  /*2b300*/  STL.64 [R1+0x3a20], R4 ;  /* 0x003a200401007387 */ /* 0x0041e80000100a00 */
        /* <DEDUP_REMOVED lines=8> */
[----:B------:R-:W4:Y:S04]  /*2b390*/  LDL.LU.64 R20, [R1+0x7c0] ;  /* 0x0007c00001147983 */ /* 0x000f280000300a00 */
[----:B------:R-:W3:Y:S01]  /*2b3a0*/  LDL.LU.64 R22, [R1+0x7c8] ;  /* 0x0007c80001167983 */ /* 0x000ee20000300a00 */
[C---:B--2---:R-:W-:Y:S03]  /*2b3b0*/  HMMA.16816.F32 R8, R12.reuse, R8, R4 ;  /* 0x000000080c08723c */ /* 0x044fe60000001804 */
        /* <DEDUP_REMOVED lines=11> */
[----:B------:R-:W4:Y:S04]  /*2b470*/  LDL.LU.64 R4, [R1+0x3a20] ;  /* 0x003a200001047983 */ /* 0x000f280000300a00 */
[----:B------:R-:W-:Y:S04]  /*2b480*/  STL.64 [R1+0x810], R8 ;  /* 0x0008100801007387 */ /* 0x000fe80000100a00 */
[----:B------:R0:W-:Y:S04]  /*2b490*/  STL.64 [R1+0x818], R10 ;  /* 0x0008180a01007387 */ /* 0x0001e80000100a00 */
[----:B0-----:R-:W4:Y:S02]  /*2b4a0*/  LDL.LU.64 R10, [R1+0x3a18] ;  /* 0x003a1800010a7983 */ /* 0x001f240000300a00 */
[----:B----4-:R-:W-:Y:S02]  /*2b4b0*/  HMMA.16816.F32 R8, R12, R10, R4 ;  /* 0x0000000a0c08723c */ /* 0x010fe40000001804 */
[----:B------:R-:W4:Y:S04]  /*2b4c0*/  LDL.LU.64 R6, [R1+0x3a10] ;  /* 0x003a100001067983 */ /* 0x000f280000300a00 */
[----:B------:R-:W2:-:S15]  /*2b4d0*/  LDL.LU.64 R4, [R1+0x3a08] ;  /* 0x003a080001047983 */ /* 0x000e9e0000300a00 */
[----:B------:R-:W-:-:S02]  /*2b4e0*/  NOP ;  /* 0x0000000000007918 */ /* 0x000fc40000000000 */
[----:B------:R0:W-:Y:S04]  /*2b4f0*/  STL.64 [R1+0x800], R8 ;  /* 0x0008000801007387 */ /* 0x0001e80000100a00 */
[----:B------:R-:W-:Y:S04]  /*2b500*/  STL.64 [R1+0x808], R10 ;  /* 0x0008080a01007387 */ /* 0x000fe80000100a00 */
[----:B0-----:R-:W4:Y:S01]  /*2b510*/  LDL.LU R8, [R1+0x1af4] ;  /* 0x001af40001087983 */ /* 0x001f220000300800 */
[----:B--2---:R-:W-:-:S15]  /*2b520*/  HMMA.16816.F32 R24, R12, R4, R24 ;  /* 0x000000040c18723c */ /* 0x004fde0000001818 */
        /* <DEDUP_REMOVED lines=10> */
[----:B------:R-:W3:Y:S04]  /*2b5d0*/  LDL.LU.64 R24, [R1+0x39e8] ;  /* 0x0039e80001187983 */ /* 0x000ee80000300a00 */
[----:B------:R-:W4:Y:S01]  /*2b5e0*/  LDL.LU R10, [R1+0x1b04] ;  /* 0x001b0400010a7983 */ /* 0x000f220000300800 */
[----:B--2---:R-:W-:-:S15]  /*2b5f0*/  HMMA.16816.F32 R20, R12, R26, R20 ;  /* 0x0000001a0c14723c */ /* 0x004fde0000001814 */
[----:B------:R-:W-:-:S08]  /*2b600*/  NOP ;  /* 0x0000000000007918 */ /* 0x000fd00000000000 */
[----:B------:R-:W-:Y:S04]  /*2b610*/  STL.64 [R1+0x7d0], R20 ;  /* 0x0007d01401007387 */ /* 0x000fe80000100a00 */
[----:B------:R0:W-:Y:S04]  /*2b620*/  STL.64 [R1+0x7d8], R22 ;  /* 0x0007d81601007387 */ /* 0x0001e80000100a00 */
[----:B0-----:R-:W3:Y:S04]  /*2b630*/  LDL.LU.64 R22, [R1+0x39e0] ;  /* 0x0039e00001167983 */ /* 0x001ee80000300a00 */
[----:B------:R-:W3:Y:S04]  /*2b640*/  LDL.LU.64 R20, [R1+0x39d8] ;  /* 0x0039d80001147983 */ /* 0x000ee80000300a00 */
[----:B------:R-:W2:Y:S01]  /*2b650*/  LDL.LU R9, [R1+0x1afc] ;  /* 0x001afc0001097983 */ /* 0x000ea20000300800 */
[----:B---3--:R-:W-:-:S15]  /*2b660*/  HMMA.16816.F32 R20, R12, R24, R20 ;  /* 0x000000180c14723c */ /* 0x008fde0000001814 */
[----:B------:R-:W-:-:S08]  /*2b670*/  NOP ;  /* 0x0000000000007918 */ /* 0x000fd00000000000 */
[----:B------:R-:W-:Y:S04]  /*2b680*/  STL.64 [R1+0x7c0], R20 ;  /* 0x0007c01401007387 */ /* 0x000fe80000100a00 */
[----:B------:R0:W-:Y:S04]  /*2b690*/  STL.64 [R1+0x7c8], R22 ;  /* 0x0007c81601007387 */ /* 0x0001e80000100a00 */
[----:B0-----:R-:W3:Y:S04]  /*2b6a0*/  LDL.LU.64 R22, [R1+0x39d0] ;  /* 0x0039d00001167983 */ /* 0x001ee80000300a00 */
[----:B------:R-:W4:Y:S04]  /*2b6b0*/  LDL.LU.64 R20, [R1+0x39c8] ;  /* 0x0039c80001147983 */ /* 0x000f280000300a00 */
[----:B------:R-:W-:Y:S04]  /*2b6c0*/  STL.64 [R1+0x3920], R26 ;  /* 0x0039201a01007387 */ /* 0x000fe80000100a00 */
[----:B------:R0:W-:Y:S04]  /*2b6d0*/  STL.64 [R1+0x3918], R24 ;  /* 0x0039181801007387 */ /* 0x0001e80000100a00 */
[----:B0-----:R-:W2:Y:S04]  /*2b6e0*/  LDL.LU.64 R24, [R1+0x790] ;  /* 0x0007900001187983 */ /* 0x001ea80000300a00 */
[----:B------:R-:W2:Y:S01]  /*2b6f0*/  LDL.LU.64 R26, [R1+0x798] ;  /* 0x00079800011a7983 */ /* 0x000ea20000300a00 */
[----:B---3--:R-:W-:-:S15]  /*2b700*/  HMMA.16816.F32 R16, R12, R22, R16 ;  /* 0x000000160c10723c */ /* 0x008fde0000001810 */
[----:B------:R-:W-:-:S08]  /*2b710*/  NOP ;  /* 0x0000000000007918 */ /* 0x000fd00000000000 */
[----:B------:R-:W-:Y:S04]  /*2b720*/  STL.64 [R1+0x7b0], R16 ;  /* 0x0007b01001007387 */ /* 0x000fe80000100a00 */
[----:B------:R0:W-:Y:S04]  /*2b730*/  STL.64 [R1+0x7b8], R18 ;  /* 0x0007b81201007387 */ /* 0x0001e80000100a00 */
[----:B0-----:R-:W4:Y:S04]  /*2b740*/  LDL.LU.64 R18, [R1+0x39c0] ;  /* 0x0039c00001127983 */ /* 0x001f280000300a00 */
[----:B------:R-:W4:Y:S01]  /*2b750*/  LDL.LU.64 R16, [R1+0x39b8] ;  /* 0x0039b80001107983 */ /* 0x000f220000300a00 */
[----:B------:R-:W-:-:S02]  /*2b760*/  IMAD.MOV.U32 R3, RZ, RZ, R4 ;  /* 0x000000ffff037224 */ /* 0x000fc400078e0004 */
[----:B------:R-:W-:Y:S01]  /*2b770*/  IMAD.MOV.U32 R4, RZ, RZ, R5 ;  /* 0x000000ffff047224 */ /* 0x000fe200078e0005 */
[----:B----4-:R-:W-:-:S15]  /*2b780*/  HMMA.16816.F32 R16, R12, R20, R16 ;  /* 0x000000140c10723c */ /* 0x010fde0000001810 */
[----:B------:R-:W-:-:S08]  /*2b790*/  NOP ;  /* 0x0000000000007918 */ /* 0x000fd00000000000 */
[----:B------:R-:W-:Y:S04]  /*2b7a0*/  STL.64 [R1+0x7a0], R16 ;  /* 0x0007a01001007387 */ /* 0x000fe80000100a00 */
[----:B------:R0:W-:Y:S04]  /*2b7b0*/  STL.64 [R1+0x7a8], R18 ;  /* 0x0007a81201007387 */ /* 0x0001e80000100a00 */
[----:B0-----:R-:W2:Y:S04]  /*2b7c0*/  LDL.LU.64 R18, [R1+0x39b0] ;  /* 0x0039b00001127983 */ /* 0x001ea80000300a00 */
[----:B------:R-:W3:Y:S04]  /*2b7d0*/  LDL.LU.64 R16, [R1+0x39a8] ;  /* 0x0039a80001107983 */ /* 0x000ee80000300a00 */
[----:B------:R-:W4:Y:S04]  /*2b7e0*/  LDL.LU R5, [R1+0x1b10] ;  /* 0x001b100001057983 */ /* 0x000f280000300800 */
[----:B------:R-:W-:Y:S04]  /*2b7f0*/  STL.64 [R1+0x3998], R6 ;  /* 0x0039980601007387 */ /* 0x000fe80000100a00 */
[----:B----4-:R0:W-:Y:S04]  /*2b800*/  STL.64 [R1+0x3990], R4 ;  /* 0x0039900401007387 */ /* 0x0101e80000100a00 */
[----:B0-----:R-:W3:Y:S04]  /*2b810*/  LDL.LU.64 R4, [R1+0x780] ;  /* 0x0007800001047983 */ /* 0x001ee80000300a00 */
[----:B------:R-:W3:Y:S01]  /*2b820*/  LDL.LU.64 R6, [R1+0x788] ;  /* 0x0007880001067983 */ /* 0x000ee20000300a00 */
[----:B--2---:R-:W-:Y:S03]  /*2b830*/  HMMA.16816.F32 R24, R12, R18, R24 ;  /* 0x000000120c18723c */ /* 0x004fe60000001818 */
[----:B------:R-:W2:Y:S04]  /*2b840*/  LDL.LU R11, [R1+0x1b0c] ;  /* 0x001b0c00010b7983 */ /* 0x000ea80000300800 */
[----:B------:R0:W-:Y:S04]  /*2b850*/  STL.64 [R1+0x3930], R22 ;  /* 0x0039301601007387 */ /* 0x0001e80000100a00 */
[----:B0-----:R-:W4:Y:S04]  /*2b860*/  LDL.LU R22, [R1+0x1b00] ;  /* 0x001b000001167983 */ /* 0x001f280000300800 */
[----:B------:R-:W2:Y:S04]  /*2b870*/  LDL.LU R23, [R1+0x1b08] ;  /* 0x001b080001177983 */ /* 0x000ea80000300800 */
[----:B------:R0:W-:Y:S04]  /*2b880*/  STL.64 [R1+0x3928], R20 ;  /* 0x0039281401007387 */ /* 0x0001e80000100a00 */
[----:B0-----:R-:W4:Y:S04]  /*2b890*/  LDL.LU R21, [R1+0x1af8] ;  /* 0x001af80001157983 */ /* 0x001f280000300800 */
[----:B------:R0:W-:Y:S04]  /*2b8a0*/  STL.64 [R1+0x790], R24 ;  /* 0x0007901801007387 */ /* 0x0001e80000100a00 */
[----:B------:R-:W-:Y:S04]  /*2b8b0*/  STL.64 [R1+0x798], R26 ;  /* 0x0007981a01007387 */ /* 0x000fe80000100a00 */
[----:B0-----:R-:W2:Y:S01]  /*2b8c0*/  LDL R24, [R1+0x20] ;  /* 0x0000200001187983 */ /* 0x001ea20000100800 */
[----:B------:R-:W-:-:S03]  /*2b8d0*/  IMAD.MOV.U32 R25, RZ, RZ, R2 ;  /* 0x000000ffff197224 */ /* 0x000fc600078e0002 */
[----:B------:R-:W4:Y:S01]  /*2b8e0*/  LDL.LU R2, [R1+0x39a0] ;  /* 0x0039a00001027983 */ /* 0x000f220000300800 */
[----:B---3--:R-:W-:-:S15]  /*2b8f0*/  HMMA.16816.F32 R4, R12, R16, R4 ;  /* 0x000000100c04723c */ /* 0x008fde0000001804 */
[----:B------:R-:W-:-:S08]  /*2b900*/  NOP ;  /* 0x0000000000007918 */ /* 0x000fd00000000000 */
[----:B------:R-:W-:Y:S04]  /*2b910*/  STL.64 [R1+0x780], R4 ;  /* 0x0007800401007387 */ /* 0x000fe80000100a00 */
[----:B------:R0:W-:Y:S04]  /*2b920*/  STL.64 [R1+0x788], R6 ;  /* 0x0007880601007387 */ /* 0x0001e80000100a00 */
[----:B0-----:R-:W3:Y:S04]  /*2b930*/  LDL.LU.64 R6, [R1+0x3998] ;  /* 0x0039980001067983 */ /* 0x001ee80000300a00 */
[----:B------:R-:W4:Y:S01]  /*2b940*/  LDL.LU.64 R4, [R1+0x3990] ;  /* 0x0039900001047983 */ /* 0x000f220000300a00 */
[----:B---3--:R-:W-:-:S02]  /*2b950*/  IMAD.MOV.U32 R26, RZ, RZ, R6 ;  /* 0x000000ffff1a7224 */ /* 0x008fc400078e0006 */
[----:B------:R-:W-:Y:S01]  /*2b960*/  IMAD.MOV.U32 R27, RZ, RZ, R7 ;  /* 0x000000ffff1b7224 */ /* 0x000fe200078e0007 */
[----:B------:R-:W3:Y:S04]  /*2b970*/  LDL.LU R6, [R1+0x3988] ;  /* 0x0039880001067983 */ /* 0x000ee80000300800 */
[----:B------:R-:W3:Y:S04]  /*2b980*/  LDL.LU R7, [R1+0x3984] ;  /* 0x0039840001077983 */ /* 0x000ee80000300800 */
[----:B------:R-:W-:Y:S04]  /*2b990*/  STL.64 [R1+0x3960], R26 ;  /* 0x0039601a01007387 */ /* 0x000fe80000100a00 */
[----:B--2---:R0:W-:Y:S04]  /*2b9a0*/  STL.64 [R1+0x3958], R24 ;  /* 0x0039581801007387 */ /* 0x0041e80000100a00 */
[----:B0-----:R-:W3:Y:S04]  /*2b9b0*/  LDL.LU.64 R24, [R1+0x770] ;  /* 0x0007700001187983 */ /* 0x001ee80000300a00 */
[----:B------:R-:W3:Y:S04]  /*2b9c0*/  LDL.LU.64 R26, [R1+0x778] ;  /* 0x00077800011a7983 */ /* 0x000ee80000300a00 */
[----:B------:R0:W-:Y:S04]  /*2b9d0*/  STL.64 [R1+0x3910], R18 ;  /* 0x0039101201007387 */ /* 0x0001e80000100a00 */
[----:B------:R1:W-:Y:S01]  /*2b9e0*/  STL.64 [R1+0x3908], R16 ;  /* 0x0039081001007387 */ /* 0x0003e20000100a00 */
[----:B0-----:R-:W-:-:S02]  /*2b9f0*/  IMAD.MOV.U32 R18, RZ, RZ, R3 ;  /* 0x000000ffff127224 */ /* 0x001fc400078e0003 */
[----:B----4-:R-:W-:Y:S01]  /*2ba00*/  IMAD.MOV.U32 R19, RZ, RZ, R4 ;  /* 0x000000ffff137224 */ /* 0x010fe200078e0004 */
[----:B------:R-:W2:Y:S04]  /*2ba10*/  LDL.LU R3, [R1+0x3980] ;  /* 0x0039800001037983 */ /* 0x000ea80000300800 */
[----:B------:R-:W4:Y:S04]  /*2ba20*/  LDL.LU R4, [R1+0x397c] ;  /* 0x00397c0001047983 */ /* 0x000f280000300800 */
[----:B-1----:R-:W2:Y:S04]  /*2ba30*/  LDL.64 R16, [R1+0x8] ;  /* 0x0000080001107983 */ /* 0x002ea80000100a00 */
[----:B------:R-:W-:Y:S01]  /*2ba40*/  STL.64 [R1+0x3950], R18 ;  /* 0x0039501201007387 */ /* 0x000fe20000100a00 */
[----:B---3--:R-:W-:Y:S03]  /*2ba50*/  HMMA.16816.F32 R24, R12, R6, R24 ;  /* 0x000000060c18723c */ /* 0x008fe60000001818 */
[----:B--2---:R0:W-:Y:S04]  /*2ba60*/  STL.64 [R1+0x3948], R16 ;  /* 0x0039481001007387 */ /* 0x0041e80000100a00 */
[----:B0-----:R-:W4:Y:S04]  /*2ba70*/  LDL.LU.64 R16, [R1+0x1040] ;  /* 0x0010400001107983 */ /* 0x001f280000300a00 */
[----:B------:R-:W4:-:S12]  /*2ba80*/  LDL.LU.64 R18, [R1+0x1048] ;  /* 0x0010480001127983 */ /* 0x000f180000300a00 */
[----:B------:R0:W-:Y:S04]  /*2ba90*/  STL.64 [R1+0x770], R24 ;  /* 0x0007701801007387 */ /* 0x0001e80000100a00 */
[----:B------:R1:W-:Y:S04]  /*2baa0*/  STL.64 [R1+0x778], R26 ;  /* 0x0007781a01007387 */ /* 0x0003e80000100a00 */
[----:B0-----:R-:W2:Y:S04]  /*2bab0*/  LDL.LU.64 R24, [R1+0x760] ;  /* 0x0007600001187983 */ /* 0x001ea80000300a00 */
[----:B-1----:R-:W3:Y:S01]  /*2bac0*/  LDL.LU.64 R26, [R1+0x768] ;  /* 0x00076800011a7983 */ /* 0x002ee20000300a00 */
[----:B------:R-:W-:-:S02]  /*2bad0*/  IMAD R8, R8, 0x100, R21 ;  /* 0x0000010008087824 */ /* 0x000fc400078e0215 */
[----:B------:R-:W-:Y:S02]  /*2bae0*/  IMAD R9, R9, 0x100, R22 ;  /* 0x0000010009097824 */ /* 0x000fe400078e0216 */
[----:B------:R-:W-:Y:S02]  /*2baf0*/  IMAD R10, R10, 0x100, R23 ;  /* 0x000001000a0a7824 */ /* 0x000fe400078e0217 */
[----:B------:R-:W-:Y:S01]  /*2bb00*/  IMAD R11, R11, 0x100, R5 ;  /* 0x000001000b0b7824 */ /* 0x000fe200078e0205 */
[----:B---3--:R-:W-:Y:S04]  /*2bb10*/  STL.64 [R1+0x3970], R26 ;  /* 0x0039701a01007387 */ /* 0x008fe80000100a00 */
[----:B--2---:R0:W-:Y:S04]  /*2bb20*/  STL.64 [R1+0x3968], R24 ;  /* 0x0039681801007387 */ /* 0x0041e80000100a00 */
[----:B0-----:R-:W2:Y:S04]  /*2bb30*/  LDL.LU.64 R24, [R1+0x1030] ;  /* 0x0010300001187983 */ /* 0x001ea80000300a00 */
[----:B------:R-:W2:Y:S04]  /*2bb40*/  LDL.LU.64 R26, [R1+0x1038] ;  /* 0x00103800011a7983 */ /* 0x000ea80000300a00 */
[----:B------:R-:W3:Y:S04]  /*2bb50*/  LDL.LU.64 R20, [R1+0x750] ;  /* 0x0007500001147983 */ /* 0x000ee80000300a00 */
[----:B------:R-:W3:Y:S04]  /*2bb60*/  LDL.LU.64 R22, [R1+0x758] ;  /* 0x0007580001167983 */ /* 0x000ee80000300a00 */
[----:B------:R-:W4:Y:S02]  /*2bb70*/  LDL.LU R5, [R1+0x3978] ;  /* 0x0039780001057983 */ /* 0x000f240000300800 */
[C---:B----4-:R-:W-:Y:S06]  /*2bb80*/  HMMA.16816.F32 R16, R12.reuse, R4, R16 ;  /* 0x000000040c10723c */ /* 0x050fec0000001810 */
[----:B--2---:R-:W-:-:S15]  /*2bb90*/  HMMA.16816.F32 R24, R12, R2, R24 ;  /* 0x000000020c18723c */ /* 0x004fde0000001818 */
[----:B------:R-:W-:-:S02]  /*2bba0*/  NOP ;  /* 0x0000000000007918 */ /* 0x000fc40000000000 */
[----:B------:R0:W-:Y:S04]  /*2bbb0*/  STL.64 [R1+0x1040], R16 ;  /* 0x0010401001007387 */ /* 0x0001e80000100a00 */
[----:B------:R1:W-:Y:S04]  /*2bbc0*/  STL.64 [R1+0x1048], R18 ;  /* 0x0010481201007387 */ /* 0x0003e80000100a00 */
[----:B0-----:R-:W2:Y:S04]  /*2bbd0*/  LDL.LU.64 R16, [R1+0x740] ;  /* 0x0007400001107983 */ /* 0x001ea80000300a00 */
[----:B-1----:R-:W2:Y:S04]  /*2bbe0*/  LDL.LU.64 R18, [R1+0x748] ;  /* 0x0007480001127983 */ /* 0x002ea80000300a00 */
[----:B------:R0:W-:Y:S04]  /*2bbf0*/  STL.64 [R1+0x38f0], R6 ;  /* 0x0038f00601007387 */ /* 0x0001e80000100a00 */
[----:B0-----:R-:W4:Y:S04]  /*2bc00*/  LDL R6, [R1+0x10] ;  /* 0x0000100001067983 */ /* 0x001f280000100800 */
[----:B------:R-:W4:Y:S04]  /*2bc10*/  LDL R7, [R1+0x14] ;  /* 0x0000140001077983 */ /* 0x000f280000100800 */
[----:B------:R0:W-:Y:S04]  /*2bc20*/  STL.64 [R1+0x38e8], R4 ;  /* 0x0038e80401007387 */ /* 0x0001e80000100a00 */
[----:B0-----:R-:W3:Y:S04]  /*2bc30*/  LDL R4, [R1+0x28] ;  /* 0x0000280001047983 */ /* 0x001ee80000100800 */
[----:B------:R-:W-:Y:S04]  /*2bc40*/  STL.64 [R1+0x1030], R24 ;  /* 0x0010301801007387 */ /* 0x000fe80000100a00 */
[----:B------:R0:W-:Y:S04]  /*2bc50*/  STL.64 [R1+0x1038], R26 ;  /* 0x0010381a01007387 */ /* 0x0001e80000100a00 */
[----:B0-----:R-:W3:Y:S04]  /*2bc60*/  LDL.LU.64 R26, [R1+0x3970] ;  /* 0x00397000011a7983 */ /* 0x001ee80000300a00 */
[----:B------:R-:W3:Y:S01]  /*2bc70*/  LDL.LU.64 R24, [R1+0x3968] ;  /* 0x0039680001187983 */ /* 0x000ee20000300a00 */
[----:B------:R-:W-:Y:S01]  /*2bc80*/  IMAD.MOV.U32 R5, RZ, RZ, R0 ;  /* 0x000000ffff057224 */ /* 0x000fe200078e0000 */
[----:B------:R-:W-:-:S02]  /*2bc90*/  F2FP.F16.E5M2.UNPACK_B R8, R8 ;  /* 0x00000008ff08723e */ /* 0x000fc400020004ff */
[----:B------:R-:W-:Y:S02]  /*2bca0*/  F2FP.F16.E5M2.UNPACK_B R9, R9 ;  /* 0x00000009ff09723e */ /* 0x000fe400020004ff */
[----:B------:R-:W-:Y:S02]  /*2bcb0*/  F2FP.F16.E5M2.UNPACK_B R10, R10 ;  /* 0x0000000aff0a723e */ /* 0x000fe400020004ff */
[----:B------:R-:W-:Y:S01]  /*2bcc0*/  F2FP.F16.E5M2.UNPACK_B R11, R11 ;  /* 0x0000000bff0b723e */ /* 0x000fe200020004ff */
[----:B---3--:R-:W-:Y:S01]  /*2bcd0*/  HMMA.16816.F32 R12, R12, R4, R24 ;  /* 0x000000040c0c723c */ /* 0x008fe20000001818 */
[----:B------:R-:W2:Y:S04]  /*2bce0*/  LDL.LU.64 R26, [R1+0x3960] ;  /* 0x00396000011a7983 */ /* 0x000ea80000300a00 */
[----:B------:R-:W3:-:S15]  /*2bcf0*/  LDL.LU.64 R24, [R1+0x3958] ;  /* 0x0039580001187983 */ /* 0x000ede0000300a00 */
[----:B------:R-:W-:-:S03]  /*2bd00*/  NOP ;  /* 0x0000000000007918 */ /* 0x000fc60000000000 */
[----:B------:R0:W-:Y:S04]  /*2bd10*/  STL.64 [R1+0x760], R12 ;  /* 0x0007600c01007387 */ /* 0x0001e80000100a00 */
[----:B------:R1:W-:Y:S04]  /*2bd20*/  STL.64 [R1+0x768], R14 ;  /* 0x0007680e01007387 */ /* 0x0003e80000100a00 */
[----:B0-----:R-:W4:Y:S04]  /*2bd30*/  LDL.LU.64 R12, [R1+0x730] ;  /* 0x00073000010c7983 */ /* 0x001f280000300a00 */
[----:B-1----:R-:W4:Y:S01]  /*2bd40*/  LDL.LU.64 R14, [R1+0x738] ;  /* 0x00073800010e7983 */ /* 0x002f220000300a00 */
[----:B---3--:R-:W-:-:S15]  /*2bd50*/  HMMA.16816.F32 R20, R8, R24, R20 ;  /* 0x000000180814723c */ /* 0x008fde0000001814 */
[----:B------:R-:W-:-:S08]  /*2bd60*/  NOP ;  /* 0x0000000000007918 */ /* 0x000fd00000000000 */
[----:B------:R0:W-:Y:S04]  /*2bd70*/  STL.64 [R1+0x750], R20 ;  /* 0x0007501401007387 */ /* 0x0001e80000100a00 */
[----:B------:R1:W-:Y:S04]  /*2bd80*/  STL.64 [R1+0x758], R22 ;  /* 0x0007581601007387 */ /* 0x0003e80000100a00 */
[----:B0-----:R-:W3:Y:S04]  /*2bd90*/  LDL.LU.64 R20, [R1+0x710] ;  /* 0x0007100001147983 */ /* 0x001ee80000300a00 */
[----:B-1----:R-:W3:Y:S01]  /*2bda0*/  LDL.LU.64 R22, [R1+0x718] ;  /* 0x0007180001167983 */ /* 0x002ee20000300a00 */
[C---:B--2---:R-:W-:Y:S06]  /*2bdb0*/  HMMA.16816.F32 R24, R8.reuse, R26, R16 ;  /* 0x0000001a0818723c */ /* 0x044fec0000001810 */
[C---:B----4-:R-:W-:Y:S01]  /*2bdc0*/  HMMA.16816.F32 R12, R8.reuse, R6, R12 ;  /* 0x00000006080c723c */ /* 0x050fe2000000180c */
[----:B---3--:R-:W-:Y:S04]  /*2bdd0*/  STL.64 [R1+0x3940], R22 ;  /* 0x0039401601007387 */ /* 0x008fe80000100a00 */
[----:B------:R0:W-:Y:S04]  /*2bde0*/  STL.64 [R1+0x3938], R20 ;  /* 0x0039381401007387 */ /* 0x0001e80000100a00 */
[----:B0-----:R-:W2:Y:S04]  /*2bdf0*/  LDL.LU.64 R20, [R1+0x720] ;  /* 0x0007200001147983 */ /* 0x001ea80000300a00 */
[----:B------:R-:W2:Y:S04]  /*2be00*/  LDL.LU.64 R22, [R1+0x728] ;  /* 0x0007280001167983 */ /* 0x000ea80000300a00 */
[----:B------:R-:W3:Y:S04]  /*2be10*/  LDL.LU.64 R18, [R1+0x3950] ;  /* 0x0039500001127983 */ /* 0x000ee80000300a00 */
[----:B------:R-:W2:Y:S04]  /*2be20*/  LDL.LU.64 R16, [R1+0x3948] ;  /* 0x0039480001107983 */ /* 0x000ea80000300a00 */
[----:B------:R0:W-:Y:S04]  /*2be30*/  STL.64 [R1+0x740], R24 ;  /* 0x0007401801007387 */ /* 0x0001e80000100a00 */
[----:B------:R1:W-:Y:S04]  /*2be40*/  STL.64 [R1+0x748], R26 ;  /* 0x0007481a01007387 */ /* 0x0003e80000100a00 */
[----:B0-----:R-:W4:Y:S04]  /*2be50*/  LDL.LU.64 R24, [R1+0x700] ;  /* 0x0007000001187983 */ /* 0x001f280000300a00 */
[----:B-1----:R-:W4:Y:S04]  /*2be60*/  LDL.LU.64 R26, [R1+0x708] ;  /* 0x00070800011a7983 */ /* 0x002f280000300a00 */
[----:B------:R-:W3:Y:S04]  /*2be70*/  LDL.LU.64 R4, [R1+0x6e0] ;  /* 0x0006e00001047983 */ /* 0x000ee80000300a00 */
[----:B------:R-:W3:Y:S04]  /*2be80*/  LDL.LU.64 R6, [R1+0x6e8] ;  /* 0x0006e80001067983 */ /* 0x000ee80000300a00 */
[----:B------:R0:W-:Y:S04]  /*2be90*/  STL.64 [R1+0x730], R12 ;  /* 0x0007300c01007387 */ /* 0x0001e80000100a00 */
[----:B------:R1:W-:Y:S04]  /*2bea0*/  STL.64 [R1+0x738], R14 ;  /* 0x0007380e01007387 */ /* 0x0003e80000100a00 */
[----:B0-----:R-:W4:Y:S04]  /*2beb0*/  LDL.LU R12, [R1+0x1b14] ;  /* 0x001b1400010c7983 */ /* 0x001f280000300800 */
[----:B------:R-:W4:Y:S04]  /*2bec0*/  LDL.LU R13, [R1+0x1b1c] ;  /* 0x001b1c00010d7983 */ /* 0x000f280000300800 */
[----:B-1----:R-:W3:Y:S04]  /*2bed0*/  LDL.LU R14, [R1+0x1b24] ;  /* 0x001b2400010e7983 */ /* 0x002ee80000300800 */
[----:B------:R-:W3:Y:S01]  /*2bee0*/  LDL.LU R15, [R1+0x1b2c] ;  /* 0x001b2c00010f7983 */ /* 0x000ee20000300800 */
[C---:B--2---:R-:W-:Y:S03]  /*2bef0*/  HMMA.16816.F32 R20, R8.reuse, R16, R20 ;  /* 0x000000100814723c */ /* 0x044fe60000001814 */
[----:B---3--:R-:W-:Y:S04]  /*2bf00*/  STL.64 [R1+0x3900], R14 ;  /* 0x0039000e01007387 */ /* 0x008fe80000100a00 */
[----:B----4-:R0:W-:Y:S04]  /*2bf10*/  STL.64 [R1+0x38f8], R12 ;  /* 0x0038f80c01007387 */ /* 0x0101e80000100a00 */
[----:B0-----:R-:W2:Y:S04]  /*2bf20*/  LDL.LU.64 R12, [R1+0x6f0] ;  /* 0x0006f000010c7983 */ /* 0x001ea80000300a00 */
[----:B------:R-:W2:Y:S08]  /*2bf30*/  LDL.LU.64 R14, [R1+0x6f8] ;  /* 0x0006f800010e7983 */ /* 0x000eb00000300a00 */
[----:B------:R-:W-:Y:S04]  /*2bf40*/  STL.64 [R1+0x720], R20 ;  /* 0x0007201401007387 */ /* 0x000fe80000100a00 */
[----:B------:R0:W-:Y:S04]  /*2bf50*/  STL.64 [R1+0x728], R22 ;  /* 0x0007281601007387 */ /* 0x0001e80000100a00 */
[----:B0-----:R-:W3:Y:S04]  /*2bf60*/  LDL.LU.64 R22, [R1+0x3940] ;  /* 0x0039400001167983 */ /* 0x001ee80000300a00 */
[----:B------:R-:W3:Y:S01]  /*2bf70*/  LDL.LU.64 R20, [R1+0x3938] ;  /* 0x0039380001147983 */ /* 0x000ee20000300a00 */
[----:B------:R-:W-:Y:S01]  /*2bf80*/  IMAD.MOV.U32 R0, RZ, RZ, R17 ;  /* 0x000000ffff007224 */ /* 0x000fe200078e0011 */
[C---:B------:R-:W-:Y:S06]  /*2bf90*/  HMMA.16816.F32 R24, R8.reuse, R28, R24 ;  /* 0x0000001c0818723c */ /* 0x040fec0000001818 */
[----:B---3--:R-:W-:Y:S01]  /*2bfa0*/  HMMA.16816.F32 R16, R8, R18, R20 ;  /* 0x000000120810723c */ /* 0x008fe20000001814 */
[----:B------:R-:W3:Y:S04]  /*2bfb0*/  LDL.LU.64 R22, [R1+0x3930] ;  /* 0x0039300001167983 */ /* 0x000ee80000300a00 */
[----:B------:R-:W4:-:S15]  /*2bfc0*/  LDL.LU.64 R20, [R1+0x3928] ;  /* 0x0039280001147983 */ /* 0x000f1e0000300a00 */
[----:B------:R-:W-:-:S03]  /*2bfd0*/  NOP ;  /* 0x0000000000007918 */ /* 0x000fc60000000000 */
[----:B------:R0:W-:Y:S04]  /*2bfe0*/  STL.64 [R1+0x710], R16 ;  /* 0x0007101001007387 */ /* 0x0001e80000100a00 */
[----:B------:R1:W-:Y:S04]  /*2bff0*/  STL.64 [R1+0x718], R18 ;  /* 0x0007181201007387 */ /* 0x0003e80000100a00 */
[----:B0-----:R-:W3:Y:S04]  /*2c000*/  LDL.LU.64 R16, [R1+0x6d0] ;  /* 0x0006d00001107983 */ /* 0x001ee80000300a00 */
[----:B-1----:R-:W3:Y:S04]  /*2c010*/  LDL.LU.64 R18, [R1+0x6d8] ;  /* 0x0006d80001127983 */ /* 0x002ee80000300a00 */
[----:B------:R-:W-:Y:S04]  /*2c020*/  STL.64 [R1+0x700], R24 ;  /* 0x0007001801007387 */ /* 0x000fe80000100a00 */
[----:B------:R0:W-:Y:S04]  /*2c030*/  STL.64 [R1+0x708], R26 ;  /* 0x0007081a01007387 */ /* 0x0001e80000100a00 */
[----:B0-----:R-:W2:Y:S04]  /*2c040*/  LDL.LU.64 R26, [R1+0x3920] ;  /* 0x00392000011a7983 */ /* 0x001ea80000300a00 */
[----:B------:R-:W4:Y:S04]  /*2c050*/  LDL.LU.64 R24, [R1+0x3918] ;  /* 0x0039180001187983 */ /* 0x000f280000300a00 */
[----:B------:R0:W-:Y:S04]  /*2c060*/  STL.64 [R1+0x38b8], R28 ;  /* 0x0038b81c01007387 */ /* 0x0001e80000100a00 */
[----:B0-----:R-:W3:Y:S04]  /*2c070*/  LDL.LU R28, [R1+0x1b28] ;  /* 0x001b2800011c7983 */ /* 0x001ee80000300800 */
[----:B------:R-:W3:Y:S01]  /*2c080*/  LDL.LU R29, [R1+0x1b30] ;  /* 0x001b3000011d7983 */ /* 0x000ee20000300800 */
[C---:B--2---:R-:W-:Y:S06]  /*2c090*/  HMMA.16816.F32 R12, R8.reuse, R26, R12 ;  /* 0x0000001a080c723c */ /* 0x044fec000000180c */
[----:B----4-:R-:W-:-:S15]  /*2c0a0*/  HMMA.16816.F32 R4, R8, R24, R4 ;  /* 0x000000180804723c */ /* 0x010fde0000001804 */
[----:B------:R-:W-:-:S02]  /*2c0b0*/  NOP ;  /* 0x0000000000007918 */ /* 0x000fc40000000000 */
[----:B------:R0:W-:Y:S04]  /*2c0c0*/  STL.64 [R1+0x6f0], R12 ;  /* 0x0006f00c01007387 */ /* 0x0001e80000100a00 */
[----:B------:R1:W-:Y:S04]  /*2c0d0*/  STL.64 [R1+0x6f8], R14 ;  /* 0x0006f80e01007387 */ /* 0x0003e80000100a00 */
[----:B0-----:R-:W2:Y:S04]  /*2c0e0*/  LDL.LU.64 R12, [R1+0x6b0] ;  /* 0x0006b000010c7983 */ /* 0x001ea80000300a00 */
[----:B-1----:R-:W2:Y:S04]  /*2c0f0*/  LDL.LU.64 R14, [R1+0x6b8] ;  /* 0x0006b800010e7983 */ /* 0x002ea80000300a00 */
[----:B------:R0:W-:Y:S04]  /*2c100*/  STL.64 [R1+0x6e0], R4 ;  /* 0x0006e00401007387 */ /* 0x0001e80000100a00 */
[----:B------:R1:W-:Y:S04]  /*2c110*/  STL.64 [R1+0x6e8], R6 ;  /* 0x0006e80601007387 */ /* 0x0003e80000100a00 */
[----:B0-----:R-:W4:Y:S04]  /*2c120*/  LDL.LU.64 R4, [R1+0x6a0] ;  /* 0x0006a00001047983 */ /* 0x001f280000300a00 */
[----:B-1----:R-:W4:Y:S04]  /*2c130*/  LDL.LU.64 R6, [R1+0x6a8] ;  /* 0x0006a80001067983 */ /* 0x002f280000300a00 */
[----:B------:R0:W-:Y:S04]  /*2c140*/  STL.64 [R1+0x3868], R26 ;  /* 0x0038681a01007387 */ /* 0x0001e80000100a00 */
[----:B0-----:R-:W2:Y:S04]  /*2c150*/  LDL.64 R26, [R1+0x28] ;  /* 0x00002800011a7983 */ /* 0x001ea80000100a00 */
[----:B------:R0:W-:Y:S01]  /*2c160*/  STL.64 [R1+0x3860], R24 ;  /* 0x0038601801007387 */ /* 0x0001e20000100a00 */
[----:B---3--:R-:W-:Y:S03]  /*2c170*/  HMMA.16816.F32 R16, R8, R22, R16 ;  /* 0x000000160810723c */ /* 0x008fe60000001810 */
[----:B--2---:R1:W-:Y:S04]  /*2c180*/  STL.64 [R1+0x38d0], R26 ;  /* 0x0038d01a01007387 */ /* 0x0043e80000100a00 */
[----:B0-----:R-:W2:Y:S04]  /*2c190*/  LDL.LU.64 R24, [R1+0x6c0] ;  /* 0x0006c00001187983 */ /* 0x001ea80000300a00 */
[----:B-1----:R-:W2:-:S12]  /*2c1a0*/  LDL.LU.64 R26, [R1+0x6c8] ;  /* 0x0006c800011a7983 */ /* 0x002e980000300a00 */
[----:B------:R-:W-:Y:S04]  /*2c1b0*/  STL.64 [R1+0x6d0], R16 ;  /* 0x0006d01001007387 */ /* 0x000fe80000100a00 */
[----:B------:R0:W-:Y:S04]  /*2c1c0*/  STL.64 [R1+0x6d8], R18 ;  /* 0x0006d81201007387 */ /* 0x0001e80000100a00 */
[----:B0-----:R-:W3:Y:S04]  /*2c1d0*/  LDL.LU.64 R18, [R1+0x3910] ;  /* 0x0039100001127983 */ /* 0x001ee80000300a00 */
[----:B------:R-:W4:Y:S01]  /*2c1e0*/  LDL.LU.64 R16, [R1+0x3908] ;  /* 0x0039080001107983 */ /* 0x000f220000300a00 */
[----:B--2---:R-:W-:-:S15]  /*2c1f0*/  HMMA.16816.F32 R24, R8, R20, R24 ;  /* 0x000000140818723c */ /* 0x004fde0000001818 */
[----:B------:R-:W-:-:S08]  /*2c200*/  NOP ;  /* 0x0000000000007918 */ /* 0x000fd00000000000 */
[----:B------:R0:W-:Y:S04]  /*2c210*/  STL.64 [R1+0x6c0], R24 ;  /* 0x0006c01801007387 */ /* 0x0001e80000100a00 */
[----:B------:R1:W-:Y:S04]  /*2c220*/  STL.64 [R1+0x6c8], R26 ;  /* 0x0006c81a01007387 */ /* 0x0003e80000100a00 */
[----:B0-----:R-:W2:Y:S04]  /*2c230*/  LDL.LU.64 R24, [R1+0x1020] ;  /* 0x0010200001187983 */ /* 0x001ea80000300a00 */
[----:B-1----:R-:W2:Y:S01]  /*2c240*/  LDL.LU.64 R26, [R1+0x1028] ;  /* 0x00102800011a7983 */ /* 0x002ea20000300a00 */
[C---:B---3--:R-:W-:Y:S06]  /*2c250*/  HMMA.16816.F32 R12, R8.reuse, R18, R12 ;  /* 0x00000012080c723c */ /* 0x048fec000000180c */
[C---:B----4-:R-:W-:Y:S01]  /*2c260*/  HMMA.16816.F32 R4, R8.reuse, R16, R4 ;  /* 0x000000100804723c */ /* 0x050fe20000001804 */
[----:B--2---:R-:W-:Y:S04]  /*2c270*/  STL.64 [R1+0x38e0], R26 ;  /* 0x0038e01a01007387 */ /* 0x004fe80000100a00 */
[----:B------:R0:W-:Y:S04]  /*2c280*/  STL.64 [R1+0x38d8], R24 ;  /* 0x0038d81801007387 */ /* 0x0001e80000100a00 */
[----:B0-----:R-:W2:Y:S04]  /*2c290*/  LDL.LU.64 R24, [R1+0x690] ;  /* 0x0006900001187983 */ /* 0x001ea80000300a00 */
[----:B------:R-:W2:Y:S04]  /*2c2a0*/  LDL.LU.64 R26, [R1+0x698] ;  /* 0x00069800011a7983 */ /* 0x000ea80000300a00 */
[----:B------:R0:W-:Y:S04]  /*2c2b0*/  STL [R1+0x3858], R21 ;  /* 0x0038581501007387 */ /* 0x0001e80000100800 */
[----:B0-----:R-:W3:Y:S04]  /*2c2c0*/  LDL.LU R21, [R1+0x1b18] ;  /* 0x001b180001157983 */ /* 0x001ee80000300800 */
[----:B------:R-:W-:Y:S04]  /*2c2d0*/  STL.64 [R1+0x38b0], R22 ;  /* 0x0038b01601007387 */ /* 0x000fe80000100a00 */
[----:B------:R-:W-:Y:S04]  /*2c2e0*/  STL [R1+0x38a8], R20 ;  /* 0x0038a81401007387 */ /* 0x000fe80000100800 */
[----:B------:R-:W-:Y:S04]  /*2c2f0*/  STL.64 [R1+0x6b0], R12 ;  /* 0x0006b00c01007387 */ /* 0x000fe80000100a00 */
[----:B------:R0:W-:Y:S04]  /*2c300*/  STL.64 [R1+0x6b8], R14 ;  /* 0x0006b80e01007387 */ /* 0x0001e80000100a00 */
[----:B0-----:R-:W4:Y:S04]  /*2c310*/  LDL.LU.64 R14, [R1+0x3900] ;  /* 0x00390000010e7983 */ /* 0x001f280000300a00 */
[----:B------:R-:W3:Y:S04]  /*2c320*/  LDL.LU.64 R12, [R1+0x38f8] ;  /* 0x0038f800010c7983 */ /* 0x000ee80000300a00 */
[----:B------:R-:W-:Y:S04]  /*2c330*/  STL.64 [R1+0x6a0], R4 ;  /* 0x0006a00401007387 */ /* 0x000fe80000100a00 */
[----:B------:R0:W-:Y:S04]  /*2c340*/  STL.64 [R1+0x6a8], R6 ;  /* 0x0006a80601007387 */ /* 0x0001e80000100a00 */
[----:B0-----:R-:W2:Y:S04]  /*2c350*/  LDL.LU.64 R6, [R1+0x38f0] ;  /* 0x0038f00001067983 */ /* 0x001ea80000300a00 */
[----:B------:R-:W4:Y:S04]  /*2c360*/  LDL.LU.64 R4, [R1+0x38e8] ;  /* 0x0038e80001047983 */ /* 0x000f280000300a00 */
[----:B------:R0:W-:Y:S04]  /*2c370*/  STL.64 [R1+0x3848], R18 ;  /* 0x0038481201007387 */ /* 0x0001e80000100a00 */
[----:B0-----:R-:W4:Y:S04]  /*2c380*/  LDL.LU R19, [R1+0x1b20] ;  /* 0x001b200001137983 */ /* 0x001f280000300800 */
[----:B------:R0:W-:Y:S01]  /*2c390*/  STL.64 [R1+0x3840], R16 ;  /* 0x0038401001007387 */ /* 0x0001e20000100a00 */
[----:B--2---:R-:W-:Y:S01]  /*2c3a0*/  HMMA.16816.F32 R24, R8, R6, R24 ;  /* 0x000000060818723c */ /* 0x004fe20000001818 */
[----:B---3--:R-:W-:-:S02]  /*2c3b0*/  IMAD R12, R12, 0x100, R21 ;  /* 0x000001000c0c7824 */ /* 0x008fc400078e0215 */
[----:B------:R-:W2:Y:S04]  /*2c3c0*/  LDL.LU.64 R20, [R1+0x1010] ;  /* 0x0010100001147983 */ /* 0x000ea80000300a00 */
[----:B------:R-:W2:Y:S04]  /*2c3d0*/  LDL.LU.64 R22, [R1+0x1018] ;  /* 0x0010180001167983 */ /* 0x000ea80000300a00 */
[----:B0-----:R-:W3:Y:S01]  /*2c3e0*/  LDL.LU.64 R16, [R1+0x680] ;  /* 0x0006800001107983 */ /* 0x001ee20000300a00 */
[----:B----4-:R-:W-:-:S03]  /*2c3f0*/  IMAD R13, R13, 0x100, R19 ;  /* 0x000001000d0d7824 */ /* 0x010fc600078e0213 */
[----:B------:R-:W3:Y:S08]  /*2c400*/  LDL.LU.64 R18, [R1+0x688] ;  /* 0x0006880001127983 */ /* 0x000ef00000300a00 */
        /* <DEDUP_REMOVED lines=8> */
[----:B0-----:R-:W3:Y:S01]  /*2c490*/  LDL.LU.64 R26, [R1+0x38d0] ;  /* 0x0038d000011a7983 */ /* 0x001ee20000300a00 */
[----:B--2---:R-:W-:Y:S01]  /*2c4a0*/  HMMA.16816.F32 R20, R8, R2, R20 ;  /* 0x000000020814723c */ /* 0x004fe20000001814 */
[----:B------:R-:W-:-:S02]  /*2c4b0*/  IMAD R14, R14, 0x100, R28 ;  /* 0x000001000e0e7824 */ /* 0x000fc400078e021c */
[----:B------:R-:W-:Y:S01]  /*2c4c0*/  IMAD R15, R15, 0x100, R29 ;  /* 0x000001000f0f7824 */ /* 0x000fe200078e021d */
[----:B------:R0:W-:Y:S04]  /*2c4d0*/  STL.64 [R1+0x3828], R6 ;  /* 0x0038280601007387 */ /* 0x0001e80000100a00 */
[----:B------:R-:W2:Y:S04]  /*2c4e0*/  LDL.64 R28, [R1+0x20] ;  /* 0x00002000011c7983 */ /* 0x000ea80000100a00 */
[----:B0-----:R-:W4:Y:S04]  /*2c4f0*/  LDL R6, [R1] ;  /* 0x0000000001067983 */ /* 0x001f280000100800 */
[----:B------:R-:W4:Y:S04]  /*2c500*/  LDL R7, [R1+0x4] ;  /* 0x0000040001077983 */ /* 0x000f280000100800 */
[----:B------:R-:W-:Y:S04]  /*2c510*/  STL.64 [R1+0x3820], R4 ;  /* 0x0038200401007387 */ /* 0x000fe80000100a00 */
[----:B------:R-:W-:Y:S04]  /*2c520*/  STL [R1+0x381c], R2 ;  /* 0x00381c0201007387 */ /* 0x000fe80000100800 */
[----:B------:R-:W-:Y:S04]  /*2c530*/  STL [R1+0x3818], R3 ;  /* 0x0038180301007387 */ /* 0x000fe80000100800 */
[----:B------:R-:W-:Y:S04]  /*2c540*/  STL.64 [R1+0x1010], R20 ;  /* 0x0010101401007387 */ /* 0x000fe80000100a00 */
[----:B------:R-:W-:Y:S01]  /*2c550*/  STL.64 [R1+0x1018], R22 ;  /* 0x0010181601007387 */ /* 0x000fe20000100a00 */
[----:B---3--:R-:W-:-:S15]  /*2c560*/  HMMA.16816.F32 R8, R8, R26, R16 ;  /* 0x0000001a0808723c */ /* 0x008fde0000001810 */
[----:B------:R-:W-:-:S08]  /*2c570*/  NOP ;  /* 0x0000000000007918 */ /* 0x000fd00000000000 */
[----:B------:R0:W-:Y:S04]  /*2c580*/  STL.64 [R1+0x680], R8 ;  /* 0x0006800801007387 */ /* 0x0001e80000100a00 */
[----:B------:R1:W-:Y:S04]  /*2c590*/  STL.64 [R1+0x688], R10 ;  /* 0x0006880a01007387 */ /* 0x0003e80000100a00 */
[----:B0-----:R-:W3:Y:S04]  /*2c5a0*/  LDL R8, [R1+0x10] ;  /* 0x0000100001087983 */ /* 0x001ee80000100800 */
[----:B------:R-:W3:Y:S04]  /*2c5b0*/  LDL R9, [R1+0x14] ;  /* 0x0000140001097983 */ /* 0x000ee80000100800 */
[----:B-1----:R-:W2:Y:S04]  /*2c5c0*/  LDL R10, [R1+0x8] ;  /* 0x00000800010a7983 */ /* 0x002ea80000100800 */
[----:B------:R-:W4:Y:S04]  /*2c5d0*/  LDL.LU.64 R20, [R1+0x660] ;  /* 0x0006600001147983 */ /* 0x000f280000300a00 */
[----:B------:R-:W3:Y:S01]  /*2c5e0*/  LDL.LU.64 R22, [R1+0x668] ;  /* 0x0006680001167983 */ /* 0x000ee20000300a00 */
[----:B------:R-:W-:-:S02]  /*2c5f0*/  IMAD.MOV.U32 R11, RZ, RZ, R0 ;  /* 0x000000ffff0b7224 */ /* 0x000fc400078e0000 */
[----:B------:R-:W-:Y:S02]  /*2c600*/  IMAD.MOV.U32 R5, RZ, RZ, R26 ;  /* 0x000000ffff057224 */ /* 0x000fe400078e001a */
[----:B------:R-:W-:Y:S01]  /*2c610*/  IMAD.MOV.U32 R4, RZ, RZ, R27 ;  /* 0x000000ffff047224 */ /* 0x000fe200078e001b */
[----:B---3--:R-:W-:Y:S04]  /*2c620*/  STL.64 [R1+0x38c8], R22 ;  /* 0x0038c81601007387 */ /* 0x008fe80000100a00 */
[----:B----4-:R0:W-:Y:S04]  /*2c630*/  STL.64 [R1+0x38c0], R20 ;  /* 0x0038c01401007387 */ /* 0x0101e80000100a00 */
[----:B0-----:R-:W3:Y:S04]  /*2c640*/  LDL.LU.64 R20, [R1+0x670] ;  /* 0x0006700001147983 */ /* 0x001ee80000300a00 */
[----:B------:R-:W3:Y:S04]  /*2c650*/  LDL.LU.64 R22, [R1+0x678] ;  /* 0x0006780001167983 */ /* 0x000ee80000300a00 */
[----:B--2---:R0:W-:Y:S04]  /*2c660*/  STL.64 [R1+0x3890], R10 ;  /* 0x0038900a01007387 */ /* 0x0041e80000100a00 */
[----:B0-----:R-:W2:Y:S04]  /*2c670*/  LDL.64 R10, [R1+0x18] ;  /* 0x00001800010a7983 */ /* 0x001ea80000100a00 */
[----:B------:R0:W-:Y:S04]  /*2c680*/  STL.64 [R1+0x3870], R4 ;  /* 0x0038700401007387 */ /* 0x0001e80000100a00 */
[----:B------:R1:W-:Y:S04]  /*2c690*/  STL.64 [R1+0x3888], R6 ;  /* 0x0038880601007387 */ /* 0x0003e80000100a00 */
[----:B0-----:R-:W4:Y:S04]  /*2c6a0*/  LDL.LU.64 R4, [R1+0x640] ;  /* 0x0006400001047983 */ /* 0x001f280000300a00 */
[----:B-1----:R-:W3:Y:S01]  /*2c6b0*/  LDL.LU.64 R6, [R1+0x648] ;  /* 0x0006480001067983 */ /* 0x002ee20000300a00 */
[----:B------:R-:W-:-:S02]  /*2c6c0*/  F2FP.F16.E5M2.UNPACK_B R12, R12 ;  /* 0x0000000cff0c723e */ /* 0x000fc400020004ff */
[----:B------:R-:W-:Y:S02]  /*2c6d0*/  F2FP.F16.E5M2.UNPACK_B R13, R13 ;  /* 0x0000000dff0d723e */ /* 0x000fe400020004ff */
[----:B------:R-:W-:Y:S02]  /*2c6e0*/  F2FP.F16.E5M2.UNPACK_B R14, R14 ;  /* 0x0000000eff0e723e */ /* 0x000fe400020004ff */
[----:B------:R-:W-:Y:S01]  /*2c6f0*/  F2FP.F16.E5M2.UNPACK_B R15, R15 ;  /* 0x0000000fff0f723e */ /* 0x000fe200020004ff */
[----:B---3--:R-:W-:Y:S04]  /*2c700*/  STL.64 [R1+0x38a0], R6 ;  /* 0x0038a00601007387 */ /* 0x008fe80000100a00 */
[----:B----4-:R0:W-:Y:S04]  /*2c710*/  STL.64 [R1+0x3898], R4 ;  /* 0x0038980401007387 */ /* 0x0101e80000100a00 */
[----:B0-----:R-:W3:Y:S04]  /*2c720*/  LDL.LU.64 R4, [R1+0x650] ;  /* 0x0006500001047983 */ /* 0x001ee80000300a00 */
[----:B------:R-:W3:Y:S04]  /*2c730*/  LDL.LU.64 R6, [R1+0x658] ;  /* 0x0006580001067983 */ /* 0x000ee80000300a00 */
[----:B------:R-:W4:Y:S04]  /*2c740*/  LDL.LU.64 R24, [R1+0x620] ;  /* 0x0006200001187983 */ /* 0x000f280000300a00 */
[----:B------:R-:W2:Y:S01]  /*2c750*/  LDL.LU.64 R26, [R1+0x628] ;  /* 0x00062800011a7983 */ /* 0x000ea20000300a00 */
[----:B------:R-:W-:Y:S03]  /*2c760*/  HMMA.16816.F32 R20, R12, R28, R20 ;  /* 0x0000001c0c14723c */ /* 0x000fe60000001814 */
[----:B--2---:R-:W-:Y:S04]  /*2c770*/  STL.64 [R1+0x3880], R26 ;  /* 0x0038801a01007387 */ /* 0x004fe80000100a00 */
[----:B----4-:R0:W-:Y:S04]  /*2c780*/  STL.64 [R1+0x3878], R24 ;  /* 0x0038781801007387 */ /* 0x0101e80000100a00 */
[----:B0-----:R-:W2:Y:S04]  /*2c790*/  LDL.LU.64 R24, [R1+0x630] ;  /* 0x0006300001187983 */ /* 0x001ea80000300a00 */
[----:B------:R-:W2:Y:S04]  /*2c7a0*/  LDL.LU.64 R26, [R1+0x638] ;  /* 0x00063800011a7983 */ /* 0x000ea80000300a00 */
[----:B------:R-:W4:Y:S04]  /*2c7b0*/  LDL.LU.64 R16, [R1+0x600] ;  /* 0x0006000001107983 */ /* 0x000f280000300a00 */
[----:B------:R-:W4:Y:S04]  /*2c7c0*/  LDL.LU.64 R18, [R1+0x608] ;  /* 0x0006080001127983 */ /* 0x000f280000300a00 */
[----:B------:R-:W-:Y:S04]  /*2c7d0*/  STL.64 [R1+0x670], R20 ;  /* 0x0006701401007387 */ /* 0x000fe80000100a00 */
[----:B------:R0:W-:Y:S04]  /*2c7e0*/  STL.64 [R1+0x678], R22 ;  /* 0x0006781601007387 */ /* 0x0001e80000100a00 */
[----:B0-----:R-:W3:Y:S04]  /*2c7f0*/  LDL.LU.64 R22, [R1+0x38c8] ;  /* 0x0038c80001167983 */ /* 0x001ee80000300a00 */
[----:B------:R-:W3:Y:S01]  /*2c800*/  LDL.LU.64 R20, [R1+0x38c0] ;  /* 0x0038c00001147983 */ /* 0x000ee20000300a00 */
[----:B------:R-:W-:-:S02]  /*2c810*/  IMAD.MOV.U32 R2, RZ, RZ, R28 ;  /* 0x000000ffff027224 */ /* 0x000fc400078e001c */
[----:B------:R-:W-:Y:S02]  /*2c820*/  IMAD.MOV.U32 R3, RZ, RZ, R29 ;  /* 0x000000ffff037224 */ /* 0x000fe400078e001d */
[----:B------:R-:W4:Y:S01]  /*2c830*/  LDL.LU.64 R28, [R1+0x38b8] ;  /* 0x0038b800011c7983 */ /* 0x000f220000300a00 */
[----:B------:R-:W-:Y:S01]  /*2c840*/  IMAD.MOV.U32 R0, RZ, RZ, R11 ;  /* 0x000000ffff007224 */ /* 0x000fe200078e000b */
[----:B---3--:R-:W-:-:S15]  /*2c850*/  HMMA.16816.F32 R20, R12, R10, R20 ;  /* 0x0000000a0c14723c */ /* 0x008fde0000001814 */
[----:B------:R-:W-:-:S08]  /*2c860*/  NOP ;  /* 0x0000000000007918 */ /* 0x000fd00000000000 */
[----:B------:R0:W-:Y:S02]  /*2c870*/  STL.64 [R1+0x660], R20 ;  /* 0x0006601401007387 */ /* 0x0001e40000100a00 */
[----:B0-----:R-:W-:Y:S02]  /*2c880*/  IMAD.MOV.U32 R21, RZ, RZ, R10 ;  /* 0x000000ffff157224 */ /* 0x001fe400078e000a */
[C---:B------:R-:W-:Y:S01]  /*2c890*/  HMMA.16816.F32 R8, R12.reuse, R8, R4 ;  /* 0x000000080c08723c */ /* 0x040fe20000001804 */
[----:B------:R0:W-:Y:S04]  /*2c8a0*/  STL.64 [R1+0x668], R22 ;  /* 0x0006681601007387 */ /* 0x0001e80000100a00 */
[----:B0-----:R-:W3:Y:S04]  /*2c8b0*/  LDL.LU.64 R22, [R1+0x38b0] ;  /* 0x0038b00001167983 */ /* 0x001ee80000300a00 */
[----:B------:R-:W3:Y:S04]  /*2c8c0*/  LDL.LU R20, [R1+0x38a8] ;  /* 0x0038a80001147983 */ /* 0x000ee80000300800 */
[----:B------:R-:W2:Y:S04]  /*2c8d0*/  LDL.LU.64 R6, [R1+0x38a0] ;  /* 0x0038a00001067983 */ /* 0x000ea80000300a00 */
[----:B------:R-:W2:Y:S06]  /*2c8e0*/  LDL.LU.64 R4, [R1+0x3898] ;  /* 0x0038980001047983 */ /* 0x000eac0000300a00 */
[----:B------:R-:W-:Y:S04]  /*2c8f0*/  STL.64 [R1+0x650], R8 ;  /* 0x0006500801007387 */ /* 0x000fe80000100a00 */
[----:B------:R0:W-:Y:S04]  /*2c900*/  STL.64 [R1+0x658], R10 ;  /* 0x0006580a01007387 */ /* 0x0001e80000100a00 */
[----:B0-----:R-:W2:Y:S02]  /*2c910*/  LDL.LU.64 R10, [R1+0x3890] ;  /* 0x00389000010a7983 */ /* 0x001ea40000300a00 */
[----:B--2---:R-:W-:Y:S02]  /*2c920*/  HMMA.16816.F32 R8, R12, R10, R4 ;  /* 0x0000000a0c08723c */ /* 0x004fe40000001804 */
[----:B------:R-:W2:-:S15]  /*2c930*/  LDL.LU.64 R6, [R1+0x3888] ;  /* 0x0038880001067983 */ /* 0x000e9e0000300a00 */
[----:B------:R-:W-:-:S06]  /*2c940*/  NOP ;  /* 0x0000000000007918 */ /* 0x000fcc0000000000 */
[----:B------:R0:W-:Y:S04]  /*2c950*/  STL.64 [R1+0x640], R8 ;  /* 0x0006400801007387 */ /* 0x0001e80000100a00 */
[----:B------:R-:W-:Y:S04]  /*2c960*/  STL.64 [R1+0x648], R10 ;  /* 0x0006480a01007387 */ /* 0x000fe80000100a00 */
[----:B0-----:R-:W4:Y:S04]  /*2c970*/  LDL.LU R8, [R1+0x1b34] ;  /* 0x001b340001087983 */ /* 0x001f280000300800 */
[----:B------:R-:W4:Y:S01]  /*2c980*/  LDL.LU R9, [R1+0x1b3c] ;  /* 0x001b3c0001097983 */ /* 0x000f220000300800 */
[C---:B--2---:R-:W-:Y:S03]  /*2c990*/  HMMA.16816.F32 R4, R12.reuse, R6, R24 ;  /* 0x000000060c04723c */ /* 0x044fe60000001818 */
[----:B----4-:R0:W-:Y:S04]  /*2c9a0*/  STL.64 [R1+0x3850], R8 ;  /* 0x0038500801007387 */ /* 0x0101e80000100a00 */
[----:B0-----:R-:W2:Y:S04]  /*2c9b0*/  LDL.LU.64 R8, [R1+0x610] ;  /* 0x0006100001087983 */ /* 0x001ea80000300a00 */
[----:B------:R-:W2:Y:S04]  /*2c9c0*/  LDL.LU.64 R10, [R1+0x618] ;  /* 0x00061800010a7983 */ /* 0x000ea80000300a00 */
[----:B------:R-:W4:Y:S04]  /*2c9d0*/  LDL.LU.64 R26, [R1+0x3880] ;  /* 0x00388000011a7983 */ /* 0x000f280000300a00 */
[----:B------:R-:W4:Y:S04]  /*2c9e0*/  LDL.LU.64 R24, [R1+0x3878] ;  /* 0x0038780001187983 */ /* 0x000f280000300a00 */
[----:B------:R0:W-:Y:S04]  /*2c9f0*/  STL.64 [R1+0x630], R4 ;  /* 0x0006300401007387 */ /* 0x0001e80000100a00 */
[----:B------:R-:W-:Y:S04]  /*2ca00*/  STL.64 [R1+0x638], R6 ;  /* 0x0006380601007387 */ /* 0x000fe80000100a00 */
[----:B0-----:R-:W3:Y:S01]  /*2ca10*/  LDL.LU.64 R4, [R1+0x3870] ;  /* 0x0038700001047983 */ /* 0x001ee20000300a00 */
[----:B----4-:R-:W-:-:S15]  /*2ca20*/  HMMA.16816.F32 R24, R12, R28, R24 ;  /* 0x0000001c0c18723c */ /* 0x010fde0000001818 */
[----:B------:R-:W-:-:S08]  /*2ca30*/  NOP ;  /* 0x0000000000007918 */ /* 0x000fd00000000000 */
[----:B------:R-:W-:Y:S04]  /*2ca40*/  STL.64 [R1+0x620], R24 ;  /* 0x0006201801007387 */ /* 0x000fe80000100a00 */
[----:B------:R0:W-:Y:S04]  /*2ca50*/  STL.64 [R1+0x628], R26 ;  /* 0x0006281a01007387 */ /* 0x0001e80000100a00 */
[----:B0-----:R-:W2:Y:S04]  /*2ca60*/  LDL.LU.64 R26, [R1+0x3868] ;  /* 0x00386800011a7983 */ /* 0x001ea80000300a00 */
[----:B------:R-:W4:Y:S04]  /*2ca70*/  LDL.LU.64 R24, [R1+0x3860] ;  /* 0x0038600001187983 */ /* 0x000f280000300a00 */
[----:B------:R0:W-:Y:S04]  /*2ca80*/  STL.64 [R1+0x37a8], R28 ;  /* 0x0037a81c01007387 */ /* 0x0001e80000100a00 */
[----:B0-----:R-:W3:Y:S01]  /*2ca90*/  LDL.LU R28, [R1+0x1b40] ;  /* 0x001b4000011c7983 */ /* 0x001ee20000300800 */
[C---:B--2---:R-:W-:Y:S06]  /*2caa0*/  HMMA.16816.F32 R8, R12.reuse, R26, R8 ;  /* 0x0000001a0c08723c */ /* 0x044fec0000001808 */
[----:B----4-:R-:W-:-:S15]  /*2cab0*/  HMMA.16816.F32 R16, R12, R24, R16 ;  /* 0x000000180c10723c */ /* 0x010fde0000001810 */
[----:B------:R-:W-:-:S02]  /*2cac0*/  NOP ;  /* 0x0000000000007918 */ /* 0x000fc40000000000 */
[----:B------:R0:W-:Y:S04]  /*2cad0*/  STL.64 [R1+0x610], R8 ;  /* 0x0006100801007387 */ /* 0x0001e80000100a00 */
[----:B------:R1:W-:Y:S04]  /*2cae0*/  STL.64 [R1+0x618], R10 ;  /* 0x0006180a01007387 */ /* 0x0003e80000100a00 */
[----:B0-----:R-:W2:Y:S04]  /*2caf0*/  LDL.LU.64 R8, [R1+0x5f0] ;  /* 0x0005f00001087983 */ /* 0x001ea80000300a00 */
[----:B-1----:R-:W2:Y:S04]  /*2cb00*/  LDL.LU.64 R10, [R1+0x5f8] ;  /* 0x0005f800010a7983 */ /* 0x002ea80000300a00 */
[----:B------:R-:W-:Y:S04]  /*2cb10*/  STL.64 [R1+0x600], R16 ;  /* 0x0006001001007387 */ /* 0x000fe80000100a00 */
[----:B------:R-:W-:Y:S04]  /*2cb20*/  STL.64 [R1+0x608], R18 ;  /* 0x0006081201007387 */ /* 0x000fe80000100a00 */
[----:B------:R0:W-:Y:S04]  /*2cb30*/  STL.64 [R1+0x37a0], R26 ;  /* 0x0037a01a01007387 */ /* 0x0001e80000100a00 */
[----:B0-----:R-:W4:Y:S04]  /*2cb40*/  LDL.64 R26, [R1+0x10] ;  /* 0x00001000011a7983 */ /* 0x001f280000100a00 */
[----:B----4-:R3:W-:Y:S04]  /*2cb50*/  STL.64 [R1+0x37e0], R26 ;  /* 0x0037e01a01007387 */ /* 0x0107e80000100a00 */
[----:B------:R-:W4:Y:S04]  /*2cb60*/  LDL.LU.64 R16, [R1+0x5e0] ;  /* 0x0005e00001107983 */ /* 0x000f280000300a00 */
[----:B------:R-:W4:Y:S01]  /*2cb70*/  LDL.LU.64 R18, [R1+0x5e8] ;  /* 0x0005e80001127983 */ /* 0x000f220000300a00 */
[----:B---3--:R-:W-:-:S02]  /*2cb80*/  IMAD.MOV.U32 R26, RZ, RZ, R5 ;  /* 0x000000ffff1a7224 */ /* 0x008fc400078e0005 */
[----:B------:R-:W-:Y:S02]  /*2cb90*/  IMAD.MOV.U32 R27, RZ, RZ, R4 ;  /* 0x000000ffff1b7224 */ /* 0x000fe400078e0004 */
[----:B------:R-:W3:Y:S04]  /*2cba0*/  LDL.LU.64 R4, [R1+0x5c0] ;  /* 0x0005c00001047983 */ /* 0x000ee80000300a00 */
[----:B------:R-:W4:Y:S01]  /*2cbb0*/  LDL.LU.64 R6, [R1+0x5c8] ;  /* 0x0005c80001067983 */ /* 0x000f220000300a00 */
[----:B--2---:R-:W-:Y:S03]  /*2cbc0*/  HMMA.16816.F32 R8, R12, R22, R8 ;  /* 0x000000160c08723c */ /* 0x004fe60000001808 */
[----:B----4-:R-:W-:Y:S04]  /*2cbd0*/  STL.64 [R1+0x3838], R6 ;  /* 0x0038380601007387 */ /* 0x010fe80000100a00 */
[----:B---3--:R0:W-:Y:S04]  /*2cbe0*/  STL.64 [R1+0x3830], R4 ;  /* 0x0038300401007387 */ /* 0x0081e80000100a00 */
[----:B0-----:R-:W2:Y:S04]  /*2cbf0*/  LDL.LU.64 R4, [R1+0x5d0] ;  /* 0x0005d00001047983 */ /* 0x001ea80000300a00 */
[----:B------:R-:W2:Y:S04]  /*2cc00*/  LDL.LU.64 R6, [R1+0x5d8] ;  /* 0x0005d80001067983 */ /* 0x000ea80000300a00 */
[----:B------:R0:W-:Y:S02]  /*2cc10*/  STL.64 [R1+0x3798], R24 ;  /* 0x0037981801007387 */ /* 0x0001e40000100a00 */
[----:B0-----:R-:W-:-:S02]  /*2cc20*/  IMAD.MOV.U32 R24, RZ, RZ, R21 ;  /* 0x000000ffff187224 */ /* 0x001fc400078e0015 */
[----:B------:R-:W3:Y:S01]  /*2cc30*/  LDL.LU R21, [R1+0x3858] ;  /* 0x0038580001157983 */ /* 0x000ee20000300800 */
[----:B------:R-:W-:-:S03]  /*2cc40*/  IMAD.MOV.U32 R25, RZ, RZ, R0 ;  /* 0x000000ffff197224 */ /* 0x000fc600078e0000 */
[----:B------:R-:W-:Y:S04]  /*2cc50*/  STL.64 [R1+0x3800], R26 ;  /* 0x0038001a01007387 */ /* 0x000fe80000100a00 */
[----:B------:R0:W-:Y:S04]  /*2cc60*/  STL.64 [R1+0x37f8], R24 ;  /* 0x0037f81801007387 */ /* 0x0001e80000100a00 */
[----:B0-----:R-:W4:Y:S04]  /*2cc70*/  LDL.LU.64 R24, [R1+0x5b0] ;  /* 0x0005b00001187983 */ /* 0x001f280000300a00 */
[----:B------:R-:W4:Y:S04]  /*2cc80*/  LDL.LU.64 R26, [R1+0x5b8] ;  /* 0x0005b800011a7983 */ /* 0x000f280000300a00 */
[----:B------:R0:W-:Y:S04]  /*2cc90*/  STL.64 [R1+0x5f0], R8 ;  /* 0x0005f00801007387 */ /* 0x0001e80000100a00 */
[----:B------:R1:W-:Y:S04]  /*2cca0*/  STL.64 [R1+0x5f8], R10 ;  /* 0x0005f80a01007387 */ /* 0x0003e80000100a00 */
[----:B0-----:R-:W4:Y:S04]  /*2ccb0*/  LDL.LU.64 R8, [R1+0x3850] ;  /* 0x0038500001087983 */ /* 0x001f280000300a00 */
[----:B------:R-:W4:Y:S04]  /*2ccc0*/  LDL.LU R29, [R1+0x1b48] ;  /* 0x001b4800011d7983 */ /* 0x000f280000300800 */
[----:B-1----:R-:W4:Y:S04]  /*2ccd0*/  LDL.LU R10, [R1+0x1b44] ;  /* 0x001b4400010a7983 */ /* 0x002f280000300800 */
[----:B------:R-:W4:Y:S04]  /*2cce0*/  LDL.LU R11, [R1+0x1b50] ;  /* 0x001b5000010b7983 */ /* 0x000f280000300800 */
[----:B------:R-:W4:Y:S01]  /*2ccf0*/  LDL.LU R0, [R1+0x1b4c] ;  /* 0x001b4c0001007983 */ /* 0x000f220000300800 */
[----:B---3--:R-:W-:-:S15]  /*2cd00*/  HMMA.16816.F32 R16, R12, R20, R16 ;  /* 0x000000140c10723c */ /* 0x008fde0000001810 */
[----:B------:R-:W-:-:S08]  /*2cd10*/  NOP ;  /* 0x0000000000007918 */ /* 0x000fd00000000000 */
[----:B------:R-:W-:Y:S04]  /*2cd20*/  STL.64 [R1+0x5e0], R16 ;  /* 0x0005e01001007387 */ /* 0x000fe80000100a00 */
[----:B------:R0:W-:Y:S04]  /*2cd30*/  STL.64 [R1+0x5e8], R18 ;  /* 0x0005e81201007387 */ /* 0x0001e80000100a00 */
[----:B0-----:R-:W2:Y:S04]  /*2cd40*/  LDL.LU.64 R18, [R1+0x3848] ;  /* 0x0038480001127983 */ /* 0x001ea80000300a00 */
[----:B------:R-:W3:Y:S04]  /*2cd50*/  LDL.LU.64 R16, [R1+0x3840] ;  /* 0x0038400001107983 */ /* 0x000ee80000300a00 */
[----:B------:R0:W-:Y:S04]  /*2cd60*/  STL.64 [R1+0x3790], R22 ;  /* 0x0037901601007387 */ /* 0x0001e80000100a00 */
[----:B0-----:R-:W4:Y:S04]  /*2cd70*/  LDL.LU R23, [R1+0x1b38] ;  /* 0x001b380001177983 */ /* 0x001f280000300800 */
[----:B------:R-:W-:Y:S01]  /*2cd80*/  STL.64 [R1+0x3788], R20 ;  /* 0x0037881401007387 */ /* 0x000fe20000100a00 */
        /* <DEDUP_REMOVED lines=10> */
[----:B0-----:R-:W4:Y:S04]  /*2ce30*/  LDL.LU.64 R6, [R1+0x3828] ;  /* 0x0038280001067983 */ /* 0x001f280000300a00 */
[----:B------:R-:W2:Y:S04]  /*2ce40*/  LDL.LU.64 R4, [R1+0x3820] ;  /* 0x0038200001047983 */ /* 0x000ea80000300a00 */
[----:B------:R-:W-:Y:S04]  /*2ce50*/  STL.64 [R1+0x3780], R18 ;  /* 0x0037801201007387 */ /* 0x000fe80000100a00 */
[----:B------:R4:W-:Y:S02]  /*2ce60*/  STL.64 [R1+0x3778], R16 ;  /* 0x0037781001007387 */ /* 0x0009e40000100a00 */
[----:B----4-:R-:W-:Y:S02]  /*2ce70*/  HMMA.16816.F32 R16, R12, R6, R24 ;  /* 0x000000060c10723c */ /* 0x010fe40000001818 */
[----:B------:R-:W3:Y:S04]  /*2ce80*/  LDL.LU.64 R24, [R1+0xff0] ;  /* 0x000ff00001187983 */ /* 0x000ee80000300a00 */
[----:B------:R-:W4:Y:S01]  /*2ce90*/  LDL.LU.64 R26, [R1+0xff8] ;  /* 0x000ff800011a7983 */ /* 0x000f220000300a00 */
[----:B------:R-:W-:-:S15]  /*2cea0*/  IMAD R8, R8, 0x100, R23 ;  /* 0x0000010008087824 */ /* 0x000fde00078e0217 */
[----:B------:R-:W-:-:S01]  /*2ceb0*/  NOP ;  /* 0x0000000000007918 */ /* 0x000fc20000000000 */
[----:B------:R-:W-:Y:S04]  /*2cec0*/  STL.64 [R1+0x5b0], R16 ;  /* 0x0005b01001007387 */ /* 0x000fe80000100a00 */
[----:B------:R-:W-:Y:S04]  /*2ced0*/  STL.64 [R1+0x5b8], R18 ;  /* 0x0005b81201007387 */ /* 0x000fe80000100a00 */
[----:B----4-:R-:W-:Y:S04]  /*2cee0*/  STL.64 [R1+0x3810], R26 ;  /* 0x0038101a01007387 */ /* 0x010fe80000100a00 */
[----:B---3--:R0:W-:Y:S04]  /*2cef0*/  STL.64 [R1+0x3808], R24 ;  /* 0x0038081801007387 */ /* 0x0081e80000100a00 */
[----:B0-----:R-:W2:Y:S04]  /*2cf00*/  LDL.LU.64 R24, [R1+0x1000] ;  /* 0x0010000001187983 */ /* 0x001ea80000300a00 */
[----:B------:R-:W2:Y:S04]  /*2cf10*/  LDL.LU.64 R26, [R1+0x1008] ;  /* 0x00100800011a7983 */ /* 0x000ea80000300a00 */
[----:B------:R-:W3:Y:S04]  /*2cf20*/  LDL.LU.64 R20, [R1+0x580] ;  /* 0x0005800001147983 */ /* 0x000ee80000300a00 */
[----:B------:R-:W4:Y:S01]  /*2cf30*/  LDL.LU.64 R22, [R1+0x588] ;  /* 0x0005880001167983 */ /* 0x000f220000300a00 */
[----:B------:R-:W-:-:S02]  /*2cf40*/  IMAD R9, R9, 0x100, R28 ;  /* 0x0000010009097824 */ /* 0x000fc400078e021c */
[----:B------:R-:W-:Y:S01]  /*2cf50*/  IMAD R10, R10, 0x100, R29 ;  /* 0x000001000a0a7824 */ /* 0x000fe200078e021d */
[----:B--2---:R-:W-:Y:S01]  /*2cf60*/  HMMA.16816.F32 R24, R12, R4, R24 ;  /* 0x000000040c18723c */ /* 0x004fe20000001818 */
[----:B----4-:R-:W-:Y:S04]  /*2cf70*/  STL.64 [R1+0x37f0], R22 ;  /* 0x0037f01601007387 */ /* 0x010fe80000100a00 */
[----:B---3--:R0:W-:Y:S04]  /*2cf80*/  STL.64 [R1+0x37e8], R20 ;  /* 0x0037e81401007387 */ /* 0x0081e80000100a00 */
[----:B0-----:R-:W2:Y:S04]  /*2cf90*/  LDL.LU.64 R20, [R1+0x5a0] ;  /* 0x0005a00001147983 */ /* 0x001ea80000300a00 */
[----:B------:R-:W2:Y:S04]  /*2cfa0*/  LDL.LU.64 R22, [R1+0x5a8] ;  /* 0x0005a80001167983 */ /* 0x000ea80000300a00 */
[----:B------:R-:W3:Y:S04]  /*2cfb0*/  LDL.LU.64 R16, [R1+0x570] ;  /* 0x0005700001107983 */ /* 0x000ee80000300a00 */
[----:B------:R-:W3:Y:S04]  /*2cfc0*/  LDL.LU.64 R18, [R1+0x578] ;  /* 0x0005780001127983 */ /* 0x000ee80000300a00 */
[----:B------:R0:W-:Y:S04]  /*2cfd0*/  STL [R1+0x3764], R6 ;  /* 0x0037640601007387 */ /* 0x0001e80000100800 */
[----:B------:R1:W-:Y:S01]  /*2cfe0*/  STL [R1+0x3760], R7 ;  /* 0x0037600701007387 */ /* 0x0003e20000100800 */
[----:B0-----:R-:W-:-:S02]  /*2cff0*/  IMAD.MOV.U32 R6, RZ, RZ, R2 ;  /* 0x000000ffff067224 */ /* 0x001fc400078e0002 */
[----:B-1----:R-:W-:Y:S01]  /*2d000*/  IMAD.MOV.U32 R7, RZ, RZ, R3 ;  /* 0x000000ffff077224 */ /* 0x002fe200078e0003 */
[----:B------:R-:W4:Y:S04]  /*2d010*/  LDL.LU R2, [R1+0x381c] ;  /* 0x00381c0001027983 */ /* 0x000f280000300800 */
[----:B------:R-:W4:Y:S04]  /*2d020*/  LDL.LU R3, [R1+0x3818] ;  /* 0x0038180001037983 */ /* 0x000f280000300800 */
[----:B------:R-:W3:Y:S04]  /*2d030*/  LDL.64 R28, [R1] ;  /* 0x00000000011c7983 */ /* 0x000ee80000100a00 */
        /* <DEDUP_REMOVED lines=9> */
[----:B------:R-:W4:Y:S01]  /*2d0d0*/  LDL.LU.64 R24, [R1+0x37f8] ;  /* 0x0037f80001187983 */ /* 0x000f220000300a00 */
[----:B--2---:R-:W-:Y:S03]  /*2d0e0*/  HMMA.16816.F32 R12, R12, R26, R20 ;  /* 0x0000001a0c0c723c */ /* 0x004fe60000001814 */
[----:B------:R-:W4:Y:S04]  /*2d0f0*/  LDL.LU.64 R22, [R1+0x37f0] ;  /* 0x0037f00001167983 */ /* 0x000f280000300a00 */
[----:B------:R-:W4:Y:S04]  /*2d100*/  LDL.LU.64 R20, [R1+0x37e8] ;  /* 0x0037e80001147983 */ /* 0x000f280000300a00 */
[----:B------:R-:W3:-:S12]  /*2d110*/  LDL.LU.64 R26, [R1+0x37e0] ;  /* 0x0037e000011a7983 */ /* 0x000ed80000300a00 */
[----:B------:R0:W-:Y:S04]  /*2d120*/  STL.64 [R1+0x5a0], R12 ;  /* 0x0005a00c01007387 */ /* 0x0001e80000100a00 */
[----:B------:R1:W-:Y:S04]  /*2d130*/  STL.64 [R1+0x5a8], R14 ;  /* 0x0005a80e01007387 */ /* 0x0003e80000100a00 */
[----:B0-----:R-:W2:Y:S04]  /*2d140*/  LDL.LU.64 R12, [R1+0x590] ;  /* 0x00059000010c7983 */ /* 0x001ea80000300a00 */
[----:B-1----:R-:W2:Y:S01]  /*2d150*/  LDL.LU.64 R14, [R1+0x598] ;  /* 0x00059800010e7983 */ /* 0x002ea20000300a00 */
[----:B------:R-:W-:Y:S01]  /*2d160*/  IMAD R11, R0, 0x100, R11 ;  /* 0x00000100000b7824 */ /* 0x000fe200078e020b */
[----:B------:R-:W-:-:S02]  /*2d170*/  F2FP.F16.E5M2.UNPACK_B R8, R8 ;  /* 0x00000008ff08723e */ /* 0x000fc400020004ff */
[----:B------:R-:W-:Y:S02]  /*2d180*/  F2FP.F16.E5M2.UNPACK_B R9, R9 ;  /* 0x00000009ff09723e */ /* 0x000fe400020004ff */
[----:B------:R-:W-:Y:S02]  /*2d190*/  F2FP.F16.E5M2.UNPACK_B R10, R10 ;  /* 0x0000000aff0a723e */ /* 0x000fe400020004ff */
[----:B------:R-:W-:-:S07]  /*2d1a0*/  F2FP.F16.E5M2.UNPACK_B R11, R11 ;  /* 0x0000000bff0b723e */ /* 0x000fce00020004ff */
[C---:B----4-:R-:W-:Y:S06]  /*2d1b0*/  HMMA.16816.F32 R20, R8.reuse, R24, R20 ;  /* 0x000000180814723c */ /* 0x050fec0000001814 */
[C---:B---3--:R-:W-:Y:S06]  /*2d1c0*/  HMMA.16816.F32 R16, R8.reuse, R26, R16 ;  /* 0x0000001a0810723c */ /* 0x048fec0000001810 */
[----:B------:R-:W-:Y:S01]  /*2d1d0*/  IMAD.MOV.U32 R0, RZ, RZ, R27 ;  /* 0x000000ffff007224 */ /* 0x000fe200078e001b */
[----:B--2---:R-:W-:-:S15]  /*2d1e0*/  HMMA.16816.F32 R12, R8, R6, R12 ;  /* 0x00000006080c723c */ /* 0x004fde000000180c */
[----:B------:R-:W-:-:S08]  /*2d1f0*/  NOP ;  /* 0x0000000000007918 */ /* 0x000fd00000000000 */
[----:B------:R-:W-:Y:S04]  /*2d200*/  STL.64 [R1+0x590], R12 ;  /* 0x0005900c01007387 */ /* 0x000fe80000100a00 */
[----:B------:R0:W-:Y:S04]  /*2d210*/  STL.64 [R1+0x598], R14 ;  /* 0x0005980e01007387 */ /* 0x0001e80000100a00 */
[----:B0-----:R-:W2:Y:S04]  /*2d220*/  LDL.LU R14, [R1+0x1b64] ;  /* 0x001b6400010e7983 */ /* 0x001ea80000300800 */
[----:B------:R-:W3:Y:S04]  /*2d230*/  LDL.LU R15, [R1+0x1b6c] ;  /* 0x001b6c00010f7983 */ /* 0x000ee80000300800 */
[----:B------:R-:W-:Y:S04]  /*2d240*/  STL.64 [R1+0x580], R20 ;  /* 0x0005801401007387 */ /* 0x000fe80000100a00 */
[----:B------:R-:W-:Y:S04]  /*2d250*/  STL.64 [R1+0x588], R22 ;  /* 0x0005881601007387 */ /* 0x000fe80000100a00 */
[----:B------:R-:W4:Y:S04]  /*2d260*/  LDL.LU.64 R24, [R1+0x540] ;  /* 0x0005400001187983 */ /* 0x000f280000300a00 */
[----:B------:R-:W-:Y:S04]  /*2d270*/  STL.64 [R1+0x570], R16 ;  /* 0x0005701001007387 */ /* 0x000fe80000100a00 */
[----:B------:R-:W-:Y:S04]  /*2d280*/  STL.64 [R1+0x578], R18 ;  /* 0x0005781201007387 */ /* 0x000fe80000100a00 */
[----:B------:R-:W2:Y:S04]  /*2d290*/  LDL.LU.64 R26, [R1+0x548] ;  /* 0x00054800011a7983 */ /* 0x000ea80000300a00 */
[----:B--2---:R-:W-:Y:S04]  /*2d2a0*/  STL.64 [R1+0x37b8], R26 ;  /* 0x0037b81a01007387 */ /* 0x004fe80000100a00 */
[----:B----4-:R0:W-:Y:S04]  /*2d2b0*/  STL.64 [R1+0x37b0], R24 ;  /* 0x0037b01801007387 */ /* 0x0101e80000100a00 */
[----:B0-----:R-:W2:Y:S04]  /*2d2c0*/  LDL.LU.64 R24, [R1+0x550] ;  /* 0x0005500001187983 */ /* 0x001ea80000300a00 */
[----:B------:R-:W4:Y:S04]  /*2d2d0*/  LDL.LU.64 R26, [R1+0x558] ;  /* 0x00055800011a7983 */ /* 0x000f280000300a00 */
[----:B----4-:R0:W-:Y:S04]  /*2d2e0*/  STL.64 [R1+0x37c8], R26 ;  /* 0x0037c81a01007387 */ /* 0x0101e80000100a00 */
[----:B0-----:R-:W4:Y:S04]  /*2d2f0*/  LDL R26, [R1+0x8] ;  /* 0x00000800011a7983 */ /* 0x001f280000100800 */
[----:B------:R-:W4:Y:S04]  /*2d300*/  LDL R27, [R1+0xc] ;  /* 0x00000c00011b7983 */ /* 0x000f280000100800 */
[----:B--2---:R-:W-:Y:S04]  /*2d310*/  STL.64 [R1+0x37c0], R24 ;  /* 0x0037c01801007387 */ /* 0x004fe80000100a00 */
[----:B------:R-:W2:Y:S04]  /*2d320*/  LDL.LU.64 R20, [R1+0x530] ;  /* 0x0005300001147983 */ /* 0x000ea80000300a00 */
[----:B------:R-:W3:Y:S04]  /*2d330*/  LDL.LU.64 R22, [R1+0x538] ;  /* 0x0005380001167983 */ /* 0x000ee80000300a00 */
[----:B---3--:R-:W-:Y:S04]  /*2d340*/  STL.64 [R1+0x37d8], R22 ;  /* 0x0037d81601007387 */ /* 0x008fe80000100a00 */
[----:B--2---:R0:W-:Y:S04]  /*2d350*/  STL.64 [R1+0x37d0], R20 ;  /* 0x0037d01401007387 */ /* 0x0041e80000100a00 */
[----:B0-----:R-:W4:Y:S04]  /*2d360*/  LDL.LU.64 R20, [R1+0x560] ;  /* 0x0005600001147983 */ /* 0x001f280000300a00 */
[----:B------:R-:W4:Y:S04]  /*2d370*/  LDL.LU.64 R22, [R1+0x568] ;  /* 0x0005680001167983 */ /* 0x000f280000300a00 */
[----:B------:R-:W2:Y:S04]  /*2d380*/  LDL.LU.64 R16, [R1+0x510] ;  /* 0x0005100001107983 */ /* 0x000ea80000300a00 */
[----:B------:R-:W2:Y:S04]  /*2d390*/  LDL.LU.64 R18, [R1+0x518] ;  /* 0x0005180001127983 */ /* 0x000ea80000300a00 */
[----:B------:R-:W3:Y:S04]  /*2d3a0*/  LDL.LU R6, [R1+0x1b58] ;  /* 0x001b580001067983 */ /* 0x000ee80000300800 */
[----:B------:R-:W2:Y:S04]  /*2d3b0*/  LDL.LU R12, [R1+0x1b54] ;  /* 0x001b5400010c7983 */ /* 0x000ea80000300800 */
[----:B------:R-:W3:Y:S01]  /*2d3c0*/  LDL.LU R7, [R1+0x1b60] ;  /* 0x001b600001077983 */ /* 0x000ee20000300800 */
[C---:B----4-:R-:W-:Y:S03]  /*2d3d0*/  HMMA.16816.F32 R24, R8.reuse, R26, R20 ;  /* 0x0000001a0818723c */ /* 0x050fe60000001814 */
[----:B---3--:R-:W-:Y:S04]  /*2d3e0*/  STL.64 [R1+0x3770], R6 ;  /* 0x0037700601007387 */ /* 0x008fe80000100a00 */
[----:B------:R0:W-:Y:S04]  /*2d3f0*/  STL.64 [R1+0x3768], R4 ;  /* 0x0037680401007387 */ /* 0x0001e80000100a00 */
[----:B0-----:R-:W3:Y:S04]  /*2d400*/  LDL.LU.64 R4, [R1+0x520] ;  /* 0x0005200001047983 */ /* 0x001ee80000300a00 */
[----:B------:R-:W3:Y:S04]  /*2d410*/  LDL.LU.64 R6, [R1+0x528] ;  /* 0x0005280001067983 */ /* 0x000ee80000300a00 */
[----:B------:R-:W4:Y:S04]  /*2d420*/  LDL.LU R13, [R1+0x1b5c] ;  /* 0x001b5c00010d7983 */ /* 0x000f280000300800 */
[----:B------:R-:W-:Y:S04]  /*2d430*/  STL [R1+0x3740], R0 ;  /* 0x0037400001007387 */ /* 0x000fe80000100800 */
[----:B------:R-:W2:Y:S04]  /*2d440*/  LDL.LU.64 R22, [R1+0x37d8] ;  /* 0x0037d80001167983 */ /* 0x000ea80000300a00 */
[----:B------:R-:W2:Y:S04]  /*2d450*/  LDL.LU.64 R20, [R1+0x37d0] ;  /* 0x0037d00001147983 */ /* 0x000ea80000300a00 */
[----:B------:R-:W-:Y:S04]  /*2d460*/  STL.64 [R1+0x560], R24 ;  /* 0x0005601801007387 */ /* 0x000fe80000100a00 */
[----:B------:R0:W-:Y:S04]  /*2d470*/  STL.64 [R1+0x568], R26 ;  /* 0x0005681a01007387 */ /* 0x0001e80000100a00 */
[----:B0-----:R-:W3:Y:S04]  /*2d480*/  LDL.LU.64 R26, [R1+0x37c8] ;  /* 0x0037c800011a7983 */ /* 0x001ee80000300a00 */
[----:B------:R-:W3:Y:S01]  /*2d490*/  LDL.LU.64 R24, [R1+0x37c0] ;  /* 0x0037c00001187983 */ /* 0x000ee20000300a00 */
[----:B------:R-:W-:Y:S01]  /*2d4a0*/  IMAD.MOV.U32 R0, RZ, RZ, R29 ;  /* 0x000000ffff007224 */ /* 0x000fe200078e001d */
[----:B---3--:R-:W-:-:S15]  /*2d4b0*/  HMMA.16816.F32 R24, R8, R28, R24 ;  /* 0x0000001c0818723c */ /* 0x008fde0000001818 */
[----:B------:R-:W-:-:S08]  /*2d4c0*/  NOP ;  /* 0x0000000000007918 */ /* 0x000fd00000000000 */
[----:B------:R-:W-:Y:S04]  /*2d4d0*/  STL.64 [R1+0x550], R24 ;  /* 0x0005501801007387 */ /* 0x000fe80000100a00 */
[----:B------:R0:W-:Y:S04]  /*2d4e0*/  STL.64 [R1+0x558], R26 ;  /* 0x0005581a01007387 */ /* 0x0001e80000100a00 */
[----:B0-----:R-:W3:Y:S04]  /*2d4f0*/  LDL.LU.64 R26, [R1+0x37b8] ;  /* 0x0037b800011a7983 */ /* 0x001ee80000300a00 */
[----:B------:R-:W3:Y:S04]  /*2d500*/  LDL.LU.64 R24, [R1+0x37b0] ;  /* 0x0037b00001187983 */ /* 0x000ee80000300a00 */
[----:B------:R-:W3:Y:S02]  /*2d510*/  LDL.LU.64 R28, [R1+0x37a8] ;  /* 0x0037a800011c7983 */ /* 0x000ee40000300a00 */
[----:B---3--:R-:W-:-:S15]  /*2d520*/  HMMA.16816.F32 R24, R8, R28, R24 ;  /* 0x0000001c0818723c */ /* 0x008fde0000001818 */
[----:B------:R-:W-:-:S08]  /*2d530*/  NOP ;  /* 0x0000000000007918 */ /* 0x000fd00000000000 */
[----:B------:R-:W-:Y:S04]  /*2d540*/  STL.64 [R1+0x540], R24 ;  /* 0x0005401801007387 */ /* 0x000fe80000100a00 */
[----:B------:R0:W-:Y:S04]  /*2d550*/  STL.64 [R1+0x548], R26 ;  /* 0x0005481a01007387 */ /* 0x0001e80000100a00 */
[----:B0-----:R-:W2:Y:S04]  /*2d560*/  LDL.LU.64 R26, [R1+0x37a0] ;  /* 0x0037a000011a7983 */ /* 0x001ea80000300a00 */
[----:B------:R-:W3:Y:S01]  /*2d570*/  LDL.LU.64 R24, [R1+0x3798] ;  /* 0x0037980001187983 */ /* 0x000ee20000300a00 */
        /* <DEDUP_REMOVED lines=11> */
[----:B------:R0:W-:Y:S04]  /*2d630*/  STL.64 [R1+0x36e0], R26 ;  /* 0x0036e01a01007387 */ /* 0x0001e80000100a00 */
[----:B0-----:R-:W2:Y:S04]  /*2d640*/  LDL.64 R26, [R1+0x28] ;  /* 0x00002800011a7983 */ /* 0x001ea80000100a00 */
[----:B------:R0:W-:Y:S04]  /*2d650*/  STL.64 [R1+0x36d8], R24 ;  /* 0x0036d81801007387 */ /* 0x0001e80000100a00 */
[----:B--2---:R1:W-:Y:S04]  /*2d660*/  STL.64 [R1+0x3748], R26 ;  /* 0x0037481a01007387 */ /* 0x0043e80000100a00 */
[----:B0-----:R-:W3:Y:S04]  /*2d670*/  LDL.LU.64 R24, [R1+0x500] ;  /* 0x0005000001187983 */ /* 0x001ee80000300a00 */
[----:B-1----:R-:W3:Y:S01]  /*2d680*/  LDL.LU.64 R26, [R1+0x508] ;  /* 0x00050800011a7983 */ /* 0x002ee20000300a00 */
[----:B------:R-:W-:-:S15]  /*2d690*/  HMMA.16816.F32 R16, R8, R22, R16 ;  /* 0x000000160810723c */ /* 0x000fde0000001810 */
[----:B------:R-:W-:-:S08]  /*2d6a0*/  NOP ;  /* 0x0000000000007918 */ /* 0x000fd00000000000 */
[----:B------:R-:W-:Y:S04]  /*2d6b0*/  STL.64 [R1+0x510], R16 ;  /* 0x0005101001007387 */ /* 0x000fe80000100a00 */
[----:B------:R0:W-:Y:S04]  /*2d6c0*/  STL.64 [R1+0x518], R18 ;  /* 0x0005181201007387 */ /* 0x0001e80000100a00 */
[----:B0-----:R-:W4:Y:S04]  /*2d6d0*/  LDL.LU.64 R18, [R1+0x3780] ;  /* 0x0037800001127983 */ /* 0x001f280000300a00 */
[----:B------:R-:W2:Y:S01]  /*2d6e0*/  LDL.LU.64 R16, [R1+0x3778] ;  /* 0x0037780001107983 */ /* 0x000ea20000300a00 */
[----:B---3--:R-:W-:-:S15]  /*2d6f0*/  HMMA.16816.F32 R24, R8, R20, R24 ;  /* 0x000000140818723c */ /* 0x008fde0000001818 */
[----:B------:R-:W-:-:S08]  /*2d700*/  NOP ;  /* 0x0000000000007918 */ /* 0x000fd00000000000 */
[----:B------:R0:W-:Y:S04]  /*2d710*/  STL.64 [R1+0x500], R24 ;  /* 0x0005001801007387 */ /* 0x0001e80000100a00 */
[----:B------:R1:W-:Y:S04]  /*2d720*/  STL.64 [R1+0x508], R26 ;  /* 0x0005081a01007387 */ /* 0x0003e80000100a00 */
[----:B0-----:R-:W3:Y:S04]  /*2d730*/  LDL.LU.64 R24, [R1+0xfe0] ;  /* 0x000fe00001187983 */ /* 0x001ee80000300a00 */
[----:B-1----:R-:W2:Y:S01]  /*2d740*/  LDL.LU.64 R26, [R1+0xfe8] ;  /* 0x000fe800011a7983 */ /* 0x002ea20000300a00 */
[C---:B----4-:R-:W-:Y:S03]  /*2d750*/  HMMA.16816.F32 R4, R8.reuse, R18, R4 ;  /* 0x000000120804723c */ /* 0x050fe60000001804 */
[----:B--2---:R-:W-:Y:S04]  /*2d760*/  STL.64 [R1+0x3758], R26 ;  /* 0x0037581a01007387 */ /* 0x004fe80000100a00 */
[----:B---3--:R0:W-:Y:S04]  /*2d770*/  STL.64 [R1+0x3750], R24 ;  /* 0x0037501801007387 */ /* 0x0081e80000100a00 */
[----:B0-----:R-:W2:Y:S04]  /*2d780*/  LDL.LU.64 R24, [R1+0x4d0] ;  /* 0x0004d00001187983 */ /* 0x001ea80000300a00 */
[----:B------:R-:W2:Y:S04]  /*2d790*/  LDL.LU.64 R26, [R1+0x4d8] ;  /* 0x0004d800011a7983 */ /* 0x000ea80000300a00 */
[----:B------:R-:W-:Y:S04]  /*2d7a0*/  STL.64 [R1+0x36d0], R22 ;  /* 0x0036d01601007387 */ /* 0x000fe80000100a00 */
[----:B------:R0:W-:Y:S04]  /*2d7b0*/  STL.64 [R1+0x36c8], R20 ;  /* 0x0036c81401007387 */ /* 0x0001e80000100a00 */
[----:B0-----:R-:W3:Y:S04]  /*2d7c0*/  LDL.LU.64 R20, [R1+0x4e0] ;  /* 0x0004e00001147983 */ /* 0x001ee80000300a00 */
[----:B------:R-:W3:Y:S04]  /*2d7d0*/  LDL.LU.64 R22, [R1+0x4e8] ;  /* 0x0004e80001167983 */ /* 0x000ee80000300a00 */
[----:B------:R-:W-:Y:S04]  /*2d7e0*/  STL.64 [R1+0x4f0], R4 ;  /* 0x0004f00401007387 */ /* 0x000fe80000100a00 */
[----:B------:R0:W-:Y:S04]  /*2d7f0*/  STL.64 [R1+0x4f8], R6 ;  /* 0x0004f80601007387 */ /* 0x0001e80000100a00 */
[----:B0-----:R-:W4:Y:S04]  /*2d800*/  LDL.LU.64 R6, [R1+0x3770] ;  /* 0x0037700001067983 */ /* 0x001f280000300a00 */
[----:B------:R-:W2:Y:S01]  /*2d810*/  LDL.LU.64 R4, [R1+0x3768] ;  /* 0x0037680001047983 */ /* 0x000ea20000300a00 */
[----:B---3--:R-:W-:Y:S01]  /*2d820*/  HMMA.16816.F32 R20, R8, R16, R20 ;  /* 0x000000100814723c */ /* 0x008fe20000001814 */
[----:B----4-:R-:W-:-:S02]  /*2d830*/  IMAD R12, R12, 0x100, R6 ;  /* 0x000001000c0c7824 */ /* 0x010fc400078e0206 */
[----:B------:R-:W-:-:S15]  /*2d840*/  IMAD R13, R13, 0x100, R7 ;  /* 0x000001000d0d7824 */ /* 0x000fde00078e0207 */
[----:B------:R-:W-:-:S05]  /*2d850*/  NOP ;  /* 0x0000000000007918 */ /* 0x000fca0000000000 */
[----:B------:R0:W-:Y:S04]  /*2d860*/  STL.64 [R1+0x4e0], R20 ;  /* 0x0004e01401007387 */ /* 0x0001e80000100a00 */
[----:B------:R1:W-:Y:S04]  /*2d870*/  STL.64 [R1+0x4e8], R22 ;  /* 0x0004e81601007387 */ /* 0x0003e80000100a00 */
[----:B0-----:R-:W3:Y:S04]  /*2d880*/  LDL.LU.64 R20, [R1+0xfd0] ;  /* 0x000fd00001147983 */ /* 0x001ee80000300a00 */
[----:B-1----:R-:W3:Y:S04]  /*2d890*/  LDL.LU.64 R22, [R1+0xfd8] ;  /* 0x000fd80001167983 */ /* 0x002ee80000300a00 */
[----:B------:R0:W-:Y:S04]  /*2d8a0*/  STL [R1+0x36b4], R16 ;  /* 0x0036b41001007387 */ /* 0x0001e80000100800 */
[----:B0-----:R-:W4:Y:S04]  /*2d8b0*/  LDL.LU R16, [R1+0x1b70] ;  /* 0x001b700001107983 */ /* 0x001f280000300800 */
[----:B------:R0:W-:Y:S04]  /*2d8c0*/  STL [R1+0x36b0], R17 ;  /* 0x0036b01101007387 */ /* 0x0001e80000100800 */
[----:B0-----:R-:W4:Y:S04]  /*2d8d0*/  LDL.LU R17, [R1+0x1b68] ;  /* 0x001b680001117983 */ /* 0x001f280000300800 */
[----:B------:R-:W2:Y:S04]  /*2d8e0*/  LDL.LU R6, [R1+0x3764] ;  /* 0x0037640001067983 */ /* 0x000ea80000300800 */
[----:B------:R-:W2:Y:S02]  /*2d8f0*/  LDL.LU R7, [R1+0x3760] ;  /* 0x0037600001077983 */ /* 0x000ea40000300800 */
[----:B--2---:R-:W-:-:S15]  /*2d900*/  HMMA.16816.F32 R24, R8, R6, R24 ;  /* 0x000000060818723c */ /* 0x004fde0000001818 */
[----:B------:R-:W-:-:S08]  /*2d910*/  NOP ;  /* 0x0000000000007918 */ /* 0x000fd00000000000 */
[----:B------:R-:W-:Y:S04]  /*2d920*/  STL.64 [R1+0x4d0], R24 ;  /* 0x0004d01801007387 */ /* 0x000fe80000100a00 */
[----:B------:R0:W-:Y:S04]  /*2d930*/  STL.64 [R1+0x4d8], R26 ;  /* 0x0004d81a01007387 */ /* 0x0001e80000100a00 */
[----:B0-----:R-:W2:Y:S04]  /*2d940*/  LDL.LU.64 R26, [R1+0x3758] ;  /* 0x00375800011a7983 */ /* 0x001ea80000300a00 */
[----:B------:R-:W2:Y:S01]  /*2d950*/  LDL.LU.64 R24, [R1+0x3750] ;  /* 0x0037500001187983 */ /* 0x000ea20000300a00 */
[C---:B---3--:R-:W-:Y:S06]  /*2d960*/  HMMA.16816.F32 R20, R8.reuse, R2, R20 ;  /* 0x000000020814723c */ /* 0x048fec0000001814 */
[----:B--2---:R-:W-:-:S15]  /*2d970*/  HMMA.16816.F32 R24, R8, R4, R24 ;  /* 0x000000040818723c */ /* 0x004fde0000001818 */
[----:B------:R-:W-:-:S08]  /*2d980*/  NOP ;  /* 0x0000000000007918 */ /* 0x000fd00000000000 */
[----:B------:R-:W-:Y:S04]  /*2d990*/  STL.64 [R1+0xfe0], R24 ;  /* 0x000fe01801007387 */ /* 0x000fe80000100a00 */
[----:B------:R0:W-:Y:S04]  /*2d9a0*/  STL.64 [R1+0xfe8], R26 ;  /* 0x000fe81a01007387 */ /* 0x0001e80000100a00 */
[----:B0-----:R-:W2:Y:S04]  /*2d9b0*/  LDL.LU.64 R26, [R1+0x3748] ;  /* 0x00374800011a7983 */ /* 0x001ea80000300a00 */
[----:B------:R-:W-:Y:S04]  /*2d9c0*/  STL.64 [R1+0x3698], R6 ;  /* 0x0036980601007387 */ /* 0x000fe80000100a00 */
[----:B------:R0:W-:Y:S04]  /*2d9d0*/  STL.64 [R1+0x3690], R4 ;  /* 0x0036900401007387 */ /* 0x0001e80000100a00 */
[----:B0-----:R-:W2:Y:S04]  /*2d9e0*/  LDL.LU.64 R4, [R1+0x4c0] ;  /* 0x0004c00001047983 */ /* 0x001ea80000300a00 */
[----:B------:R-:W2:Y:S04]  /*2d9f0*/  LDL.LU.64 R6, [R1+0x4c8] ;  /* 0x0004c80001067983 */ /* 0x000ea80000300a00 */
[----:B------:R-:W-:Y:S04]  /*2da00*/  STL.64 [R1+0xfd0], R20 ;  /* 0x000fd01401007387 */ /* 0x000fe80000100a00 */
[----:B------:R0:W-:Y:S04]  /*2da10*/  STL.64 [R1+0xfd8], R22 ;  /* 0x000fd81601007387 */ /* 0x0001e80000100a00 */
[----:B0-----:R-:W3:Y:S04]  /*2da20*/  LDL R22, [R1+0x18] ;  /* 0x0000180001167983 */ /* 0x001ee80000100800 */
[----:B------:R-:W3:Y:S01]  /*2da30*/  LDL R23, [R1+0x1c] ;  /* 0x00001c0001177983 */ /* 0x000ee20000100800 */
[----:B----4-:R-:W-:-:S02]  /*2da40*/  IMAD R14, R14, 0x100, R17 ;  /* 0x000001000e0e7824 */ /* 0x010fc400078e0211 */
[----:B------:R-:W-:Y:S01]  /*2da50*/  IMAD R15, R15, 0x100, R16 ;  /* 0x000001000f0f7824 */ /* 0x000fe200078e0210 */
[----:B--2---:R-:W-:Y:S06]  /*2da60*/  HMMA.16816.F32 R4, R8, R26, R4 ;  /* 0x0000001a0804723c */ /* 0x004fec0000001804 */
[----:B------:R-:W-:Y:S02]  /*2da70*/  IMAD.MOV.U32 R16, RZ, RZ, R26 ;  /* 0x000000ffff107224 */ /* 0x000fe400078e001a */
[----:B------:R-:W-:Y:S02]  /*2da80*/  IMAD.MOV.U32 R17, RZ, RZ, R27 ;  /* 0x000000ffff117224 */ /* 0x000fe400078e001b */
[----:B------:R-:W-:Y:S01]  /*2da90*/  IMAD.MOV.U32 R11, RZ, RZ, R0 ;  /* 0x000000ffff0b7224 */ /* 0x000fe200078e0000 */
[----:B---3--:R-:W-:-:S12]  /*2daa0*/  STL.64 [R1+0x3728], R22 ;  /* 0x0037281601007387 */ /* 0x008fd80000100a00 */
[----:B------:R-:W-:Y:S04]  /*2dab0*/  STL.64 [R1+0x4c0], R4 ;  /* 0x0004c00401007387 */ /* 0x000fe80000100a00 */
[----:B------:R-:W-:Y:S04]  /*2dac0*/  STL.64 [R1+0x4c8], R6 ;  /* 0x0004c80601007387 */ /* 0x000fe80000100a00 */
[----:B------:R-:W2:Y:S04]  /*2dad0*/  LDL R20, [R1+0x20] ;  /* 0x0000200001147983 */ /* 0x000ea80000100800 */
[----:B------:R-:W2:Y:S04]  /*2dae0*/  LDL R21, [R1+0x24] ;  /* 0x0000240001157983 */ /* 0x000ea80000100800 */
[----:B------:R-:W3:Y:S04]  /*2daf0*/  LDL R10, [R1] ;  /* 0x00000000010a7983 */ /* 0x000ee80000100800 */
[----:B------:R-:W4:Y:S04]  /*2db00*/  LDL.LU R0, [R1+0x3740] ;  /* 0x0037400001007983 */ /* 0x000f280000300800 */
[----:B------:R-:W2:Y:S04]  /*2db10*/  LDL.LU.64 R24, [R1+0x460] ;  /* 0x0004600001187983 */ /* 0x000ea80000300a00 */
[----:B------:R-:W3:Y:S04]  /*2db20*/  LDL.LU.64 R26, [R1+0x468] ;  /* 0x00046800011a7983 */ /* 0x000ee80000300a00 */
[----:B---3--:R0:W-:Y:S04]  /*2db30*/  STL.64 [R1+0x36f0], R26 ;  /* 0x0036f01a01007387 */ /* 0x0081e80000100a00 */
[----:B0-----:R-:W3:Y:S04]  /*2db40*/  LDL R26, [R1+0x8] ;  /* 0x00000800011a7983 */ /* 0x001ee80000100800 */
[----:B------:R-:W3:Y:S04]  /*2db50*/  LDL R27, [R1+0xc] ;  /* 0x00000c00011b7983 */ /* 0x000ee80000100800 */
[----:B--2---:R0:W-:Y:S04]  /*2db60*/  STL.64 [R1+0x36e8], R24 ;  /* 0x0036e81801007387 */ /* 0x0041e80000100a00 */
[----:B0-----:R-:W2:Y:S01]  /*2db70*/  LDL R24, [R1+0x10] ;  /* 0x0000100001187983 */ /* 0x001ea20000100800 */
[----:B----4-:R-:W-:-:S03]  /*2db80*/  IMAD.MOV.U32 R25, RZ, RZ, R0 ;  /* 0x000000ffff197224 */ /* 0x010fc600078e0000 */
[----:B---3--:R-:W-:Y:S04]  /*2db90*/  STL.64 [R1+0x3708], R26 ;  /* 0x0037081a01007387 */ /* 0x008fe80000100a00 */
[----:B--2---:R0:W-:Y:S04]  /*2dba0*/  STL.64 [R1+0x3720], R24 ;  /* 0x0037201801007387 */ /* 0x0041e80000100a00 */
[----:B0-----:R-:W2:Y:S04]  /*2dbb0*/  LDL.LU.64 R24, [R1+0x4a0] ;  /* 0x0004a00001187983 */ /* 0x001ea80000300a00 */
[----:B------:R-:W3:Y:S04]  /*2dbc0*/  LDL.LU.64 R26, [R1+0x4a8] ;  /* 0x0004a800011a7983 */ /* 0x000ee80000300a00 */
[----:B---3--:R-:W-:Y:S04]  /*2dbd0*/  STL.64 [R1+0x3738], R26 ;  /* 0x0037381a01007387 */ /* 0x008fe80000100a00 */
[----:B--2---:R0:W-:Y:S04]  /*2dbe0*/  STL.64 [R1+0x3730], R24 ;  /* 0x0037301801007387 */ /* 0x0041e80000100a00 */
[----:B0-----:R-:W2:Y:S04]  /*2dbf0*/  LDL.LU.64 R24, [R1+0x4b0] ;  /* 0x0004b00001187983 */ /* 0x001ea80000300a00 */
[----:B------:R-:W2:Y:S04]  /*2dc00*/  LDL.LU.64 R26, [R1+0x4b8] ;  /* 0x0004b800011a7983 */ /* 0x000ea80000300a00 */
[----:B------:R-:W3:Y:S04]  /*2dc10*/  LDL.LU.64 R4, [R1+0x450] ;  /* 0x0004500001047983 */ /* 0x000ee80000300a00 */
[----:B------:R-:W4:Y:S01]  /*2dc20*/  LDL.LU.64 R6, [R1+0x458] ;  /* 0x0004580001067983 */ /* 0x000f220000300a00 */
[----:B------:R-:W-:-:S02]  /*2dc30*/  F2FP.F16.E5M2.UNPACK_B R12, R12 ;  /* 0x0000000cff0c723e */ /* 0x000fc400020004ff */
[----:B------:R-:W-:Y:S02]  /*2dc40*/  F2FP.F16.E5M2.UNPACK_B R13, R13 ;  /* 0x0000000dff0d723e */ /* 0x000fe400020004ff */
[----:B------:R-:W-:Y:S02]  /*2dc50*/  F2FP.F16.E5M2.UNPACK_B R14, R14 ;  /* 0x0000000eff0e723e */ /* 0x000fe400020004ff */
[----:B------:R-:W-:Y:S01]  /*2dc60*/  F2FP.F16.E5M2.UNPACK_B R15, R15 ;  /* 0x0000000fff0f723e */ /* 0x000fe200020004ff */
        /* <DEDUP_REMOVED lines=9> */
[----:B------:R-:W-:Y:S04]  /*2dd00*/  STL.64 [R1+0x36c0], R18 ;  /* 0x0036c01201007387 */ /* 0x000fe80000100a00 */
[----:B------:R0:W-:Y:S04]  /*2dd10*/  STL.64 [R1+0x36b8], R16 ;  /* 0x0036b81001007387 */ /* 0x0001e80000100a00 */
[----:B0-----:R-:W3:Y:S04]  /*2dd20*/  LDL.LU.64 R16, [R1+0x470] ;  /* 0x0004700001107983 */ /* 0x001ee80000300a00 */
[----:B------:R-:W3:Y:S04]  /*2dd30*/  LDL.LU.64 R18, [R1+0x478] ;  /* 0x0004780001127983 */ /* 0x000ee80000300a00 */
[----:B------:R-:W4:Y:S04]  /*2dd40*/  LDL.LU R8, [R1+0x1b74] ;  /* 0x001b740001087983 */ /* 0x000f280000300800 */
[----:B------:R-:W4:Y:S04]  /*2dd50*/  LDL.LU R9, [R1+0x1b7c] ;  /* 0x001b7c0001097983 */ /* 0x000f280000300800 */
[----:B------:R-:W2:Y:S04]  /*2dd60*/  LDL.LU.64 R26, [R1+0x3738] ;  /* 0x00373800011a7983 */ /* 0x000ea80000300a00 */
[----:B------:R-:W2:Y:S04]  /*2dd70*/  LDL.LU.64 R24, [R1+0x3730] ;  /* 0x0037300001187983 */ /* 0x000ea80000300a00 */
[----:B------:R-:W-:Y:S04]  /*2dd80*/  STL.64 [R1+0x4b0], R20 ;  /* 0x0004b01401007387 */ /* 0x000fe80000100a00 */
[----:B------:R0:W-:Y:S04]  /*2dd90*/  STL.64 [R1+0x4b8], R22 ;  /* 0x0004b81601007387 */ /* 0x0001e80000100a00 */
[----:B0-----:R-:W2:Y:S02]  /*2dda0*/  LDL.LU.64 R22, [R1+0x3728] ;  /* 0x0037280001167983 */ /* 0x001ea40000300a00 */
[----:B--2---:R-:W-:Y:S02]  /*2ddb0*/  HMMA.16816.F32 R20, R12, R22, R24 ;  /* 0x000000160c14723c */ /* 0x004fe40000001818 */
[----:B------:R-:W2:-:S15]  /*2ddc0*/  LDL.LU.64 R24, [R1+0x3720] ;  /* 0x0037200001187983 */ /* 0x000e9e0000300a00 */
[----:B------:R-:W-:-:S06]  /*2ddd0*/  NOP ;  /* 0x0000000000007918 */ /* 0x000fcc0000000000 */
[----:B------:R0:W-:Y:S04]  /*2dde0*/  STL.64 [R1+0x4a0], R20 ;  /* 0x0004a01401007387 */ /* 0x0001e80000100a00 */
[----:B------:R1:W-:Y:S04]  /*2ddf0*/  STL.64 [R1+0x4a8], R22 ;  /* 0x0004a81601007387 */ /* 0x0003e80000100a00 */
[----:B0-----:R-:W4:Y:S04]  /*2de00*/  LDL.LU.64 R20, [R1+0x440] ;  /* 0x0004400001147983 */ /* 0x001f280000300a00 */
[----:B-1----:R-:W4:Y:S01]  /*2de10*/  LDL.LU.64 R22, [R1+0x448] ;  /* 0x0004480001167983 */ /* 0x002f220000300a00 */
[----:B--2---:R-:W-:Y:S03]  /*2de20*/  HMMA.16816.F32 R24, R12, R24, R4 ;  /* 0x000000180c18723c */ /* 0x004fe60000001804 */
[----:B------:R-:W2:Y:S04]  /*2de30*/  LDL.LU.64 R6, [R1+0x3718] ;  /* 0x0037180001067983 */ /* 0x000ea80000300a00 */
[----:B------:R-:W2:-:S15]  /*2de40*/  LDL.LU.64 R4, [R1+0x3710] ;  /* 0x0037100001047983 */ /* 0x000e9e0000300a00 */
[----:B------:R-:W-:-:S01]  /*2de50*/  NOP ;  /* 0x0000000000007918 */ /* 0x000fc20000000000 */
        /* <DEDUP_REMOVED lines=9> */
[----:B0-----:R-:W4:Y:S04]  /*2def0*/  LDL.LU.64 R26, [R1+0x36f0] ;  /* 0x0036f000011a7983 */ /* 0x001f280000300a00 */
[----:B------:R-:W4:Y:S01]  /*2df00*/  LDL.LU.64 R24, [R1+0x36e8] ;  /* 0x0036e80001187983 */ /* 0x000f220000300a00 */
[----:B---3--:R-:W-:-:S15]  /*2df10*/  HMMA.16816.F32 R16, R12, R10, R16 ;  /* 0x0000000a0c10723c */ /* 0x008fde0000001810 */
[----:B------:R-:W-:-:S08]  /*2df20*/  NOP ;  /* 0x0000000000007918 */ /* 0x000fd00000000000 */
[----:B------:R0:W-:Y:S04]  /*2df30*/  STL.64 [R1+0x470], R16 ;  /* 0x0004701001007387 */ /* 0x0001e80000100a00 */
[----:B------:R1:W-:Y:S04]  /*2df40*/  STL.64 [R1+0x478], R18 ;  /* 0x0004781201007387 */ /* 0x0003e80000100a00 */
[----:B0-----:R-:W3:Y:S04]  /*2df50*/  LDL.LU.64 R16, [R1+0x430] ;  /* 0x0004300001107983 */ /* 0x001ee80000300a00 */
[----:B-1----:R-:W3:Y:S01]  /*2df60*/  LDL.LU.64 R18, [R1+0x438] ;  /* 0x0004380001127983 */ /* 0x002ee20000300a00 */
[----:B----4-:R-:W-:-:S15]  /*2df70*/  HMMA.16816.F32 R24, R12, R28, R24 ;  /* 0x0000001c0c18723c */ /* 0x010fde0000001818 */
[----:B------:R-:W-:-:S08]  /*2df80*/  NOP ;  /* 0x0000000000007918 */ /* 0x000fd00000000000 */
[----:B------:R-:W-:Y:S04]  /*2df90*/  STL.64 [R1+0x460], R24 ;  /* 0x0004601801007387 */ /* 0x000fe80000100a00 */
[----:B------:R0:W-:Y:S04]  /*2dfa0*/  STL.64 [R1+0x468], R26 ;  /* 0x0004681a01007387 */ /* 0x0001e80000100a00 */
[----:B0-----:R-:W2:Y:S04]  /*2dfb0*/  LDL.LU.64 R26, [R1+0x36e0] ;  /* 0x0036e000011a7983 */ /* 0x001ea80000300a00 */
[----:B------:R-:W4:Y:S01]  /*2dfc0*/  LDL.LU.64 R24, [R1+0x36d8] ;  /* 0x0036d80001187983 */ /* 0x000f220000300a00 */
[----:B--2---:R-:W-:-:S15]  /*2dfd0*/  HMMA.16816.F32 R4, R12, R26, R4 ;  /* 0x0000001a0c04723c */ /* 0x004fde0000001804 */
[----:B------:R-:W-:-:S08]  /*2dfe0*/  NOP ;  /* 0x0000000000007918 */ /* 0x000fd00000000000 */
[----:B------:R0:W-:Y:S04]  /*2dff0*/  STL.64 [R1+0x450], R4 ;  /* 0x0004500401007387 */ /* 0x0001e80000100a00 */
[----:B------:R1:W-:Y:S04]  /*2e000*/  STL.64 [R1+0x458], R6 ;  /* 0x0004580601007387 */ /* 0x0003e80000100a00 */
[----:B0-----:R-:W2:Y:S04]  /*2e010*/  LDL.LU.64 R4, [R1+0x400] ;  /* 0x0004000001047983 */ /* 0x001ea80000300a00 */
[----:B-1----:R-:W3:Y:S01]  /*2e020*/  LDL.LU.64 R6, [R1+0x408] ;  /* 0x0004080001067983 */ /* 0x002ee20000300a00 */
[C---:B----4-:R-:W-:Y:S03]  /*2e030*/  HMMA.16816.F32 R20, R12.reuse, R24, R20 ;  /* 0x000000180c14723c */ /* 0x050fe60000001814 */
[----:B---3--:R-:W-:Y:S04]  /*2e040*/  STL.64 [R1+0x36a8], R6 ;  /* 0x0036a80601007387 */ /* 0x008fe80000100a00 */
[----:B--2---:R0:W-:Y:S04]  /*2e050*/  STL.64 [R1+0x36a0], R4 ;  /* 0x0036a00401007387 */ /* 0x0041e80000100a00 */
[----:B0-----:R-:W2:Y:S04]  /*2e060*/  LDL.LU.64 R4, [R1+0x410] ;  /* 0x0004100001047983 */ /* 0x001ea80000300a00 */
[----:B------:R-:W2:Y:S04]  /*2e070*/  LDL.LU.64 R6, [R1+0x418] ;  /* 0x0004180001067983 */ /* 0x000ea80000300a00 */
[----:B------:R-:W3:Y:S04]  /*2e080*/  LDL.LU R0, [R1+0x1b88] ;  /* 0x001b880001007983 */ /* 0x000ee80000300800 */
[----:B------:R-:W3:Y:S04]  /*2e090*/  LDL.LU R10, [R1+0x1b84] ;  /* 0x001b8400010a7983 */ /* 0x000ee80000300800 */
[----:B------:R-:W4:Y:S04]  /*2e0a0*/  LDL.LU R11, [R1+0x1b90] ;  /* 0x001b9000010b7983 */ /* 0x000f280000300800 */
        /* <DEDUP_REMOVED lines=13> */
[----:B------:R-:W4:Y:S01]  /*2e180*/  LDL.LU.64 R16, [R1+0x36b8] ;  /* 0x0036b80001107983 */ /* 0x000f220000300a00 */
[----:B---3--:R-:W-:Y:S03]  /*2e190*/  HMMA.16816.F32 R24, R12, R20, R24 ;  /* 0x000000140c18723c */ /* 0x008fe60000001818 */
[----:B------:R4:W-:-:S15]  /*2e1a0*/  STL.64 [R1+0x3630], R22 ;  /* 0x0036301601007387 */ /* 0x0009de0000100a00 */
[----:B------:R-:W-:-:S05]  /*2e1b0*/  NOP ;  /* 0x0000000000007918 */ /* 0x000fca0000000000 */
[----:B------:R0:W-:Y:S04]  /*2e1c0*/  STL.64 [R1+0x420], R24 ;  /* 0x0004201801007387 */ /* 0x0001e80000100a00 */
[----:B------:R1:W-:Y:S01]  /*2e1d0*/  STL.64 [R1+0x428], R26 ;  /* 0x0004281a01007387 */ /* 0x0003e20000100a00 */
[C---:B--2---:R-:W-:Y:S01]  /*2e1e0*/  HMMA.16816.F32 R4, R12.reuse, R18, R4 ;  /* 0x000000120c04723c */ /* 0x044fe20000001804 */
[----:B----4-:R-:W-:Y:S02]  /*2e1f0*/  IMAD.MOV.U32 R22, RZ, RZ, R16 ;  /* 0x000000ffff167224 */ /* 0x010fe400078e0010 */
[----:B------:R-:W-:Y:S01]  /*2e200*/  IMAD.MOV.U32 R23, RZ, RZ, R17 ;  /* 0x000000ffff177224 */ /* 0x000fe200078e0011 */
[----:B------:R-:W2:Y:S04]  /*2e210*/  LDL.LU R16, [R1+0x36b4] ;  /* 0x0036b40001107983 */ /* 0x000ea80000300800 */
[----:B------:R-:W2:Y:S04]  /*2e220*/  LDL.LU R17, [R1+0x36b0] ;  /* 0x0036b00001117983 */ /* 0x000ea80000300800 */
[----:B0-----:R-:W3:Y:S04]  /*2e230*/  LDL.LU.64 R24, [R1+0x3f0] ;  /* 0x0003f00001187983 */ /* 0x001ee80000300a00 */
[----:B-1----:R-:W3:Y:S04]  /*2e240*/  LDL.LU.64 R26, [R1+0x3f8] ;  /* 0x0003f800011a7983 */ /* 0x002ee80000300a00 */
[----:B------:R0:W-:Y:S04]  /*2e250*/  STL.64 [R1+0x3628], R20 ;  /* 0x0036281401007387 */ /* 0x0001e80000100a00 */
[----:B0-----:R-:W4:Y:S04]  /*2e260*/  LDL.LU R20, [R1+0x1b78] ;  /* 0x001b780001147983 */ /* 0x001f280000300800 */
[----:B------:R-:W3:Y:S04]  /*2e270*/  LDL.LU R21, [R1+0x1b80] ;  /* 0x001b800001157983 */ /* 0x000ee80000300800 */
[----:B------:R-:W-:Y:S04]  /*2e280*/  STL.64 [R1+0x3670], R22 ;  /* 0x0036701601007387 */ /* 0x000fe80000100a00 */
        /* <DEDUP_REMOVED lines=9> */
[----:B------:R-:W2:Y:S04]  /*2e320*/  LDL.LU.64 R4, [R1+0x3690] ;  /* 0x0036900001047983 */ /* 0x000ea80000300a00 */
[----:B------:R0:W-:Y:S04]  /*2e330*/  STL.64 [R1+0x3610], R18 ;  /* 0x0036101201007387 */ /* 0x0001e80000100a00 */
[----:B0-----:R-:W2:Y:S04]  /*2e340*/  LDL.LU.64 R18, [R1+0x20] ;  /* 0x0000200001127983 */ /* 0x001ea80000300a00 */
[----:B------:R-:W-:Y:S01]  /*2e350*/  STL.64 [R1+0x3608], R16 ;  /* 0x0036081001007387 */ /* 0x000fe20000100a00 */
[----:B----4-:R-:W-:-:S02]  /*2e360*/  IMAD R8, R8, 0x100, R20 ;  /* 0x0000010008087824 */ /* 0x010fc400078e0214 */
[----:B---3--:R-:W-:Y:S01]  /*2e370*/  IMAD R9, R9, 0x100, R21 ;  /* 0x0000010009097824 */ /* 0x008fe200078e0215 */
[----:B--2---:R-:W-:Y:S04]  /*2e380*/  STL.64 [R1+0x3668], R18 ;  /* 0x0036681201007387 */ /* 0x004fe80000100a00 */
[----:B------:R-:W2:Y:S04]  /*2e390*/  LDL.LU.64 R20, [R1+0xfb0] ;  /* 0x000fb00001147983 */ /* 0x000ea80000300a00 */
[----:B------:R-:W3:Y:S01]  /*2e3a0*/  LDL.LU.64 R22, [R1+0xfb8] ;  /* 0x000fb80001167983 */ /* 0x000ee20000300a00 */
[----:B------:R-:W-:Y:S03]  /*2e3b0*/  HMMA.16816.F32 R24, R12, R6, R24 ;  /* 0x000000060c18723c */ /* 0x000fe60000001818 */
[----:B---3--:R-:W-:Y:S04]  /*2e3c0*/  STL.64 [R1+0x3680], R22 ;  /* 0x0036801601007387 */ /* 0x008fe80000100a00 */
[----:B--2---:R0:W-:Y:S04]  /*2e3d0*/  STL.64 [R1+0x3678], R20 ;  /* 0x0036781401007387 */ /* 0x0041e80000100a00 */
[----:B0-----:R-:W2:Y:S04]  /*2e3e0*/  LDL.LU.64 R20, [R1+0xfc0] ;  /* 0x000fc00001147983 */ /* 0x001ea80000300a00 */
[----:B------:R-:W2:Y:S04]  /*2e3f0*/  LDL.LU.64 R22, [R1+0xfc8] ;  /* 0x000fc80001167983 */ /* 0x000ea80000300a00 */
[----:B------:R-:W3:Y:S04]  /*2e400*/  LDL.LU.64 R16, [R1+0x3e0] ;  /* 0x0003e00001107983 */ /* 0x000ee80000300a00 */
[----:B------:R-:W3:Y:S04]  /*2e410*/  LDL.LU.64 R18, [R1+0x3e8] ;  /* 0x0003e80001127983 */ /* 0x000ee80000300a00 */
[----:B------:R0:W-:Y:S04]  /*2e420*/  STL.64 [R1+0x3f0], R24 ;  /* 0x0003f01801007387 */ /* 0x0001e80000100a00 */
[----:B------:R1:W-:Y:S01]  /*2e430*/  STL.64 [R1+0x3f8], R26 ;  /* 0x0003f81a01007387 */ /* 0x0003e20000100a00 */
[----:B------:R-:W-:-:S03]  /*2e440*/  IMAD R10, R10, 0x100, R0 ;  /* 0x000001000a0a7824 */ /* 0x000fc600078e0200 */
[----:B0-----:R-:W4:Y:S04]  /*2e450*/  LDL.64 R24, [R1+0x18] ;  /* 0x0000180001187983 */ /* 0x001f280000100a00 */
[----:B-1----:R-:W4:Y:S04]  /*2e460*/  LDL.64 R26, [R1+0x10] ;  /* 0x00001000011a7983 */ /* 0x002f280000100a00 */
[----:B------:R-:W3:Y:S01]  /*2e470*/  LDL.LU R0, [R1+0x3688] ;  /* 0x0036880001007983 */ /* 0x000ee20000300800 */
[----:B--2---:R-:W-:-:S15]  /*2e480*/  HMMA.16816.F32 R20, R12, R4, R20 ;  /* 0x000000040c14723c */ /* 0x004fde0000001814 */
[----:B------:R-:W-:-:S08]  /*2e490*/  NOP ;  /* 0x0000000000007918 */ /* 0x000fd00000000000 */
[----:B------:R-:W-:Y:S04]  /*2e4a0*/  STL.64 [R1+0xfc0], R20 ;  /* 0x000fc01401007387 */ /* 0x000fe80000100a00 */
[----:B------:R0:W-:Y:S04]  /*2e4b0*/  STL.64 [R1+0xfc8], R22 ;  /* 0x000fc81601007387 */ /* 0x0001e80000100a00 */
[----:B0-----:R-:W2:Y:S04]  /*2e4c0*/  LDL.LU.64 R22, [R1+0x3680] ;  /* 0x0036800001167983 */ /* 0x001ea80000300a00 */
[----:B------:R-:W2:Y:S04]  /*2e4d0*/  LDL.LU.64 R20, [R1+0x3678] ;  /* 0x0036780001147983 */ /* 0x000ea80000300a00 */
        /* <DEDUP_REMOVED lines=9> */
[----:B------:R-:W-:Y:S04]  /*2e570*/  STL [R1+0x35d4], R2 ;  /* 0x0035d40201007387 */ /* 0x000fe80000100800 */
[----:B------:R0:W-:Y:S01]  /*2e580*/  STL [R1+0x35d0], R3 ;  /* 0x0035d00301007387 */ /* 0x0001e20000100800 */
[----:B---3--:R-:W-:Y:S01]  /*2e590*/  IMAD R11, R0, 0x100, R11 ;  /* 0x00000100000b7824 */ /* 0x008fe200078e020b */
[----:B------:R-:W-:-:S02]  /*2e5a0*/  F2FP.F16.E5M2.UNPACK_B R8, R8 ;  /* 0x00000008ff08723e */ /* 0x000fc400020004ff */
[----:B------:R-:W-:Y:S02]  /*2e5b0*/  F2FP.F16.E5M2.UNPACK_B R9, R9 ;  /* 0x00000009ff09723e */ /* 0x000fe400020004ff */
[----:B------:R-:W-:Y:S01]  /*2e5c0*/  F2FP.F16.E5M2.UNPACK_B R10, R10 ;  /* 0x0000000aff0a723e */ /* 0x000fe200020004ff */
[----:B--2---:R-:W-:Y:S01]  /*2e5d0*/  HMMA.16816.F32 R12, R12, R22, R16 ;  /* 0x000000160c0c723c */ /* 0x004fe20000001810 */
[----:B------:R-:W4:Y:S01]  /*2e5e0*/  LDL.LU.64 R18, [R1+0x3668] ;  /* 0x0036680001127983 */ /* 0x000f220000300a00 */
[----:B------:R-:W-:-:S03]  /*2e5f0*/  F2FP.F16.E5M2.UNPACK_B R11, R11 ;  /* 0x0000000bff0b723e */ /* 0x000fc600020004ff */
[----:B------:R-:W2:Y:S04]  /*2e600*/  LDL.LU.64 R20, [R1+0x3c0] ;  /* 0x0003c00001147983 */ /* 0x000ea80000300a00 */
[----:B------:R-:W2:-:S14]  /*2e610*/  LDL.LU.64 R22, [R1+0x3c8] ;  /* 0x0003c80001167983 */ /* 0x000e9c0000300a00 */
[----:B------:R-:W-:Y:S04]  /*2e620*/  STL.64 [R1+0x3e0], R12 ;  /* 0x0003e00c01007387 */ /* 0x000fe80000100a00 */
[----:B------:R-:W-:Y:S01]  /*2e630*/  STL.64 [R1+0x3e8], R14 ;  /* 0x0003e80e01007387 */ /* 0x000fe20000100a00 */
[----:B----4-:R-:W-:Y:S06]  /*2e640*/  HMMA.16816.F32 R4, R8, R18, R4 ;  /* 0x000000120804723c */ /* 0x010fec0000001804 */
[----:B0-----:R-:W-:-:S02]  /*2e650*/  IMAD.MOV.U32 R3, RZ, RZ, R18 ;  /* 0x000000ffff037224 */ /* 0x001fc400078e0012 */
[----:B------:R-:W-:-:S15]  /*2e660*/  IMAD.MOV.U32 R0, RZ, RZ, R19 ;  /* 0x000000ffff007224 */ /* 0x000fde00078e0013 */
[----:B------:R0:W-:Y:S04]  /*2e670*/  STL.64 [R1+0x3d0], R4 ;  /* 0x0003d00401007387 */ /* 0x0001e80000100a00 */
[----:B------:R1:W-:Y:S04]  /*2e680*/  STL.64 [R1+0x3d8], R6 ;  /* 0x0003d80601007387 */ /* 0x0003e80000100a00 */
[----:B------:R-:W3:Y:S04]  /*2e690*/  LDL.LU.64 R16, [R1+0x3b0] ;  /* 0x0003b00001107983 */ /* 0x000ee80000300a00 */
[----:B------:R-:W3:Y:S04]  /*2e6a0*/  LDL.LU.64 R18, [R1+0x3b8] ;  /* 0x0003b80001127983 */ /* 0x000ee80000300a00 */
[----:B0-----:R-:W4:Y:S04]  /*2e6b0*/  LDL.LU.64 R4, [R1+0x8] ;  /* 0x0000080001047983 */ /* 0x001f280000300a00 */
[----:B-1----:R-:W4:Y:S04]  /*2e6c0*/  LDL R6, [R1] ;  /* 0x0000000001067983 */ /* 0x002f280000100800 */
[----:B------:R-:W4:Y:S04]  /*2e6d0*/  LDL R7, [R1+0x4] ;  /* 0x0000040001077983 */ /* 0x000f280000100800 */
[----:B------:R-:W2:Y:S04]  /*2e6e0*/  LDL.LU R12, [R1+0x1b94] ;  /* 0x001b9400010c7983 */ /* 0x000ea80000300800 */
[----:B------:R-:W2:Y:S04]  /*2e6f0*/  LDL.LU R13, [R1+0x1b9c] ;  /* 0x001b9c00010d7983 */ /* 0x000ea80000300800 */
[----:B------:R-:W4:Y:S04]  /*2e700*/  LDL.LU R14, [R1+0x1ba4] ;  /* 0x001ba400010e7983 */ /* 0x000f280000300800 */
[----:B------:R-:W4:Y:S01]  /*2e710*/  LDL.LU R15, [R1+0x1bac] ;  /* 0x001bac00010f7983 */ /* 0x000f220000300800 */
[----:B------:R-:W-:Y:S01]  /*2e720*/  IMAD.MOV.U32 R2, RZ, RZ, R25 ;  /* 0x000000ffff027224 */ /* 0x000fe200078e0019 */
[C---:B---3--:R-:W-:Y:S02]  /*2e730*/  HMMA.16816.F32 R16, R8.reuse, R26, R16 ;  /* 0x0000001a0810723c */ /* 0x048fe40000001810 */
[----:B----4-:R-:W-:Y:S04]  /*2e740*/  STL.64 [R1+0x3600], R14 ;  /* 0x0036000e01007387 */ /* 0x010fe80000100a00 */
[----:B--2---:R0:W-:Y:S02]  /*2e750*/  STL.64 [R1+0x35f8], R12 ;  /* 0x0035f80c01007387 */ /* 0x0041e40000100a00 */
[----:B0-----:R-:W-:Y:S02]  /*2e760*/  HMMA.16816.F32 R12, R8, R24, R20 ;  /* 0x00000018080c723c */ /* 0x001fe40000001814 */
[----:B------:R-:W-:Y:S04]  /*2e770*/  STL [R1+0x35dc], R3 ;  /* 0x0035dc0301007387 */ /* 0x000fe80000100800 */
[----:B------:R-:W-:Y:S04]  /*2e780*/  STL [R1+0x35d8], R0 ;  /* 0x0035d80001007387 */ /* 0x000fe80000100800 */
[----:B------:R-:W-:-:S13]  /*2e790*/  STL [R1+0x35e0], R2 ;  /* 0x0035e00201007387 */ /* 0x000fda0000100800 */
[----:B------:R0:W-:Y:S04]  /*2e7a0*/  STL.64 [R1+0x3c0], R12 ;  /* 0x0003c00c01007387 */ /* 0x0001e80000100a00 */
[----:B------:R1:W-:Y:S04]  /*2e7b0*/  STL.64 [R1+0x3c8], R14 ;  /* 0x0003c80e01007387 */ /* 0x0003e80000100a00 */
[----:B0-----:R-:W2:Y:S04]  /*2e7c0*/  LDL.LU.64 R12, [R1+0x390] ;  /* 0x00039000010c7983 */ /* 0x001ea80000300a00 */
[----:B------:R-:W-:Y:S04]  /*2e7d0*/  STL.64 [R1+0x3b0], R16 ;  /* 0x0003b01001007387 */ /* 0x000fe80000100a00 */
[----:B------:R-:W-:Y:S04]  /*2e7e0*/  STL.64 [R1+0x3b8], R18 ;  /* 0x0003b81201007387 */ /* 0x000fe80000100a00 */
[----:B-1----:R-:W3:Y:S01]  /*2e7f0*/  LDL.LU.64 R14, [R1+0x398] ;  /* 0x00039800010e7983 */ /* 0x002ee20000300a00 */
[----:B------:R-:W-:-:S03]  /*2e800*/  IMAD.MOV.U32 R0, RZ, RZ, R26 ;  /* 0x000000ffff007224 */ /* 0x000fc600078e001a */
[----:B---3--:R-:W-:Y:S04]  /*2e810*/  STL.64 [R1+0x3660], R14 ;  /* 0x0036600e01007387 */ /* 0x008fe80000100a00 */
[----:B--2---:R0:W-:Y:S04]  /*2e820*/  STL.64 [R1+0x3658], R12 ;  /* 0x0036580c01007387 */ /* 0x0041e80000100a00 */
[----:B0-----:R-:W2:Y:S04]  /*2e830*/  LDL.LU.64 R12, [R1+0x3a0] ;  /* 0x0003a000010c7983 */ /* 0x001ea80000300a00 */
[----:B------:R-:W2:Y:S04]  /*2e840*/  LDL.LU.64 R14, [R1+0x3a8] ;  /* 0x0003a800010e7983 */ /* 0x000ea80000300a00 */
[----:B------:R-:W3:Y:S04]  /*2e850*/  LDL.LU.64 R24, [R1+0x380] ;  /* 0x0003800001187983 */ /* 0x000ee80000300a00 */
[----:B------:R-:W3:Y:S04]  /*2e860*/  LDL.LU.64 R26, [R1+0x388] ;  /* 0x00038800011a7983 */ /* 0x000ee80000300a00 */
[----:B------:R-:W4:Y:S04]  /*2e870*/  LDL.LU.64 R20, [R1+0x360] ;  /* 0x0003600001147983 */ /* 0x000f280000300a00 */
[----:B------:R-:W2:Y:S04]  /*2e880*/  LDL.LU.64 R22, [R1+0x368] ;  /* 0x0003680001167983 */ /* 0x000ea80000300a00 */
[----:B--2---:R-:W-:Y:S04]  /*2e890*/  STL.64 [R1+0x3640], R22 ;  /* 0x0036401601007387 */ /* 0x004fe80000100a00 */
[----:B----4-:R0:W-:Y:S04]  /*2e8a0*/  STL.64 [R1+0x3638], R20 ;  /* 0x0036381401007387 */ /* 0x0101e80000100a00 */
[----:B0-----:R-:W2:Y:S04]  /*2e8b0*/  LDL.LU.64 R20, [R1+0x370] ;  /* 0x0003700001147983 */ /* 0x001ea80000300a00 */
[----:B------:R-:W2:Y:S04]  /*2e8c0*/  LDL.LU.64 R22, [R1+0x378] ;  /* 0x0003780001167983 */ /* 0x000ea80000300a00 */
[----:B------:R-:W4:Y:S04]  /*2e8d0*/  LDL.LU.64 R16, [R1+0x340] ;  /* 0x0003400001107983 */ /* 0x000f280000300a00 */
[----:B------:R-:W3:Y:S01]  /*2e8e0*/  LDL.LU.64 R18, [R1+0x348] ;  /* 0x0003480001127983 */ /* 0x000ee20000300a00 */
[----:B------:R-:W-:Y:S03]  /*2e8f0*/  HMMA.16816.F32 R12, R8, R4, R12 ;  /* 0x00000004080c723c */ /* 0x000fe6000000180c */
[----:B---3--:R-:W-:Y:S04]  /*2e900*/  STL.64 [R1+0x3620], R18 ;  /* 0x0036201201007387 */ /* 0x008fe80000100a00 */
[----:B----4-:R0:W-:Y:S04]  /*2e910*/  STL.64 [R1+0x3618], R16 ;  /* 0x0036181001007387 */ /* 0x0101e80000100a00 */
[----:B0-----:R-:W3:Y:S04]  /*2e920*/  LDL.LU.64 R16, [R1+0x350] ;  /* 0x0003500001107983 */ /* 0x001ee80000300a00 */
[----:B------:R-:W3:Y:S08]  /*2e930*/  LDL.LU.64 R18, [R1+0x358] ;  /* 0x0003580001127983 */ /* 0x000ef00000300a00 */
[----:B------:R-:W-:Y:S04]  /*2e940*/  STL.64 [R1+0x3a0], R12 ;  /* 0x0003a00c01007387 */ /* 0x000fe80000100a00 */
[----:B------:R0:W-:Y:S04]  /*2e950*/  STL.64 [R1+0x3a8], R14 ;  /* 0x0003a80e01007387 */ /* 0x0001e80000100a00 */
[----:B0-----:R-:W4:Y:S04]  /*2e960*/  LDL.LU.64 R14, [R1+0x3660] ;  /* 0x00366000010e7983 */ /* 0x001f280000300a00 */
[----:B------:R-:W4:Y:S01]  /*2e970*/  LDL.LU.64 R12, [R1+0x3658] ;  /* 0x00365800010c7983 */ /* 0x000f220000300a00 */
[----:B------:R-:W-:-:S02]  /*2e980*/  IMAD.MOV.U32 R2, RZ, RZ, R4 ;  /* 0x000000ffff027224 */ /* 0x000fc400078e0004 */
[----:B------:R-:W-:Y:S01]  /*2e990*/  IMAD.MOV.U32 R3, RZ, RZ, R5 ;  /* 0x000000ffff037224 */ /* 0x000fe200078e0005 */
[C---:B------:R-:W-:Y:S06]  /*2e9a0*/  HMMA.16816.F32 R24, R8.reuse, R28, R24 ;  /* 0x0000001c0818723c */ /* 0x040fec0000001818 */
[----:B----4-:R-:W-:Y:S01]  /*2e9b0*/  HMMA.16816.F32 R4, R8, R6, R12 ;  /* 0x000000060804723c */ /* 0x010fe2000000180c */
[----:B------:R-:W4:Y:S04]  /*2e9c0*/  LDL.LU.64 R12, [R1+0x330] ;  /* 0x00033000010c7983 */ /* 0x000f280000300a00 */
[----:B------:R-:W4:-:S15]  /*2e9d0*/  LDL.LU.64 R14, [R1+0x338] ;  /* 0x00033800010e7983 */ /* 0x000f1e0000300a00 */
[----:B------:R-:W-:-:S03]  /*2e9e0*/  NOP ;  /* 0x0000000000007918 */ /* 0x000fc60000000000 */
[----:B------:R0:W-:Y:S04]  /*2e9f0*/  STL.64 [R1+0x390], R4 ;  /* 0x0003900401007387 */ /* 0x0001e80000100a00 */
[----:B------:R1:W-:Y:S04]  /*2ea00*/  STL.64 [R1+0x398], R6 ;  /* 0x0003980601007387 */ /* 0x0003e80000100a00 */
[----:B0-----:R-:W4:Y:S04]  /*2ea10*/  LDL.LU.64 R4, [R1+0x320] ;  /* 0x0003200001047983 */ /* 0x001f280000300a00 */
[----:B-1----:R-:W4:Y:S04]  /*2ea20*/  LDL.LU.64 R6, [R1+0x328] ;  /* 0x0003280001067983 */ /* 0x002f280000300a00 */
        /* <DEDUP_REMOVED lines=15> */
[----:B------:R-:W3:Y:S04]  /*2eb20*/  LDL.LU.64 R20, [R1+0x3628] ;  /* 0x0036280001147983 */ /* 0x000ee80000300a00 */
        /* <DEDUP_REMOVED lines=16> */
[----:B------:R0:W-:Y:S04]  /*2ec30*/  STL.64 [R1+0x3508], R22 ;  /* 0x0035081601007387 */ /* 0x0001e80000100a00 */
[----:B0-----:R-:W3:Y:S04]  /*2ec40*/  LDL.LU R22, [R1+0x1ba8] ;  /* 0x001ba80001167983 */ /* 0x001ee80000300800 */
[----:B------:R-:W3:Y:S04]  /*2ec50*/  LDL.LU R23, [R1+0x1bb0] ;  /* 0x001bb00001177983 */ /* 0x000ee80000300800 */
[----:B------:R0:W-:Y:S04]  /*2ec60*/  STL.64 [R1+0x3500], R20 ;  /* 0x0035001401007387 */ /* 0x0001e80000100a00 */
[----:B0-----:R-:W3:Y:S04]  /*2ec70*/  LDL.LU R20, [R1+0x1b98] ;  /* 0x001b980001147983 */ /* 0x001ee80000300800 */
[----:B------:R-:W3:Y:S01]  /*2ec80*/  LDL.LU R21, [R1+0x1ba0] ;  /* 0x001ba00001157983 */ /* 0x000ee20000300800 */
[C---:B----4-:R-:W-:Y:S06]  /*2ec90*/  HMMA.16816.F32 R12, R8.reuse, R18, R12 ;  /* 0x00000012080c723c */ /* 0x050fec000000180c */
[----:B--2---:R-:W-:-:S15]  /*2eca0*/  HMMA.16816.F32 R4, R8, R16, R4 ;  /* 0x000000100804723c */ /* 0x004fde0000001804 */
[----:B------:R-:W-:-:S02]  /*2ecb0*/  NOP ;  /* 0x0000000000007918 */ /* 0x000fc40000000000 */
[----:B------:R-:W-:Y:S04]  /*2ecc0*/  STL.64 [R1+0x330], R12 ;  /* 0x0003300c01007387 */ /* 0x000fe80000100a00 */
[----:B------:R0:W-:Y:S04]  /*2ecd0*/  STL.64 [R1+0x338], R14 ;  /* 0x0003380e01007387 */ /* 0x0001e80000100a00 */
[----:B0-----:R-:W2:Y:S04]  /*2ece0*/  LDL.LU.64 R14, [R1+0x3600] ;  /* 0x00360000010e7983 */ /* 0x001ea80000300a00 */
[----:B------:R-:W3:Y:S04]  /*2ecf0*/  LDL.LU.64 R12, [R1+0x35f8] ;  /* 0x0035f800010c7983 */ /* 0x000ee80000300a00 */
[----:B------:R-:W-:Y:S04]  /*2ed00*/  STL.64 [R1+0x320], R4 ;  /* 0x0003200401007387 */ /* 0x000fe80000100a00 */
[----:B------:R0:W-:Y:S04]  /*2ed10*/  STL.64 [R1+0x328], R6 ;  /* 0x0003280601007387 */ /* 0x0001e80000100a00 */
[----:B0-----:R-:W4:Y:S04]  /*2ed20*/  LDL.LU.64 R6, [R1+0x35f0] ;  /* 0x0035f00001067983 */ /* 0x001f280000300a00 */
[----:B------:R-:W2:Y:S04]  /*2ed30*/  LDL.LU.64 R4, [R1+0x35e8] ;  /* 0x0035e80001047983 */ /* 0x000ea80000300a00 */
        /* <DEDUP_REMOVED lines=14> */
[----:B----4-:R0:W-:Y:S04]  /*2ee20*/  STL.64 [R1+0x3538], R26 ;  /* 0x0035381a01007387 */ /* 0x0101e80000100a00 */
[----:B0-----:R-:W4:Y:S04]  /*2ee30*/  LDL.LU R26, [R1] ;  /* 0x00000000011a7983 */ /* 0x001f280000300800 */
[----:B------:R-:W4:Y:S04]  /*2ee40*/  LDL.LU R27, [R1+0x4] ;  /* 0x00000400011b7983 */ /* 0x000f280000300800 */
[----:B--2---:R0:W-:Y:S02]  /*2ee50*/  STL.64 [R1+0x3530], R24 ;  /* 0x0035301801007387 */ /* 0x0041e40000100a00 */
[----:B0-----:R-:W-:-:S02]  /*2ee60*/  IMAD.MOV.U32 R24, RZ, RZ, R2 ;  /* 0x000000ffff187224 */ /* 0x001fc400078e0002 */
[----:B------:R-:W-:Y:S01]  /*2ee70*/  IMAD.MOV.U32 R25, RZ, RZ, R3 ;  /* 0x000000ffff197224 */ /* 0x000fe200078e0003 */
[----:B------:R-:W2:Y:S04]  /*2ee80*/  LDL.LU R2, [R1+0x35e0] ;  /* 0x0035e00001027983 */ /* 0x000ea80000300800 */
[----:B------:R-:W3:Y:S04]  /*2ee90*/  LDL.LU R3, [R1+0x35dc] ;  /* 0x0035dc0001037983 */ /* 0x000ee80000300800 */
[----:B----4-:R0:W-:Y:S02]  /*2eea0*/  STL.64 [R1+0x3550], R26 ;  /* 0x0035501a01007387 */ /* 0x0101e40000100a00 */
[----:B0-----:R-:W-:-:S02]  /*2eeb0*/  IMAD.MOV.U32 R26, RZ, RZ, R0 ;  /* 0x000000ffff1a7224 */ /* 0x001fc400078e0000 */
[----:B------:R-:W4:Y:S04]  /*2eec0*/  LDL.LU R0, [R1+0x35d8] ;  /* 0x0035d80001007983 */ /* 0x000f280000300800 */
[----:B------:R-:W3:Y:S04]  /*2eed0*/  LDL.LU R27, [R1+0x14] ;  /* 0x00001400011b7983 */ /* 0x000ee80000300800 */
[----:B------:R0:W-:Y:S04]  /*2eee0*/  STL.64 [R1+0x3568], R24 ;  /* 0x0035681801007387 */ /* 0x0001e80000100a00 */
[----:B0-----:R-:W4:Y:S01]  /*2eef0*/  LDL.LU R24, [R1+0x18] ;  /* 0x0000180001187983 */ /* 0x001f220000300800 */
[----:B--2---:R-:W-:-:S03]  /*2ef00*/  IMAD.MOV.U32 R25, RZ, RZ, R2 ;  /* 0x000000ffff197224 */ /* 0x004fc600078e0002 */
[----:B------:R-:W2:Y:S04]  /*2ef10*/  LDL.LU R2, [R1+0x35d4] ;  /* 0x0035d40001027983 */ /* 0x000ea80000300800 */
[----:B---3--:R0:W-:Y:S02]  /*2ef20*/  STL.64 [R1+0x3580], R26 ;  /* 0x0035801a01007387 */ /* 0x0081e40000100a00 */
[----:B0-----:R-:W-:Y:S02]  /*2ef30*/  IMAD.MOV.U32 R26, RZ, RZ, R3 ;  /* 0x000000ffff1a7224 */ /* 0x001fe400078e0003 */
[----:B------:R-:W2:Y:S04]  /*2ef40*/  LDL.LU R3, [R1+0x35d0] ;  /* 0x0035d00001037983 */ /* 0x000ea80000300800 */
[----:B----4-:R0:W-:Y:S04]  /*2ef50*/  STL.64 [R1+0x3598], R24 ;  /* 0x0035981801007387 */ /* 0x0101e80000100a00 */
[----:B0-----:R-:W3:Y:S01]  /*2ef60*/  LDL.64 R24, [R1+0x28] ;  /* 0x0000280001187983 */ /* 0x001ee20000100a00 */
[----:B------:R-:W-:-:S05]  /*2ef70*/  IMAD.MOV.U32 R27, RZ, RZ, R0 ;  /* 0x000000ffff1b7224 */ /* 0x000fca00078e0000 */
[----:B------:R-:W-:Y:S04]  /*2ef80*/  STL.64 [R1+0x35c8], R26 ;  /* 0x0035c81a01007387 */ /* 0x000fe80000100a00 */
[----:B---3--:R0:W-:Y:S04]  /*2ef90*/  STL.64 [R1+0x35c0], R24 ;  /* 0x0035c01801007387 */ /* 0x0081e80000100a00 */
[----:B0-----:R-:W2:Y:S04]  /*2efa0*/  LDL.LU.64 R24, [R1+0xf90] ;  /* 0x000f900001187983 */ /* 0x001ea80000300a00 */
[----:B------:R-:W2:Y:S04]  /*2efb0*/  LDL.LU.64 R26, [R1+0xf98] ;  /* 0x000f9800011a7983 */ /* 0x000ea80000300a00 */
[----:B------:R-:W3:Y:S04]  /*2efc0*/  LDL.LU.64 R16, [R1+0x1c0] ;  /* 0x0001c00001107983 */ /* 0x000ee80000300a00 */
[----:B------:R-:W4:Y:S04]  /*2efd0*/  LDL.LU.64 R18, [R1+0x1c8] ;  /* 0x0001c80001127983 */ /* 0x000f280000300a00 */
[----:B----4-:R-:W-:Y:S04]  /*2efe0*/  STL.64 [R1+0x3548], R18 ;  /* 0x0035481201007387 */ /* 0x010fe80000100a00 */
[----:B---3--:R0:W-:Y:S04]  /*2eff0*/  STL.64 [R1+0x3540], R16 ;  /* 0x0035401001007387 */ /* 0x0081e80000100a00 */
[----:B0-----:R-:W3:Y:S04]  /*2f000*/  LDL.LU.64 R16, [R1+0x200] ;  /* 0x0002000001107983 */ /* 0x001ee80000300a00 */
        /* <DEDUP_REMOVED lines=13> */
[----:B--2---:R-:W-:Y:S03]  /*2f0e0*/  HMMA.16816.F32 R24, R8, R2, R24 ;  /* 0x000000020818723c */ /* 0x004fe60000001818 */
[----:B----4-:R-:W-:Y:S04]  /*2f0f0*/  STL.64 [R1+0x35a8], R18 ;  /* 0x0035a81201007387 */ /* 0x010fe80000100a00 */
[----:B---3--:R0:W-:Y:S04]  /*2f100*/  STL.64 [R1+0x35a0], R16 ;  /* 0x0035a01001007387 */ /* 0x0081e80000100a00 */
[----:B0-----:R-:W2:Y:S04]  /*2f110*/  LDL.LU.64 R16, [R1+0x280] ;  /* 0x0002800001107983 */ /* 0x001ea80000300a00 */
[----:B------:R-:W3:Y:S01]  /*2f120*/  LDL.LU.64 R18, [R1+0x288] ;  /* 0x0002880001127983 */ /* 0x000ee20000300a00 */
        /* <DEDUP_REMOVED lines=16> */
[----:B0-----:R-:W3:Y:S04]  /*2f230*/  LDL.LU.64 R26, [R1+0x35c8] ;  /* 0x0035c800011a7983 */ /* 0x001ee80000300a00 */
[----:B------:R-:W2:Y:S04]  /*2f240*/  LDL.LU.64 R24, [R1+0x35c0] ;  /* 0x0035c00001187983 */ /* 0x000ea80000300a00 */
[----:B------:R-:W-:Y:S04]  /*2f250*/  STL [R1+0x34c4], R2 ;  /* 0x0034c40201007387 */ /* 0x000fe80000100800 */
[----:B------:R-:W-:Y:S01]  /*2f260*/  STL [R1+0x34c0], R3 ;  /* 0x0034c00301007387 */ /* 0x000fe20000100800 */
[----:B------:R-:W-:-:S02]  /*2f270*/  F2FP.F16.E5M2.UNPACK_B R12, R12 ;  /* 0x0000000cff0c723e */ /* 0x000fc400020004ff */
[----:B------:R-:W-:Y:S02]  /*2f280*/  F2FP.F16.E5M2.UNPACK_B R13, R13 ;  /* 0x0000000dff0d723e */ /* 0x000fe400020004ff */
[----:B------:R-:W-:Y:S01]  /*2f290*/  F2FP.F16.E5M2.UNPACK_B R14, R14 ;  /* 0x0000000eff0e723e */ /* 0x000fe200020004ff */
[----:B--2---:R-:W-:Y:S01]  /*2f2a0*/  HMMA.16816.F32 R8, R8, R24, R16 ;  /* 0x000000180808723c */ /* 0x004fe20000001810 */
[----:B------:R-:W3:Y:S04]  /*2f2b0*/  LDL.LU.64 R18, [R1+0x35b8] ;  /* 0x0035b80001127983 */ /* 0x000ee80000300a00 */
[----:B------:R-:W3:Y:S01]  /*2f2c0*/  LDL.LU.64 R16, [R1+0x35b0] ;  /* 0x0035b00001107983 */ /* 0x000ee20000300a00 */
[----:B------:R-:W-:Y:S01]  /*2f2d0*/  F2FP.F16.E5M2.UNPACK_B R15, R15 ;  /* 0x0000000fff0f723e */ /* 0x000fe200020004ff */
[----:B------:R-:W-:-:S15]  /*2f2e0*/  IMAD.MOV.U32 R0, RZ, RZ, R25 ;  /* 0x000000ffff007224 */ /* 0x000fde00078e0019 */
[----:B------:R-:W-:-:S01]  /*2f2f0*/  NOP ;  /* 0x0000000000007918 */ /* 0x000fc20000000000 */
[----:B------:R0:W-:Y:S04]  /*2f300*/  STL.64 [R1+0x300], R8 ;  /* 0x0003000801007387 */ /* 0x0001e80000100a00 */
[----:B------:R1:W-:Y:S04]  /*2f310*/  STL.64 [R1+0x308], R10 ;  /* 0x0003080a01007387 */ /* 0x0003e80000100a00 */
[----:B0-----:R-:W2:Y:S04]  /*2f320*/  LDL.LU.64 R8, [R1+0x180] ;  /* 0x0001800001087983 */ /* 0x001ea80000300a00 */
[----:B-1----:R-:W2:Y:S01]  /*2f330*/  LDL.LU.64 R10, [R1+0x188] ;  /* 0x00018800010a7983 */ /* 0x002ea20000300a00 */
[----:B---3--:R-:W-:Y:S03]  /*2f340*/  HMMA.16816.F32 R24, R12, R26, R16 ;  /* 0x0000001a0c18723c */ /* 0x008fe60000001810 */
[----:B------:R-:W3:Y:S04]  /*2f350*/  LDL.LU.64 R18, [R1+0x35a8] ;  /* 0x0035a80001127983 */ /* 0x000ee80000300a00 */
[----:B------:R-:W3:-:S15]  /*2f360*/  LDL.LU.64 R16, [R1+0x35a0] ;  /* 0x0035a00001107983 */ /* 0x000ede0000300a00 */
[----:B------:R-:W-:-:S01]  /*2f370*/  NOP ;  /* 0x0000000000007918 */ /* 0x000fc20000000000 */
[----:B------:R0:W-:Y:S04]  /*2f380*/  STL.64 [R1+0x280], R24 ;  /* 0x0002801801007387 */ /* 0x0001e80000100a00 */
[----:B------:R3:W-:Y:S04]  /*2f390*/  STL.64 [R1+0x288], R26 ;  /* 0x0002881a01007387 */ /* 0x0007e80000100a00 */
[----:B0-----:R-:W3:Y:S02]  /*2f3a0*/  LDL.LU.64 R24, [R1+0x3598] ;  /* 0x0035980001187983 */ /* 0x001ee40000300a00 */
[----:B---3--:R-:W-:Y:S02]  /*2f3b0*/  HMMA.16816.F32 R24, R12, R24, R16 ;  /* 0x000000180c18723c */ /* 0x008fe40000001810 */
[----:B------:R-:W3:Y:S04]  /*2f3c0*/  LDL.LU.64 R18, [R1+0x3590] ;  /* 0x0035900001127983 */ /* 0x000ee80000300a00 */
[----:B------:R-:W3:-:S15]  /*2f3d0*/  LDL.LU.64 R16, [R1+0x3588] ;  /* 0x0035880001107983 */ /* 0x000ede0000300a00 */
[----:B------:R-:W-:-:S02]  /*2f3e0*/  NOP ;  /* 0x0000000000007918 */ /* 0x000fc40000000000 */
[----:B------:R-:W-:Y:S04]  /*2f3f0*/  STL.64 [R1+0x260], R24 ;  /* 0x0002601801007387 */ /* 0x000fe80000100a00 */
[----:B------:R0:W-:Y:S04]  /*2f400*/  STL.64 [R1+0x268], R26 ;  /* 0x0002681a01007387 */ /* 0x0001e80000100a00 */
[----:B0-----:R-:W3:Y:S02]  /*2f410*/  LDL.LU.64 R26, [R1+0x3580] ;  /* 0x00358000011a7983 */ /* 0x001ee40000300a00 */
[----:B---3--:R-:W-:Y:S02]  /*2f420*/  HMMA.16816.F32 R24, R12, R26, R16 ;  /* 0x0000001a0c18723c */ /* 0x008fe40000001810 */
[----:B------:R-:W3:Y:S04]  /*2f430*/  LDL.LU.64 R18, [R1+0x3578] ;  /* 0x0035780001127983 */ /* 0x000ee80000300a00 */
[----:B------:R-:W3:-:S15]  /*2f440*/  LDL.LU.64 R16, [R1+0x3570] ;  /* 0x0035700001107983 */ /* 0x000ede0000300a00 */
[----:B------:R-:W-:-:S02]  /*2f450*/  NOP ;  /* 0x0000000000007918 */ /* 0x000fc40000000000 */
        /* <DEDUP_REMOVED lines=23> */
[----:B------:R-:W4:Y:S01]  /*2f5d0*/  LDL.LU.64 R24, [R1+0x3520] ;  /* 0x0035200001187983 */ /* 0x000f220000300a00 */
[C---:B---3--:R-:W-:Y:S06]  /*2f5e0*/  HMMA.16816.F32 R16, R12.reuse, R26, R16 ;  /* 0x0000001a0c10723c */ /* 0x048fec0000001810 */
[----:B----4-:R-:W-:-:S15]  /*2f5f0*/  HMMA.16816.F32 R24, R12, R24, R20 ;  /* 0x000000180c18723c */ /* 0x010fde0000001814 */
[----:B------:R-:W-:-:S02]  /*2f600*/  NOP ;  /* 0x0000000000007918 */ /* 0x000fc40000000000 */
[----:B------:R-:W-:Y:S04]  /*2f610*/  STL.64 [R1+0x1c0], R16 ;  /* 0x0001c01001007387 */ /* 0x000fe80000100a00 */
[----:B------:R0:W-:Y:S04]  /*2f620*/  STL.64 [R1+0x1c8], R18 ;  /* 0x0001c81201007387 */ /* 0x0001e80000100a00 */
[----:B0-----:R-:W3:Y:S04]  /*2f630*/  LDL.LU.64 R18, [R1+0x3518] ;  /* 0x0035180001127983 */ /* 0x001ee80000300a00 */
[----:B------:R-:W4:Y:S04]  /*2f640*/  LDL.LU.64 R16, [R1+0x3510] ;  /* 0x0035100001107983 */ /* 0x000f280000300a00 */
[----:B------:R-:W2:Y:S04]  /*2f650*/  LDL.LU.64 R22, [R1+0x3508] ;  /* 0x0035080001167983 */ /* 0x000ea80000300a00 */
[----:B------:R-:W3:Y:S04]  /*2f660*/  LDL.LU.64 R20, [R1+0x3500] ;  /* 0x0035000001147983 */ /* 0x000ee80000300a00 */
[----:B------:R-:W-:Y:S04]  /*2f670*/  STL.64 [R1+0x1a0], R24 ;  /* 0x0001a01801007387 */ /* 0x000fe80000100a00 */
[----:B------:R2:W-:Y:S02]  /*2f680*/  STL.64 [R1+0x1a8], R26 ;  /* 0x0001a81a01007387 */ /* 0x0005e40000100a00 */
[C---:B--2---:R-:W-:Y:S06]  /*2f690*/  HMMA.16816.F32 R24, R12.reuse, R22, R8 ;  /* 0x000000160c18723c */ /* 0x044fec0000001808 */
[----:B---3--:R-:W-:Y:S01]  /*2f6a0*/  HMMA.16816.F32 R8, R12, R20, R4 ;  /* 0x000000140c08723c */ /* 0x008fe20000001804 */
[----:B------:R-:W2:-:S15]  /*2f6b0*/  LDL.LU.64 R4, [R1+0x140] ;  /* 0x0001400001047983 */ /* 0x000e9e0000300a00 */
[----:B------:R-:W-:-:S01]  /*2f6c0*/  NOP ;  /* 0x0000000000007918 */ /* 0x000fc20000000000 */
[----:B------:R-:W-:Y:S04]  /*2f6d0*/  STL.64 [R1+0x180], R24 ;  /* 0x0001801801007387 */ /* 0x000fe80000100a00 */
[----:B------:R-:W-:Y:S04]  /*2f6e0*/  STL.64 [R1+0x188], R26 ;  /* 0x0001881a01007387 */ /* 0x000fe80000100a00 */
[----:B------:R-:W2:Y:S04]  /*2f6f0*/  LDL.LU.64 R6, [R1+0x148] ;  /* 0x0001480001067983 */ /* 0x000ea80000300a00 */
[----:B------:R0:W-:Y:S04]  /*2f700*/  STL.64 [R1+0x160], R8 ;  /* 0x0001600801007387 */ /* 0x0001e80000100a00 */
[----:B------:R-:W-:Y:S04]  /*2f710*/  STL.64 [R1+0x168], R10 ;  /* 0x0001680a01007387 */ /* 0x000fe80000100a00 */
[----:B------:R-:W3:Y:S04]  /*2f720*/  LDL.LU R28, [R1+0x38] ;  /* 0x00003800011c7983 */ /* 0x000ee80000300800 */
[----:B---3--:R1:W-:Y:S04]  /*2f730*/  STL [R1+0x34c8], R28 ;  /* 0x0034c81c01007387 */ /* 0x0083e80000100800 */
[----:B0-----:R-:W3:Y:S04]  /*2f740*/  LDL.LU R8, [R1+0x40] ;  /* 0x0000400001087983 */ /* 0x001ee80000300800 */
[----:B------:R-:W3:Y:S04]  /*2f750*/  LDL.LU R9, [R1+0x44] ;  /* 0x0000440001097983 */ /* 0x000ee80000300800 */
[----:B------:R-:W4:Y:S04]  /*2f760*/  LDL.LU R20, [R1+0x100] ;  /* 0x0001000001147983 */ /* 0x000f280000300800 */
[----:B------:R-:W4:Y:S04]  /*2f770*/  LDL.LU R21, [R1+0x104] ;  /* 0x0001040001157983 */ /* 0x000f280000300800 */
[----:B------:R-:W2:Y:S04]  /*2f780*/  LDL.LU R22, [R1+0x108] ;  /* 0x0001080001167983 */ /* 0x000ea80000300800 */
[----:B------:R-:W2:Y:S04]  /*2f790*/  LDL.LU R23, [R1+0x10c] ;  /* 0x00010c0001177983 */ /* 0x000ea80000300800 */
[----:B-1----:R-:W3:Y:S04]  /*2f7a0*/  LDL.LU R28, [R1+0x1bb8] ;  /* 0x001bb800011c7983 */ /* 0x002ee80000300800 */
[----:B------:R-:W3:Y:S04]  /*2f7b0*/  LDL.LU R2, [R1+0x1bc0] ;  /* 0x001bc00001027983 */ /* 0x000ee80000300800 */
[----:B------:R-:W3:Y:S04]  /*2f7c0*/  LDL.LU R3, [R1+0x1bc8] ;  /* 0x001bc80001037983 */ /* 0x000ee80000300800 */
[----:B--2---:R-:W-:Y:S04]  /*2f7d0*/  STL.64 [R1+0x34a8], R22 ;  /* 0x0034a81601007387 */ /* 0x004fe80000100a00 */
[----:B----4-:R0:W-:Y:S04]  /*2f7e0*/  STL.64 [R1+0x34a0], R20 ;  /* 0x0034a01401007387 */ /* 0x0101e80000100a00 */
[----:B0-----:R-:W2:Y:S04]  /*2f7f0*/  LDL.LU.64 R20, [R1+0x120] ;  /* 0x0001200001147983 */ /* 0x001ea80000300a00 */
[----:B------:R-:W2:Y:S04]  /*2f800*/  LDL.LU.64 R22, [R1+0x128] ;  /* 0x0001280001167983 */ /* 0x000ea80000300a00 */
[----:B------:R-:W4:Y:S04]  /*2f810*/  LDL.LU R29, [R1+0x3c] ;  /* 0x00003c00011d7983 */ /* 0x000f280000300800 */
[----:B------:R-:W3:Y:S04]  /*2f820*/  LDL.LU R10, [R1+0x48] ;  /* 0x00004800010a7983 */ /* 0x000ee80000300800 */
[----:B------:R-:W3:Y:S04]  /*2f830*/  LDL.LU R11, [R1+0x4c] ;  /* 0x00004c00010b7983 */ /* 0x000ee80000300800 */
[----:B---3--:R-:W-:Y:S04]  /*2f840*/  STL.64 [R1+0x34b8], R10 ;  /* 0x0034b80a01007387 */ /* 0x008fe80000100a00 */
[----:B------:R-:W-:Y:S04]  /*2f850*/  STL.64 [R1+0x34b0], R8 ;  /* 0x0034b00801007387 */ /* 0x000fe80000100a00 */
[----:B------:R-:W3:Y:S04]  /*2f860*/  LDL.LU R24, [R1+0xf0] ;  /* 0x0000f00001187983 */ /* 0x000ee80000300800 */
[----:B------:R-:W3:Y:S04]  /*2f870*/  LDL.LU R25, [R1+0xf4] ;  /* 0x0000f40001197983 */ /* 0x000ee80000300800 */
[----:B------:R-:W2:Y:S04]  /*2f880*/  LDL.LU R26, [R1+0xf8] ;  /* 0x0000f800011a7983 */ /* 0x000ea80000300800 */
[----:B------:R-:W2:Y:S01]  /*2f890*/  LDL.LU R27, [R1+0xfc] ;  /* 0x0000fc00011b7983 */ /* 0x000ea20000300800 */
[C---:B------:R-:W-:Y:S03]  /*2f8a0*/  HMMA.16816.F32 R4, R12.reuse, R18, R4 ;  /* 0x000000120c04723c */ /* 0x040fe60000001804 */
[----:B--2---:R-:W-:Y:S04]  /*2f8b0*/  STL.64 [R1+0x34d8], R26 ;  /* 0x0034d81a01007387 */ /* 0x004fe80000100a00 */
[----:B---3--:R0:W-:Y:S04]  /*2f8c0*/  STL.64 [R1+0x34d0], R24 ;  /* 0x0034d01801007387 */ /* 0x0081e80000100a00 */
[----:B0-----:R-:W2:Y:S04]  /*2f8d0*/  LDL.LU.64 R24, [R1+0xd0] ;  /* 0x0000d00001187983 */ /* 0x001ea80000300a00 */
[----:B------:R-:W3:Y:S04]  /*2f8e0*/  LDL.LU.64 R26, [R1+0xd8] ;  /* 0x0000d800011a7983 */ /* 0x000ee80000300a00 */
        /* <DEDUP_REMOVED lines=8> */
[----:B0-----:R-:W2:Y:S01]  /*2f970*/  LDL.LU.64 R6, [R1+0x34f8] ;  /* 0x0034f80001067983 */ /* 0x001ea20000300a00 */
[----:B------:R-:W-:Y:S03]  /*2f980*/  HMMA.16816.F32 R20, R12, R16, R20 ;  /* 0x000000100c14723c */ /* 0x000fe60000001814 */
[----:B------:R-:W4:Y:S04]  /*2f990*/  LDL.LU.64 R4, [R1+0x34f0] ;  /* 0x0034f00001047983 */ /* 0x000f280000300a00 */
[----:B------:R-:W3:Y:S04]  /*2f9a0*/  LDL.LU R18, [R1+0x30] ;  /* 0x0000300001127983 */ /* 0x000ee80000300800 */
[----:B------:R-:W3:-:S12]  /*2f9b0*/  LDL.LU R19, [R1+0x34] ;  /* 0x0000340001137983 */ /* 0x000ed80000300800 */
[----:B------:R0:W-:Y:S04]  /*2f9c0*/  STL.64 [R1+0x120], R20 ;  /* 0x0001201401007387 */ /* 0x0001e80000100a00 */
[----:B------:R1:W-:Y:S04]  /*2f9d0*/  STL.64 [R1+0x128], R22 ;  /* 0x0001281601007387 */ /* 0x0003e80000100a00 */
[----:B0-----:R-:W3:Y:S04]  /*2f9e0*/  LDL.LU.64 R20, [R1+0xb0] ;  /* 0x0000b00001147983 */ /* 0x001ee80000300a00 */
[----:B-1----:R-:W3:Y:S04]  /*2f9f0*/  LDL.LU.64 R22, [R1+0xb8] ;  /* 0x0000b80001167983 */ /* 0x002ee80000300a00 */
[----:B------:R-:W3:Y:S01]  /*2fa00*/  LDL.LU R16, [R1+0x28] ;  /* 0x0000280001107983 */ /* 0x000ee20000300800 */
[----:B--2---:R-:W-:-:S15]  /*2fa10*/  HMMA.16816.F32 R24, R12, R6, R24 ;  /* 0x000000060c18723c */ /* 0x004fde0000001818 */
[----:B------:R-:W-:-:S08]  /*2fa20*/  NOP ;  /* 0x0000000000007918 */ /* 0x000fd00000000000 */
[----:B------:R-:W-:Y:S04]  /*2fa30*/  STL.64 [R1+0xe0], R24 ;  /* 0x0000e01801007387 */ /* 0x000fe80000100a00 */
[----:B------:R0:W-:Y:S04]  /*2fa40*/  STL.64 [R1+0xe8], R26 ;  /* 0x0000e81a01007387 */ /* 0x0001e80000100a00 */
[----:B0-----:R-:W4:Y:S04]  /*2fa50*/  LDL.LU.64 R26, [R1+0x34e8] ;  /* 0x0034e800011a7983 */ /* 0x001f280000300a00 */
[----:B------:R-:W4:Y:S04]  /*2fa60*/  LDL.LU.64 R24, [R1+0x34e0] ;  /* 0x0034e00001187983 */ /* 0x000f280000300a00 */
[----:B------:R-:W2:Y:S04]  /*2fa70*/  LDL.LU R6, [R1+0x1bc4] ;  /* 0x001bc40001067983 */ /* 0x000ea80000300800 */
[----:B------:R-:W3:Y:S01]  /*2fa80*/  LDL.LU R7, [R1+0x1bcc] ;  /* 0x001bcc0001077983 */ /* 0x000ee20000300800 */
[----:B------:R-:W-:Y:S01]  /*2fa90*/  IMAD.MOV.U32 R17, RZ, RZ, R0 ;  /* 0x000000ffff117224 */ /* 0x000fe200078e0000 */
[----:B----4-:R-:W-:-:S15]  /*2faa0*/  HMMA.16816.F32 R24, R12, R4, R24 ;  /* 0x000000040c18723c */ /* 0x010fde0000001818 */
[----:B------:R-:W-:-:S08]  /*2fab0*/  NOP ;  /* 0x0000000000007918 */ /* 0x000fd00000000000 */
[----:B------:R-:W-:Y:S04]  /*2fac0*/  STL.64 [R1+0xd0], R24 ;  /* 0x0000d01801007387 */ /* 0x000fe80000100a00 */
[----:B------:R0:W-:Y:S01]  /*2fad0*/  STL [R1+0xd8], R26 ;  /* 0x0000d81a01007387 */ /* 0x0001e20000100800 */
[----:B------:R-:W-:-:S03]  /*2fae0*/  IMAD.MOV.U32 R0, RZ, RZ, R27 ;  /* 0x000000ffff007224 */ /* 0x000fc600078e001b */
[----:B0-----:R-:W4:Y:S04]  /*2faf0*/  LDL.LU.64 R26, [R1+0x34d8] ;  /* 0x0034d800011a7983 */ /* 0x001f280000300a00 */
[----:B------:R-:W4:Y:S04]  /*2fb00*/  LDL.LU.64 R24, [R1+0x34d0] ;  /* 0x0034d00001187983 */ /* 0x000f280000300a00 */
[----:B------:R-:W3:Y:S04]  /*2fb10*/  LDL.LU R4, [R1+0x1bb4] ;  /* 0x001bb40001047983 */ /* 0x000ee80000300800 */
[----:B------:R-:W4:Y:S04]  /*2fb20*/  LDL.LU R5, [R1+0x1bbc] ;  /* 0x001bbc0001057983 */ /* 0x000f280000300800 */
[----:B------:R0:W-:Y:S01]  /*2fb30*/  STL [R1+0x2518], R0 ;  /* 0x0025180001007387 */ /* 0x0001e20000100800 */
[----:B--2---:R-:W-:-:S03]  /*2fb40*/  IMAD R6, R6, 0x100, R3 ;  /* 0x0000010006067824 */ /* 0x004fc600078e0203 */
[----:B0-----:R-:W2:Y:S01]  /*2fb50*/  LDL.LU R0, [R1+0x1bd0] ;  /* 0x001bd00001007983 */ /* 0x001ea20000300800 */
[----:B---3--:R-:W-:Y:S02]  /*2fb60*/  IMAD R4, R4, 0x100, R28 ;  /* 0x0000010004047824 */ /* 0x008fe400078e021c */
[----:B----4-:R-:W-:Y:S01]  /*2fb70*/  IMAD R5, R5, 0x100, R2 ;  /* 0x0000010005057824 */ /* 0x010fe200078e0202 */
[----:B------:R-:W3:Y:S04]  /*2fb80*/  LDL.LU R28, [R1+0x34c8] ;  /* 0x0034c800011c7983 */ /* 0x000ee80000300800 */
[----:B------:R-:W4:Y:S04]  /*2fb90*/  LDL.LU R2, [R1+0x34c4] ;  /* 0x0034c40001027983 */ /* 0x000f280000300800 */
[----:B------:R-:W4:Y:S02]  /*2fba0*/  LDL.LU R3, [R1+0x34c0] ;  /* 0x0034c00001037983 */ /* 0x000f240000300800 */
[C---:B----4-:R-:W-:Y:S06]  /*2fbb0*/  HMMA.16816.F32 R8, R12.reuse, R2, R8 ;  /* 0x000000020c08723c */ /* 0x050fec0000001808 */
[----:B------:R-:W-:-:S15]  /*2fbc0*/  HMMA.16816.F32 R12, R12, R16, R20 ;  /* 0x000000100c0c723c */ /* 0x000fde0000001814 */
[----:B------:R-:W-:-:S02]  /*2fbd0*/  NOP ;  /* 0x0000000000007918 */ /* 0x000fc40000000000 */
[----:B------:R-:W-:Y:S04]  /*2fbe0*/  STL.64 [R1+0xc0], R8 ;  /* 0x0000c00801007387 */ /* 0x000fe80000100a00 */
[----:B------:R0:W-:Y:S04]  /*2fbf0*/  STL.64 [R1+0xc8], R10 ;  /* 0x0000c80a01007387 */ /* 0x0001e80000100a00 */
[----:B0-----:R-:W4:Y:S04]  /*2fc00*/  LDL.LU.64 R10, [R1+0x34b8] ;  /* 0x0034b800010a7983 */ /* 0x001f280000300a00 */
[----:B------:R-:W4:Y:S04]  /*2fc10*/  LDL.LU.64 R8, [R1+0x34b0] ;  /* 0x0034b00001087983 */ /* 0x000f280000300a00 */
[----:B------:R-:W4:Y:S04]  /*2fc20*/  LDL.LU.64 R22, [R1+0x34a8] ;  /* 0x0034a80001167983 */ /* 0x000f280000300a00 */
[----:B------:R-:W4:Y:S04]  /*2fc30*/  LDL.LU.64 R20, [R1+0x34a0] ;  /* 0x0034a00001147983 */ /* 0x000f280000300a00 */
[----:B------:R0:W-:Y:S04]  /*2fc40*/  STL.64 [R1+0xb0], R12 ;  /* 0x0000b00c01007387 */ /* 0x0001e80000100a00 */
[----:B------:R1:W-:Y:S04]  /*2fc50*/  STL.64 [R1+0xb8], R14 ;  /* 0x0000b80e01007387 */ /* 0x0003e80000100a00 */
[----:B0-----:R-:W4:Y:S04]  /*2fc60*/  LDL.LU R12, [R1+0x110] ;  /* 0x00011000010c7983 */ /* 0x001f280000300800 */
[----:B------:R-:W4:Y:S04]  /*2fc70*/  LDL.LU R13, [R1+0x114] ;  /* 0x00011400010d7983 */ /* 0x000f280000300800 */
[----:B-1----:R-:W4:Y:S04]  /*2fc80*/  LDL.LU R14, [R1+0x118] ;  /* 0x00011800010e7983 */ /* 0x002f280000300800 */
[----:B------:R-:W4:Y:S01]  /*2fc90*/  LDL.LU R15, [R1+0x11c] ;  /* 0x00011c00010f7983 */ /* 0x000f220000300800 */
[----:B--2---:R-:W-:Y:S01]  /*2fca0*/  IMAD R7, R7, 0x100, R0 ;  /* 0x0000010007077824 */ /* 0x004fe200078e0200 */
[----:B------:R-:W-:-:S02]  /*2fcb0*/  F2FP.F16.E5M2.UNPACK_B R4, R4 ;  /* 0x00000004ff04723e */ /* 0x000fc400020004ff */
[----:B------:R-:W-:Y:S02]  /*2fcc0*/  F2FP.F16.E5M2.UNPACK_B R5, R5 ;  /* 0x00000005ff05723e */ /* 0x000fe400020004ff */
[----:B------:R-:W-:Y:S02]  /*2fcd0*/  F2FP.F16.E5M2.UNPACK_B R6, R6 ;  /* 0x00000006ff06723e */ /* 0x000fe400020004ff */
[----:B------:R-:W-:Y:S02]  /*2fce0*/  F2FP.F16.E5M2.UNPACK_B R18, R18.H1 ;  /* 0x00000012ff12723e */ /* 0x000fe400030004ff */
[----:B------:R-:W-:Y:S02]  /*2fcf0*/  F2FP.F16.E5M2.UNPACK_B R7, R7 ;  /* 0x00000007ff07723e */ /* 0x000fe400020004ff */
[----:B------:R-:W-:Y:S02]  /*2fd00*/  F2FP.F16.E5M2.UNPACK_B R19, R19.H1 ;  /* 0x00000013ff13723e */ /* 0x000fe400030004ff */
[----:B---3--:R-:W-:-:S02]  /*2fd10*/  F2FP.F16.E5M2.UNPACK_B R16, R28.H1 ;  /* 0x0000001cff10723e */ /* 0x008fc400030004ff */
[----:B------:R-:W-:Y:S01]  /*2fd20*/  F2FP.F16.E5M2.UNPACK_B R17, R29.H1 ;  /* 0x0000001dff11723e */ /* 0x000fe200030004ff */
[----:B------:R-:W-:Y:S04]  /*2fd30*/  STL [R1+0x30], R18 ;  /* 0x0000301201007387 */ /* 0x000fe80000100800 */
[----:B------:R-:W-:Y:S04]  /*2fd40*/  STL [R1+0x34], R19 ;  /* 0x0000341301007387 */ /* 0x000fe80000100800 */
[----:B------:R-:W-:Y:S01]  /*2fd50*/  STL [R1+0x20], R16 ;  /* 0x0000201001007387 */ /* 0x000fe20000100800 */
[----:B------:R-:W-:Y:S01]  /*2fd60*/  IMAD.MOV.U32 R2, RZ, RZ, R16 ;  /* 0x000000ffff027224 */ /* 0x000fe200078e0010 */
[----:B----4-:R-:W-:Y:S01]  /*2fd70*/  HMMA.16816.F32 R12, R4, R18, R12 ;  /* 0x00000012040c723c */ /* 0x010fe2000000180c */
[----:B------:R-:W-:-:S15]  /*2fd80*/  F2FP.F16.E5M2.UNPACK_B R8, R8.H1 ;  /* 0x00000008ff08723e */ /* 0x000fde00030004ff */
[----:B------:R-:W-:-:S07]  /*2fd90*/  NOP ;  /* 0x0000000000007918 */ /* 0x000fce0000000000 */
[----:B------:R-:W-:Y:S04]  /*2fda0*/  STL.64 [R1+0x110], R12 ;  /* 0x0001100c01007387 */ /* 0x000fe80000100a00 */
[----:B------:R0:W-:Y:S02]  /*2fdb0*/  STL.64 [R1+0x118], R14 ;  /* 0x0001180e01007387 */ /* 0x0001e40000100a00 */
[----:B0-----:R-:W-:Y:S01]  /*2fdc0*/  HMMA.16816.F32 R12, R4, R16, R20 ;  /* 0x00000010040c723c */ /* 0x001fe20000001814 */
[----:B------:R-:W-:-:S05]  /*2fdd0*/  F2FP.F16.E5M2.UNPACK_B R9, R9.H1 ;  /* 0x00000009ff09723e */ /* 0x000fca00030004ff */
[----:B------:R-:W-:Y:S01]  /*2fde0*/  STL [R1+0x24], R17 ;  /* 0x0000241101007387 */ /* 0x000fe20000100800 */
[----:B------:R-:W-:-:S15]  /*2fdf0*/  F2FP.F16.E5M2.UNPACK_B R3, R11.H1 ;  /* 0x0000000bff03723e */ /* 0x000fde00030004ff */
[----:B------:R-:W-:-:S01]  /*2fe00*/  NOP ;  /* 0x0000000000007918 */ /* 0x000fc20000000000 */
[----:B------:R0:W-:Y:S04]  /*2fe10*/  STL.64 [R1+0x100], R12 ;  /* 0x0001000c01007387 */ /* 0x0001e80000100a00 */
[----:B------:R-:W-:Y:S04]  /*2fe20*/  STL.64 [R1+0x108], R14 ;  /* 0x0001080e01007387 */ /* 0x000fe80000100a00 */
[----:B------:R-:W-:Y:S04]  /*2fe30*/  STL.64 [R1+0x18], R8 ;  /* 0x0000180801007387 */ /* 0x000fe80000100a00 */
[----:B------:R1:W-:Y:S04]  /*2fe40*/  STL [R1+0x3488], R2 ;  /* 0x0034880201007387 */ /* 0x0003e80000100800 */
[----:B0-----:R-:W2:Y:S01]  /*2fe50*/  LDL.LU R12, [R1+0x210] ;  /* 0x00021000010c7983 */ /* 0x001ea20000300800 */
[----:B-1----:R-:W-:-:S02]  /*2fe60*/  F2FP.F16.E5M2.UNPACK_B R2, R10.H1 ;  /* 0x0000000aff02723e */ /* 0x002fc400030004ff */
[----:B------:R-:W-:-:S15]  /*2fe70*/  HMMA.16816.F32 R8, R4, R8, R24 ;  /* 0x000000080408723c */ /* 0x000fde0000001818 */
[----:B------:R-:W-:-:S08]  /*2fe80*/  NOP ;  /* 0x0000000000007918 */ /* 0x000fd00000000000 */
[----:B------:R-:W-:Y:S04]  /*2fe90*/  STL.64 [R1+0xf0], R8 ;  /* 0x0000f00801007387 */ /* 0x000fe80000100a00 */
[----:B------:R-:W-:Y:S04]  /*2fea0*/  STL.64 [R1+0xf8], R10 ;  /* 0x0000f80a01007387 */ /* 0x000fe80000100a00 */
[----:B------:R-:W-:Y:S04]  /*2feb0*/  STL [R1+0x10], R2 ;  /* 0x0000100201007387 */ /* 0x000fe80000100800 */
[----:B------:R-:W2:Y:S04]  /*2fec0*/  LDL.LU R13, [R1+0x214] ;  /* 0x00021400010d7983 */ /* 0x000ea80000300800 */
[----:B------:R-:W-:Y:S04]  /*2fed0*/  STL [R1+0x14], R3 ;  /* 0x0000140301007387 */ /* 0x000fe80000100800 */
[----:B------:R-:W3:Y:S04]  /*2fee0*/  LDL.LU R14, [R1+0x218] ;  /* 0x00021800010e7983 */ /* 0x000ee80000300800 */
[----:B------:R-:W3:Y:S04]  /*2fef0*/  LDL.LU R15, [R1+0x21c] ;  /* 0x00021c00010f7983 */ /* 0x000ee80000300800 */
[----:B------:R-:W4:Y:S04]  /*2ff00*/  LDL.LU R22, [R1+0x78] ;  /* 0x0000780001167983 */ /* 0x000f280000300800 */
[----:B------:R-:W4:Y:S04]  /*2ff10*/  LDL.LU R23, [R1+0x7c] ;  /* 0x00007c0001177983 */ /* 0x000f280000300800 */
[----:B---3--:R-:W-:Y:S04]  /*2ff20*/  STL.64 [R1+0x3430], R14 ;  /* 0x0034300e01007387 */ /* 0x008fe80000100a00 */
[----:B--2---:R0:W-:Y:S04]  /*2ff30*/  STL.64 [R1+0x3428], R12 ;  /* 0x0034280c01007387 */ /* 0x0041e80000100a00 */
[----:B0-----:R-:W2:Y:S04]  /*2ff40*/  LDL.LU R12, [R1+0x1d0] ;  /* 0x0001d000010c7983 */ /* 0x001ea80000300800 */
[----:B------:R-:W2:Y:S04]  /*2ff50*/  LDL.LU R13, [R1+0x1d4] ;  /* 0x0001d400010d7983 */ /* 0x000ea80000300800 */
[----:B------:R-:W3:Y:S04]  /*2ff60*/  LDL.LU R14, [R1+0x1d8] ;  /* 0x0001d800010e7983 */ /* 0x000ee80000300800 */
[----:B------:R-:W3:Y:S04]  /*2ff70*/  LDL.LU R15, [R1+0x1dc] ;  /* 0x0001dc00010f7983 */ /* 0x000ee80000300800 */
[----:B------:R-:W4:Y:S04]  /*2ff80*/  LDL.LU R28, [R1+0x60] ;  /* 0x00006000011c7983 */ /* 0x000f280000300800 */
[----:B------:R-:W2:Y:S04]  /*2ff90*/  LDL.LU R26, [R1+0x68] ;  /* 0x00006800011a7983 */ /* 0x000ea80000300800 */
[----:B------:R-:W2:Y:S04]  /*2ffa0*/  LDL.LU R27, [R1+0x6c] ;  /* 0x00006c00011b7983 */ /* 0x000ea80000300800 */
[----:B------:R-:W3:Y:S04]  /*2ffb0*/  LDL.LU R24, [R1+0x70] ;  /* 0x0000700001187983 */ /* 0x000ee80000300800 */
[----:B------:R-:W3:Y:S04]  /*2ffc0*/  LDL.LU R25, [R1+0x74] ;  /* 0x0000740001197983 */ /* 0x000ee80000300800 */
[----:B--2---:R-:W-:Y:S04]  /*2ffd0*/  STL.64 [R1+0x3460], R26 ;  /* 0x0034601a01007387 */ /* 0x004fe80000100a00 */
[----:B---3--:R-:W-:Y:S04]  /*2ffe0*/  STL.64 [R1+0x3458], R24 ;  /* 0x0034581801007387 */ /* 0x008fe80000100a00 */
[----:B------:R-:W-:Y:S04]  /*2fff0*/  STL.64 [R1+0x3440], R14 ;  /* 0x0034400e01007387 */ /* 0x000fe80000100a00 */
[----:B------:R0:W-:Y:S04]  /*30000*/  STL.64 [R1+0x3438], R12 ;  /* 0x0034380c01007387 */ /* 0x0001e80000100a00 */
[----:B0-----:R-:W2:Y:S04]  /*30010*/  LDL.LU R12, [R1+0x1b0] ;  /* 0x0001b000010c7983 */ /* 0x001ea80000300800 */
[----:B------:R-:W2:Y:S04]  /*30020*/  LDL.LU R13, [R1+0x1b4] ;  /* 0x0001b400010d7983 */ /* 0x000ea80000300800 */
[----:B------:R-:W3:Y:S04]  /*30030*/  LDL.LU R14, [R1+0x1b8] ;  /* 0x0001b800010e7983 */ /* 0x000ee80000300800 */
[----:B------:R-:W3:Y:S04]  /*30040*/  LDL.LU R15, [R1+0x1bc] ;  /* 0x0001bc00010f7983 */ /* 0x000ee80000300800 */
[----:B------:R-:W4:Y:S04]  /*30050*/  LDL.LU R27, [R1+0x50] ;  /* 0x00005000011b7983 */ /* 0x000f280000300800 */
[----:B------:R-:W4:Y:S04]  /*30060*/  LDL.LU R8, [R1+0x54] ;  /* 0x0000540001087983 */ /* 0x000f280000300800 */
[----:B------:R-:W4:Y:S04]  /*30070*/  LDL.LU R25, [R1+0x58] ;  /* 0x0000580001197983 */ /* 0x000f280000300800 */
        /* <DEDUP_REMOVED lines=24> */
[----:B------:R-:W2:Y:S04]  /*30200*/  LDL.LU R14, [R1+0x138] ;  /* 0x00013800010e7983 */ /* 0x000ea80000300800 */
[----:B------:R-:W2:Y:S04]  /*30210*/  LDL.LU R15, [R1+0x13c] ;  /* 0x00013c00010f7983 */ /* 0x000ea80000300800 */
[----:B------:R-:W3:Y:S04]  /*30220*/  LDL.LU R20, [R1+0x80] ;  /* 0x0000800001147983 */ /* 0x000ee80000300800 */
[----:B------:R-:W3:Y:S04]  /*30230*/  LDL.LU R21, [R1+0x84] ;  /* 0x0000840001157983 */ /* 0x000ee80000300800 */
[----:B------:R-:W3:Y:S01]  /*30240*/  LDL.LU R18, [R1+0x88] ;  /* 0x0000880001127983 */ /* 0x000ee20000300800 */
[----:B------:R-:W-:-:S03]  /*30250*/  IMAD.MOV.U32 R0, RZ, RZ, R17 ;  /* 0x000000ffff007224 */ /* 0x000fc600078e0011 */
[----:B------:R-:W3:Y:S04]  /*30260*/  LDL.LU R19, [R1+0x8c] ;  /* 0x00008c0001137983 */ /* 0x000ee80000300800 */
[----:B------:R-:W3:Y:S04]  /*30270*/  LDL.LU R17, [R1+0x1bd8] ;  /* 0x001bd80001117983 */ /* 0x000ee80000300800 */
[----:B------:R-:W3:Y:S04]  /*30280*/  LDL.LU R9, [R1+0x1bd4] ;  /* 0x001bd40001097983 */ /* 0x000ee80000300800 */
[----:B------:R-:W3:Y:S04]  /*30290*/  LDL.LU R10, [R1+0x1be0] ;  /* 0x001be000010a7983 */ /* 0x000ee80000300800 */
[----:B------:R-:W3:Y:S01]  /*302a0*/  LDL.LU R11, [R1+0x1bdc] ;  /* 0x001bdc00010b7983 */ /* 0x000ee20000300800 */
[----:B--2---:R-:W-:-:S15]  /*302b0*/  HMMA.16816.F32 R12, R4, R2, R12 ;  /* 0x00000002040c723c */ /* 0x004fde000000180c */
[----:B------:R-:W-:-:S08]  /*302c0*/  NOP ;  /* 0x0000000000007918 */ /* 0x000fd00000000000 */
[----:B------:R-:W-:Y:S04]  /*302d0*/  STL.64 [R1+0x130], R12 ;  /* 0x0001300c01007387 */ /* 0x000fe80000100a00 */
[----:B------:R0:W-:Y:S04]  /*302e0*/  STL.64 [R1+0x138], R14 ;  /* 0x0001380e01007387 */ /* 0x0001e80000100a00 */
[----:B0-----:R-:W2:Y:S04]  /*302f0*/  LDL.LU.64 R14, [R1+0x3498] ;  /* 0x00349800010e7983 */ /* 0x001ea80000300a00 */
[----:B------:R-:W2:Y:S01]  /*30300*/  LDL.LU.64 R12, [R1+0x3490] ;  /* 0x00349000010c7983 */ /* 0x000ea20000300a00 */
[----:B----4-:R-:W-:-:S02]  /*30310*/  F2FP.F16.E5M2.UNPACK_B R26, R27.H1 ;  /* 0x0000001bff1a723e */ /* 0x010fc400030004ff */
[----:B------:R-:W-:Y:S01]  /*30320*/  F2FP.F16.E5M2.UNPACK_B R27, R8.H1 ;  /* 0x00000008ff1b723e */ /* 0x000fe200030004ff */
[----:B------:R-:W-:Y:S02]  /*30330*/  IMAD.MOV.U32 R8, RZ, RZ, R2 ;  /* 0x000000ffff087224 */ /* 0x000fe400078e0002 */
[----:B------:R-:W4:Y:S04]  /*30340*/  LDL.LU R2, [R1+0x3488] ;  /* 0x0034880001027983 */ /* 0x000f280000300800 */
[----:B------:R-:W-:Y:S01]  /*30350*/  STL.64 [R1+0x8], R26 ;  /* 0x0000081a01007387 */ /* 0x000fe20000100a00 */
[----:B--2---:R-:W-:-:S15]  /*30360*/  HMMA.16816.F32 R12, R4, R26, R12 ;  /* 0x0000001a040c723c */ /* 0x004fde000000180c */
[----:B------:R-:W-:-:S08]  /*30370*/  NOP ;  /* 0x0000000000007918 */ /* 0x000fd00000000000 */
[----:B------:R-:W-:Y:S04]  /*30380*/  STL.64 [R1+0x150], R12 ;  /* 0x0001500c01007387 */ /* 0x000fe80000100a00 */
[----:B------:R0:W-:Y:S04]  /*30390*/  STL.64 [R1+0x158], R14 ;  /* 0x0001580e01007387 */ /* 0x0001e80000100a00 */
[----:B0-----:R-:W2:Y:S04]  /*303a0*/  LDL.LU.64 R14, [R1+0x3480] ;  /* 0x00348000010e7983 */ /* 0x001ea80000300a00 */
[----:B------:R-:W2:Y:S01]  /*303b0*/  LDL.LU.64 R12, [R1+0x3478] ;  /* 0x00347800010c7983 */ /* 0x000ea20000300a00 */
[----:B------:R-:W-:-:S02]  /*303c0*/  F2FP.F16.E5M2.UNPACK_B R24, R25.H1 ;  /* 0x00000019ff18723e */ /* 0x000fc400030004ff */
[----:B------:R-:W-:-:S03]  /*303d0*/  F2FP.F16.E5M2.UNPACK_B R25, R16.H1 ;  /* 0x00000010ff19723e */ /* 0x000fc600030004ff */
[----:B------:R-:W-:Y:S04]  /*303e0*/  STL [R1], R24 ;  /* 0x0000001801007387 */ /* 0x000fe80000100800 */
[----:B------:R2:W-:Y:S02]  /*303f0*/  STL [R1+0x4], R25 ;  /* 0x0000041901007387 */ /* 0x0005e40000100800 */
[----:B--2---:R-:W-:Y:S02]  /*30400*/  HMMA.16816.F32 R24, R4, R24, R12 ;  /* 0x000000180418723c */ /* 0x004fe4000000180c */
[----:B------:R-:W2:Y:S04]  /*30410*/  LDL.LU.64 R14, [R1+0x3470] ;  /* 0x00347000010e7983 */ /* 0x000ea80000300a00 */
[----:B------:R-:W2:Y:S01]  /*30420*/  LDL.LU.64 R12, [R1+0x3468] ;  /* 0x00346800010c7983 */ /* 0x000ea20000300a00 */
[----:B------:R-:W-:-:S02]  /*30430*/  F2FP.F16.E5M2.UNPACK_B R28, R28.H1 ;  /* 0x0000001cff1c723e */ /* 0x000fc400030004ff */
[----:B------:R-:W-:-:S14]  /*30440*/  F2FP.F16.E5M2.UNPACK_B R29, R29.H1 ;  /* 0x0000001dff1d723e */ /* 0x000fdc00030004ff */
[----:B------:R-:W-:Y:S04]  /*30450*/  STL.64 [R1+0x170], R24 ;  /* 0x0001701801007387 */ /* 0x000fe80000100a00 */
[----:B------:R0:W-:Y:S04]  /*30460*/  STL.64 [R1+0x178], R26 ;  /* 0x0001781a01007387 */ /* 0x0001e80000100a00 */
[----:B0-----:R-:W3:Y:S04]  /*30470*/  LDL.LU.64 R26, [R1+0x3460] ;  /* 0x00346000011a7983 */ /* 0x001ee80000300a00 */
[----:B------:R-:W4:Y:S01]  /*30480*/  LDL.LU.64 R24, [R1+0x3458] ;  /* 0x0034580001187983 */ /* 0x000f220000300a00 */
[----:B--2---:R-:W-:-:S15]  /*30490*/  HMMA.16816.F32 R12, R4, R28, R12 ;  /* 0x0000001c040c723c */ /* 0x004fde000000180c */
[----:B------:R-:W-:-:S08]  /*304a0*/  NOP ;  /* 0x0000000000007918 */ /* 0x000fd00000000000 */
[----:B------:R-:W-:Y:S04]  /*304b0*/  STL.64 [R1+0x190], R12 ;  /* 0x0001900c01007387 */ /* 0x000fe80000100a00 */
[----:B------:R0:W-:Y:S04]  /*304c0*/  STL.64 [R1+0x198], R14 ;  /* 0x0001980e01007387 */ /* 0x0001e80000100a00 */
[----:B0-----:R-:W2:Y:S04]  /*304d0*/  LDL.LU.64 R14, [R1+0x3450] ;  /* 0x00345000010e7983 */ /* 0x001ea80000300a00 */
[----:B------:R-:W2:Y:S01]  /*304e0*/  LDL.LU.64 R12, [R1+0x3448] ;  /* 0x00344800010c7983 */ /* 0x000ea20000300a00 */
[----:B---3--:R-:W-:-:S02]  /*304f0*/  F2FP.F16.E5M2.UNPACK_B R26, R26.H1 ;  /* 0x0000001aff1a723e */ /* 0x008fc400030004ff */
[----:B------:R-:W-:Y:S01]  /*30500*/  F2FP.F16.E5M2.UNPACK_B R27, R27.H1 ;  /* 0x0000001bff1b723e */ /* 0x000fe200030004ff */
[----:B------:R-:W-:Y:S06]  /*30510*/  STL [R1+0x3420], R29 ;  /* 0x0034201d01007387 */ /* 0x000fec0000100800 */
[----:B--2---:R-:W-:-:S15]  /*30520*/  HMMA.16816.F32 R12, R4, R26, R12 ;  /* 0x0000001a040c723c */ /* 0x004fde000000180c */
[----:B------:R-:W-:-:S08]  /*30530*/  NOP ;  /* 0x0000000000007918 */ /* 0x000fd00000000000 */
[----:B------:R-:W-:Y:S04]  /*30540*/  STL.64 [R1+0x1b0], R12 ;  /* 0x0001b00c01007387 */ /* 0x000fe80000100a00 */
[----:B------:R0:W-:Y:S04]  /*30550*/  STL.64 [R1+0x1b8], R14 ;  /* 0x0001b80e01007387 */ /* 0x0001e80000100a00 */
[----:B0-----:R-:W2:Y:S04]  /*30560*/  LDL.LU.64 R14, [R1+0x3440] ;  /* 0x00344000010e7983 */ /* 0x001ea80000300a00 */
[----:B------:R-:W2:Y:S01]  /*30570*/  LDL.LU.64 R12, [R1+0x3438] ;  /* 0x00343800010c7983 */ /* 0x000ea20000300a00 */
[----:B----4-:R-:W-:-:S02]  /*30580*/  F2FP.F16.E5M2.UNPACK_B R24, R24.H1 ;  /* 0x00000018ff18723e */ /* 0x010fc400030004ff */
[----:B------:R-:W-:-:S07]  /*30590*/  F2FP.F16.E5M2.UNPACK_B R25, R25.H1 ;  /* 0x00000019ff19723e */ /* 0x000fce00030004ff */
        /* <DEDUP_REMOVED lines=8> */
[----:B0-----:R-:W3:Y:S04]  /*30620*/  LDL.LU R24, [R1+0x1f0] ;  /* 0x0001f00001187983 */ /* 0x001ee80000300800 */
[----:B------:R-:W3:Y:S04]  /*30630*/  LDL.LU R25, [R1+0x1f4] ;  /* 0x0001f40001197983 */ /* 0x000ee80000300800 */
[----:B------:R-:W3:Y:S04]  /*30640*/  LDL.LU R26, [R1+0x1f8] ;  /* 0x0001f800011a7983 */ /* 0x000ee80000300800 */
[----:B------:R-:W3:Y:S01]  /*30650*/  LDL.LU R27, [R1+0x1fc] ;  /* 0x0001fc00011b7983 */ /* 0x000ee20000300800 */
[----:B------:R-:W-:-:S02]  /*30660*/  F2FP.F16.E5M2.UNPACK_B R22, R22.H1 ;  /* 0x00000016ff16723e */ /* 0x000fc400030004ff */
[----:B------:R-:W-:Y:S02]  /*30670*/  F2FP.F16.E5M2.UNPACK_B R23, R23.H1 ;  /* 0x00000017ff17723e */ /* 0x000fe400030004ff */
[----:B------:R-:W-:Y:S02]  /*30680*/  F2FP.F16.E5M2.UNPACK_B R20, R20.H1 ;  /* 0x00000014ff14723e */ /* 0x000fe400030004ff */
[----:B------:R-:W-:-:S07]  /*30690*/  F2FP.F16.E5M2.UNPACK_B R21, R21.H1 ;  /* 0x00000015ff15723e */ /* 0x000fce00030004ff */
[C---:B--2---:R-:W-:Y:S06]  /*306a0*/  HMMA.16816.F32 R12, R4.reuse, R20, R12 ;  /* 0x00000014040c723c */ /* 0x044fec000000180c */
[----:B---3--:R-:W-:-:S15]  /*306b0*/  HMMA.16816.F32 R24, R4, R22, R24 ;  /* 0x000000160418723c */ /* 0x008fde0000001818 */
[----:B------:R-:W-:-:S08]  /*306c0*/  NOP ;  /* 0x0000000000007918 */ /* 0x000fd00000000000 */
[----:B------:R0:W-:Y:S04]  /*306d0*/  STL.64 [R1+0x1f0], R24 ;  /* 0x0001f01801007387 */ /* 0x0001e80000100a00 */
[----:B------:R1:W-:Y:S04]  /*306e0*/  STL.64 [R1+0x1f8], R26 ;  /* 0x0001f81a01007387 */ /* 0x0003e80000100a00 */
[----:B------:R-:W-:Y:S04]  /*306f0*/  STL.64 [R1+0x3348], R22 ;  /* 0x0033481601007387 */ /* 0x000fe80000100a00 */
[----:B------:R2:W-:Y:S04]  /*30700*/  STL.64 [R1+0x3340], R20 ;  /* 0x0033401401007387 */ /* 0x0005e80000100a00 */
[----:B------:R-:W-:Y:S04]  /*30710*/  STL.64 [R1+0x210], R12 ;  /* 0x0002100c01007387 */ /* 0x000fe80000100a00 */
[----:B------:R-:W-:Y:S04]  /*30720*/  STL.64 [R1+0x218], R14 ;  /* 0x0002180e01007387 */ /* 0x000fe80000100a00 */
[----:B0-----:R-:W3:Y:S01]  /*30730*/  LDL.64 R24, [R1+0x18] ;  /* 0x0000180001187983 */ /* 0x001ee20000100a00 */
[----:B-1----:R-:W-:-:S02]  /*30740*/  IMAD.MOV.U32 R26, RZ, RZ, R8 ;  /* 0x000000ffff1a7224 */ /* 0x002fc400078e0008 */
[----:B------:R-:W-:-:S05]  /*30750*/  IMAD.MOV.U32 R27, RZ, RZ, R3 ;  /* 0x000000ffff1b7224 */ /* 0x000fca00078e0003 */
[----:B------:R0:W-:Y:S04]  /*30760*/  STL.64 [R1+0x33a8], R26 ;  /* 0x0033a81a01007387 */ /* 0x0001e80000100a00 */
[----:B---3--:R1:W-:Y:S04]  /*30770*/  STL.64 [R1+0x33a0], R24 ;  /* 0x0033a01801007387 */ /* 0x0083e80000100a00 */
[----:B--2---:R-:W2:Y:S04]  /*30780*/  LDL.LU R20, [R1+0xf50] ;  /* 0x000f500001147983 */ /* 0x004ea80000300800 */
[----:B------:R-:W2:Y:S04]  /*30790*/  LDL.LU R21, [R1+0xf54] ;  /* 0x000f540001157983 */ /* 0x000ea80000300800 */
[----:B------:R-:W3:Y:S04]  /*307a0*/  LDL.LU R22, [R1+0xf58] ;  /* 0x000f580001167983 */ /* 0x000ee80000300800 */
[----:B------:R-:W3:Y:S01]  /*307b0*/  LDL.LU R23, [R1+0xf5c] ;  /* 0x000f5c0001177983 */ /* 0x000ee20000300800 */
[----:B0-----:R-:W-:-:S02]  /*307c0*/  IMAD.MOV.U32 R26, RZ, RZ, R2 ;  /* 0x000000ffff1a7224 */ /* 0x001fc400078e0002 */
[----:B------:R-:W-:Y:S01]  /*307d0*/  IMAD.MOV.U32 R27, RZ, RZ, R0 ;  /* 0x000000ffff1b7224 */ /* 0x000fe200078e0000 */
[----:B---3--:R-:W-:Y:S04]  /*307e0*/  STL.64 [R1+0x33b8], R22 ;  /* 0x0033b81601007387 */ /* 0x008fe80000100a00 */
[----:B--2---:R-:W-:Y:S04]  /*307f0*/  STL.64 [R1+0x33b0], R20 ;  /* 0x0033b01401007387 */ /* 0x004fe80000100a00 */
[----:B-1----:R-:W2:Y:S04]  /*30800*/  LDL.64 R24, [R1+0x30] ;  /* 0x0000300001187983 */ /* 0x002ea80000100a00 */
[----:B------:R-:W-:Y:S04]  /*30810*/  STL.64 [R1+0x33d8], R26 ;  /* 0x0033d81a01007387 */ /* 0x000fe80000100a00 */
[----:B--2---:R0:W-:Y:S04]  /*30820*/  STL.64 [R1+0x33d0], R24 ;  /* 0x0033d01801007387 */ /* 0x0041e80000100a00 */
[----:B0-----:R-:W2:Y:S04]  /*30830*/  LDL.LU R24, [R1+0x2e0] ;  /* 0x0002e00001187983 */ /* 0x001ea80000300800 */
[----:B------:R-:W2:Y:S04]  /*30840*/  LDL.LU R25, [R1+0x2e4] ;  /* 0x0002e40001197983 */ /* 0x000ea80000300800 */
[----:B------:R-:W3:Y:S04]  /*30850*/  LDL.LU R26, [R1+0x2e8] ;  /* 0x0002e800011a7983 */ /* 0x000ee80000300800 */
[----:B------:R-:W3:Y:S04]  /*30860*/  LDL.LU R27, [R1+0x2ec] ;  /* 0x0002ec00011b7983 */ /* 0x000ee80000300800 */
[----:B------:R-:W4:Y:S04]  /*30870*/  LDL.LU R3, [R1+0xa8] ;  /* 0x0000a80001037983 */ /* 0x000f280000300800 */
[----:B------:R-:W4:Y:S01]  /*30880*/  LDL.LU R0, [R1+0xac] ;  /* 0x0000ac0001007983 */ /* 0x000f220000300800 */
[----:B------:R-:W-:-:S02]  /*30890*/  IMAD R12, R9, 0x100, R17 ;  /* 0x00000100090c7824 */ /* 0x000fc400078e0211 */
[----:B------:R-:W-:Y:S01]  /*308a0*/  IMAD R13, R11, 0x100, R10 ;  /* 0x000001000b0d7824 */ /* 0x000fe200078e020a */
[----:B---3--:R-:W-:Y:S04]  /*308b0*/  STL.64 [R1+0x33e8], R26 ;  /* 0x0033e81a01007387 */ /* 0x008fe80000100a00 */
[----:B--2---:R0:W-:Y:S04]  /*308c0*/  STL.64 [R1+0x33e0], R24 ;  /* 0x0033e01801007387 */ /* 0x0041e80000100a00 */
        /* <DEDUP_REMOVED lines=9> */
[----:B------:R-:W4:Y:S04]  /*30960*/  LDL.LU R2, [R1+0x1bec] ;  /* 0x001bec0001027983 */ /* 0x000f280000300800 */
[----:B------:R-:W2:Y:S04]  /*30970*/  LDL.LU R10, [R1+0x98] ;  /* 0x00009800010a7983 */ /* 0x000ea80000300800 */
[----:B------:R-:W2:Y:S04]  /*30980*/  LDL.LU R11, [R1+0x9c] ;  /* 0x00009c00010b7983 */ /* 0x000ea80000300800 */
[----:B------:R-:W3:Y:S04]  /*30990*/  LDL.LU R8, [R1+0xa0] ;  /* 0x0000a00001087983 */ /* 0x000ee80000300800 */
[----:B------:R-:W3:Y:S04]  /*309a0*/  LDL.LU R9, [R1+0xa4] ;  /* 0x0000a40001097983 */ /* 0x000ee80000300800 */
[----:B--2---:R-:W-:Y:S04]  /*309b0*/  STL.64 [R1+0x3418], R10 ;  /* 0x0034180a01007387 */ /* 0x004fe80000100a00 */
[----:B---3--:R0:W-:Y:S04]  /*309c0*/  STL.64 [R1+0x3410], R8 ;  /* 0x0034100801007387 */ /* 0x0081e80000100a00 */
[----:B0-----:R-:W2:Y:S04]  /*309d0*/  LDL.LU R8, [R1+0x230] ;  /* 0x0002300001087983 */ /* 0x001ea80000300800 */
[----:B------:R-:W2:Y:S04]  /*309e0*/  LDL.LU R9, [R1+0x234] ;  /* 0x0002340001097983 */ /* 0x000ea80000300800 */
[----:B------:R-:W2:Y:S04]  /*309f0*/  LDL.LU R10, [R1+0x238] ;  /* 0x00023800010a7983 */ /* 0x000ea80000300800 */
[----:B------:R-:W2:Y:S04]  /*30a00*/  LDL.LU R11, [R1+0x23c] ;  /* 0x00023c00010b7983 */ /* 0x000ea80000300800 */
[----:B------:R-:W-:Y:S04]  /*30a10*/  STL.64 [R1+0x33f8], R26 ;  /* 0x0033f81a01007387 */ /* 0x000fe80000100a00 */
[----:B------:R0:W-:Y:S04]  /*30a20*/  STL.64 [R1+0x33f0], R24 ;  /* 0x0033f01801007387 */ /* 0x0001e80000100a00 */
[----:B0-----:R-:W3:Y:S04]  /*30a30*/  LDL.LU R24, [R1+0x270] ;  /* 0x0002700001187983 */ /* 0x001ee80000300800 */
[----:B------:R-:W3:Y:S04]  /*30a40*/  LDL.LU R25, [R1+0x274] ;  /* 0x0002740001197983 */ /* 0x000ee80000300800 */
[----:B------:R-:W4:Y:S04]  /*30a50*/  LDL.LU R26, [R1+0x278] ;  /* 0x00027800011a7983 */ /* 0x000f280000300800 */
[----:B------:R-:W4:Y:S01]  /*30a60*/  LDL.LU R27, [R1+0x27c] ;  /* 0x00027c00011b7983 */ /* 0x000f220000300800 */
[----:B------:R-:W-:-:S02]  /*30a70*/  F2FP.F16.E5M2.UNPACK_B R18, R18.H1 ;  /* 0x00000012ff12723e */ /* 0x000fc400030004ff */
[----:B------:R-:W-:Y:S01]  /*30a80*/  F2FP.F16.E5M2.UNPACK_B R19, R19.H1 ;  /* 0x00000013ff13723e */ /* 0x000fe200030004ff */
[----:B----4-:R-:W-:Y:S04]  /*30a90*/  STL.64 [R1+0x3408], R26 ;  /* 0x0034081a01007387 */ /* 0x010fe80000100a00 */
[----:B---3--:R0:W-:Y:S04]  /*30aa0*/  STL.64 [R1+0x3400], R24 ;  /* 0x0034001801007387 */ /* 0x0081e80000100a00 */
[----:B0-----:R-:W3:Y:S04]  /*30ab0*/  LDL.LU R24, [R1+0x250] ;  /* 0x0002500001187983 */ /* 0x001ee80000300800 */
[----:B------:R-:W3:Y:S04]  /*30ac0*/  LDL.LU R25, [R1+0x254] ;  /* 0x0002540001197983 */ /* 0x000ee80000300800 */
[----:B------:R-:W3:Y:S04]  /*30ad0*/  LDL.LU R26, [R1+0x258] ;  /* 0x00025800011a7983 */ /* 0x000ee80000300800 */
[----:B------:R-:W3:Y:S04]  /*30ae0*/  LDL.LU R27, [R1+0x25c] ;  /* 0x00025c00011b7983 */ /* 0x000ee80000300800 */
[----:B------:R-:W4:Y:S04]  /*30af0*/  LDL.LU R20, [R1+0xf70] ;  /* 0x000f700001147983 */ /* 0x000f280000300800 */
[----:B------:R-:W4:Y:S04]  /*30b00*/  LDL.LU R21, [R1+0xf74] ;  /* 0x000f740001157983 */ /* 0x000f280000300800 */
[----:B------:R-:W4:Y:S04]  /*30b10*/  LDL.LU R22, [R1+0xf78] ;  /* 0x000f780001167983 */ /* 0x000f280000300800 */
[----:B------:R-:W4:Y:S01]  /*30b20*/  LDL.LU R23, [R1+0xf7c] ;  /* 0x000f7c0001177983 */ /* 0x000f220000300800 */
[----:B------:R-:W-:-:S02]  /*30b30*/  F2FP.F16.E5M2.UNPACK_B R16, R16.H1 ;  /* 0x00000010ff10723e */ /* 0x000fc400030004ff */
[----:B------:R-:W-:Y:S01]  /*30b40*/  F2FP.F16.E5M2.UNPACK_B R17, R17.H1 ;  /* 0x00000011ff11723e */ /* 0x000fe200030004ff */
[----:B--2---:R-:W-:Y:S01]  /*30b50*/  HMMA.16816.F32 R8, R4, R18, R8 ;  /* 0x000000120408723c */ /* 0x004fe20000001808 */
[----:B------:R-:W-:-:S05]  /*30b60*/  IMAD R14, R14, 0x100, R29 ;  /* 0x000001000e0e7824 */ /* 0x000fca00078e021d */
[----:B---3--:R-:W-:Y:S01]  /*30b70*/  HMMA.16816.F32 R24, R4, R16, R24 ;  /* 0x000000100418723c */ /* 0x008fe20000001818 */
[----:B----4-:R-:W-:Y:S04]  /*30b80*/  STL.64 [R1+0x33c8], R22 ;  /* 0x0033c81601007387 */ /* 0x010fe80000100a00 */
[----:B------:R0:W-:Y:S04]  /*30b90*/  STL.64 [R1+0x33c0], R20 ;  /* 0x0033c01401007387 */ /* 0x0001e80000100a00 */
[----:B0-----:R-:W2:Y:S04]  /*30ba0*/  LDL.LU R20, [R1+0xf80] ;  /* 0x000f800001147983 */ /* 0x001ea80000300800 */
[----:B------:R-:W2:Y:S04]  /*30bb0*/  LDL.LU R21, [R1+0xf84] ;  /* 0x000f840001157983 */ /* 0x000ea80000300800 */
[----:B------:R-:W2:Y:S04]  /*30bc0*/  LDL.LU R22, [R1+0xf88] ;  /* 0x000f880001167983 */ /* 0x000ea80000300800 */
[----:B------:R-:W2:Y:S04]  /*30bd0*/  LDL.LU R23, [R1+0xf8c] ;  /* 0x000f8c0001177983 */ /* 0x000ea80000300800 */
[----:B------:R-:W3:Y:S04]  /*30be0*/  LDL.LU R29, [R1+0x3420] ;  /* 0x00342000011d7983 */ /* 0x000ee80000300800 */
[----:B------:R-:W-:Y:S04]  /*30bf0*/  STL.64 [R1+0x230], R8 ;  /* 0x0002300801007387 */ /* 0x000fe80000100a00 */
[----:B------:R0:W-:Y:S04]  /*30c00*/  STL.64 [R1+0x238], R10 ;  /* 0x0002380a01007387 */ /* 0x0001e80000100a00 */
[----:B0-----:R-:W4:Y:S04]  /*30c10*/  LDL.LU.64 R10, [R1+0x3418] ;  /* 0x00341800010a7983 */ /* 0x001f280000300a00 */
[----:B------:R-:W2:Y:S04]  /*30c20*/  LDL.LU.64 R8, [R1+0x3410] ;  /* 0x0034100001087983 */ /* 0x000ea80000300a00 */
[----:B------:R-:W-:Y:S04]  /*30c30*/  STL.64 [R1+0x250], R24 ;  /* 0x0002501801007387 */ /* 0x000fe80000100a00 */
[----:B------:R0:W-:Y:S04]  /*30c40*/  STL.64 [R1+0x258], R26 ;  /* 0x0002581a01007387 */ /* 0x0001e80000100a00 */
[----:B0-----:R-:W3:Y:S04]  /*30c50*/  LDL.LU.64 R26, [R1+0x3408] ;  /* 0x00340800011a7983 */ /* 0x001ee80000300a00 */
[----:B------:R-:W3:Y:S04]  /*30c60*/  LDL.LU.64 R24, [R1+0x3400] ;  /* 0x0034000001187983 */ /* 0x000ee80000300a00 */
[----:B------:R-:W-:Y:S04]  /*30c70*/  STL [R1+0x330c], R16 ;  /* 0x00330c1001007387 */ /* 0x000fe80000100800 */
[----:B------:R-:W-:Y:S01]  /*30c80*/  STL [R1+0x3308], R17 ;  /* 0x0033081101007387 */ /* 0x000fe20000100800 */
[----:B----4-:R-:W-:-:S02]  /*30c90*/  F2FP.F16.E5M2.UNPACK_B R10, R10.H1 ;  /* 0x0000000aff0a723e */ /* 0x010fc400030004ff */
[----:B------:R-:W-:-:S07]  /*30ca0*/  F2FP.F16.E5M2.UNPACK_B R11, R11.H1 ;  /* 0x0000000bff0b723e */ /* 0x000fce00030004ff */
[----:B---3--:R-:W-:-:S15]  /*30cb0*/  HMMA.16816.F32 R24, R4, R10, R24 ;  /* 0x0000000a0418723c */ /* 0x008fde0000001818 */
[----:B------:R-:W-:-:S08]  /*30cc0*/  NOP ;  /* 0x0000000000007918 */ /* 0x000fd00000000000 */
[----:B------:R-:W-:Y:S04]  /*30cd0*/  STL.64 [R1+0x270], R24 ;  /* 0x0002701801007387 */ /* 0x000fe80000100a00 */
[----:B------:R0:W-:Y:S04]  /*30ce0*/  STL.64 [R1+0x278], R26 ;  /* 0x0002781a01007387 */ /* 0x0001e80000100a00 */
[----:B0-----:R-:W3:Y:S04]  /*30cf0*/  LDL.LU.64 R26, [R1+0x33f8] ;  /* 0x0033f800011a7983 */ /* 0x001ee80000300a00 */
[----:B------:R-:W3:Y:S01]  /*30d00*/  LDL.LU.64 R24, [R1+0x33f0] ;  /* 0x0033f00001187983 */ /* 0x000ee20000300a00 */
[----:B--2---:R-:W-:-:S02]  /*30d10*/  F2FP.F16.E5M2.UNPACK_B R8, R8.H1 ;  /* 0x00000008ff08723e */ /* 0x004fc400030004ff */
[----:B------:R-:W-:Y:S01]  /*30d20*/  F2FP.F16.E5M2.UNPACK_B R9, R9.H1 ;  /* 0x00000009ff09723e */ /* 0x000fe200030004ff */
[----:B------:R-:W-:Y:S04]  /*30d30*/  STL [R1+0x32f4], R10 ;  /* 0x0032f40a01007387 */ /* 0x000fe80000100800 */
[----:B------:R-:W-:Y:S02]  /*30d40*/  STL [R1+0x32f0], R11 ;  /* 0x0032f00b01007387 */ /* 0x000fe40000100800 */
[----:B---3--:R-:W-:-:S15]  /*30d50*/  HMMA.16816.F32 R24, R4, R8, R24 ;  /* 0x000000080418723c */ /* 0x008fde0000001818 */
[----:B------:R-:W-:-:S08]  /*30d60*/  NOP ;  /* 0x0000000000007918 */ /* 0x000fd00000000000 */
[----:B------:R-:W-:Y:S04]  /*30d70*/  STL.64 [R1+0x2f0], R24 ;  /* 0x0002f01801007387 */ /* 0x000fe80000100a00 */
[----:B------:R0:W-:Y:S04]  /*30d80*/  STL.64 [R1+0x2f8], R26 ;  /* 0x0002f81a01007387 */ /* 0x0001e80000100a00 */
[----:B0-----:R-:W2:Y:S04]  /*30d90*/  LDL.LU.64 R26, [R1+0x33e8] ;  /* 0x0033e800011a7983 */ /* 0x001ea80000300a00 */
[----:B------:R-:W2:Y:S01]  /*30da0*/  LDL.LU.64 R24, [R1+0x33e0] ;  /* 0x0033e00001187983 */ /* 0x000ea20000300a00 */
[----:B------:R-:W-:Y:S01]  /*30db0*/  IMAD R15, R2, 0x100, R15 ;  /* 0x00000100020f7824 */ /* 0x000fe200078e020f */
[----:B------:R-:W-:-:S02]  /*30dc0*/  F2FP.F16.E5M2.UNPACK_B R2, R3.H1 ;  /* 0x00000003ff02723e */ /* 0x000fc400030004ff */
[----:B------:R-:W-:Y:S02]  /*30dd0*/  F2FP.F16.E5M2.UNPACK_B R3, R0.H1 ;  /* 0x00000000ff03723e */ /* 0x000fe400030004ff */
[----:B------:R-:W-:Y:S02]  /*30de0*/  F2FP.F16.E5M2.UNPACK_B R12, R12 ;  /* 0x0000000cff0c723e */ /* 0x000fe400020004ff */
[----:B------:R-:W-:-:S03]  /*30df0*/  F2FP.F16.E5M2.UNPACK_B R13, R13 ;  /* 0x0000000dff0d723e */ /* 0x000fc600020004ff */
[----:B--2---:R-:W-:Y:S01]  /*30e00*/  HMMA.16816.F32 R4, R4, R2, R24 ;  /* 0x000000020404723c */ /* 0x004fe20000001818 */
[----:B------:R-:W2:Y:S04]  /*30e10*/  LDL.LU.64 R26, [R1+0x33d8] ;  /* 0x0033d800011a7983 */ /* 0x000ea80000300a00 */
[----:B------:R-:W3:Y:S01]  /*30e20*/  LDL.LU.64 R24, [R1+0x33d0] ;  /* 0x0033d00001187983 */ /* 0x000ee20000300a00 */
[----:B------:R-:W-:Y:S02]  /*30e30*/  F2FP.F16.E5M2.UNPACK_B R14, R14 ;  /* 0x0000000eff0e723e */ /* 0x000fe400020004ff */
[----:B------:R-:W-:-:S15]  /*30e40*/  F2FP.F16.E5M2.UNPACK_B R15, R15 ;  /* 0x0000000fff0f723e */ /* 0x000fde00020004ff */
[----:B------:R0:W-:Y:S04]  /*30e50*/  STL.64 [R1+0x2e0], R4 ;  /* 0x0002e00401007387 */ /* 0x0001e80000100a00 */
[----:B------:R1:W-:Y:S04]  /*30e60*/  STL.64 [R1+0x2e8], R6 ;  /* 0x0002e80601007387 */ /* 0x0003e80000100a00 */
[----:B0-----:R-:W4:Y:S04]  /*30e70*/  LDL.LU R4, [R1+0xf60] ;  /* 0x000f600001047983 */ /* 0x001f280000300800 */
[----:B------:R-:W4:Y:S04]  /*30e80*/  LDL.LU R5, [R1+0xf64] ;  /* 0x000f640001057983 */ /* 0x000f280000300800 */
[----:B-1----:R-:W4:Y:S04]  /*30e90*/  LDL.LU R6, [R1+0xf68] ;  /* 0x000f680001067983 */ /* 0x002f280000300800 */
[----:B------:R-:W4:Y:S01]  /*30ea0*/  LDL.LU R7, [R1+0xf6c] ;  /* 0x000f6c0001077983 */ /* 0x000f220000300800 */
[----:B---3--:R-:W-:-:S15]  /*30eb0*/  HMMA.16816.F32 R20, R12, R24, R20 ;  /* 0x000000180c14723c */ /* 0x008fde0000001814 */
[----:B------:R-:W-:-:S08]  /*30ec0*/  NOP ;  /* 0x0000000000007918 */ /* 0x000fd00000000000 */
[----:B------:R-:W-:Y:S04]  /*30ed0*/  STL.64 [R1+0xf80], R20 ;  /* 0x000f801401007387 */ /* 0x000fe80000100a00 */
[----:B------:R0:W-:Y:S04]  /*30ee0*/  STL.64 [R1+0xf88], R22 ;  /* 0x000f881601007387 */ /* 0x0001e80000100a00 */
[----:B0-----:R-:W2:Y:S04]  /*30ef0*/  LDL.LU.64 R22, [R1+0x33c8] ;  /* 0x0033c80001167983 */ /* 0x001ea80000300a00 */
[----:B------:R-:W2:Y:S01]  /*30f00*/  LDL.LU.64 R20, [R1+0x33c0] ;  /* 0x0033c00001147983 */ /* 0x000ea20000300a00 */
[----:B------:R-:W-:-:S05]  /*30f10*/  IMAD.MOV.U32 R0, RZ, RZ, R25 ;  /* 0x000000ffff007224 */ /* 0x000fca00078e0019 */
[----:B------:R-:W-:Y:S01]  /*30f20*/  STL [R1+0x32e8], R0 ;  /* 0x0032e80001007387 */ /* 0x000fe20000100800 */
[----:B--2---:R-:W-:Y:S03]  /*30f30*/  HMMA.16816.F32 R24, R12, R26, R20 ;  /* 0x0000001a0c18723c */ /* 0x004fe60000001814 */
[----:B------:R-:W2:Y:S04]  /*30f40*/  LDL.LU.64 R22, [R1+0x33b8] ;  /* 0x0033b80001167983 */ /* 0x000ea80000300a00 */
[----:B------:R-:W2:-:S15]  /*30f50*/  LDL.LU.64 R20, [R1+0x33b0] ;  /* 0x0033b00001147983 */ /* 0x000e9e0000300a00 */
[----:B------:R-:W-:-:S01]  /*30f60*/  NOP ;  /* 0x0000000000007918 */ /* 0x000fc20000000000 */
[----:B------:R-:W-:Y:S04]  /*30f70*/  STL.64 [R1+0xf70], R24 ;  /* 0x000f701801007387 */ /* 0x000fe80000100a00 */
[----:B------:R0:W-:Y:S04]  /*30f80*/  STL.64 [R1+0xf78], R26 ;  /* 0x000f781a01007387 */ /* 0x0001e80000100a00 */
[----:B0-----:R-:W2:Y:S04]  /*30f90*/  LDL.LU.64 R26, [R1+0x33a8] ;  /* 0x0033a800011a7983 */ /* 0x001ea80000300a00 */
[----:B------:R-:W4:Y:S02]  /*30fa0*/  LDL.LU.64 R24, [R1+0x33a0] ;  /* 0x0033a00001187983 */ /* 0x000f240000300a00 */
[----:B----4-:R-:W-:Y:S06]  /*30fb0*/  HMMA.16816.F32 R4, R12, R24, R4 ;  /* 0x000000180c04723c */ /* 0x010fec0000001804 */
[----:B------:R-:W-:-:S05]  /*30fc0*/  IMAD.MOV.U32 R0, RZ, RZ, R25 ;  /* 0x000000ffff007224 */ /* 0x000fca00078e0019 */
[----:B------:R-:W-:-:S12]  /*30fd0*/  STL [R1+0x32ec], R0 ;  /* 0x0032ec0001007387 */ /* 0x000fd80000100800 */
[----:B------:R-:W-:Y:S04]  /*30fe0*/  STL.64 [R1+0xf60], R4 ;  /* 0x000f600401007387 */ /* 0x000fe80000100a00 */
[----:B------:R2:W-:Y:S02]  /*30ff0*/  STL.64 [R1+0xf68], R6 ;  /* 0x000f680601007387 */ /* 0x0005e40000100a00 */
[----:B--2---:R-:W-:Y:S02]  /*31000*/  HMMA.16816.F32 R4, R12, R26, R20 ;  /* 0x0000001a0c04723c */ /* 0x004fe40000001814 */
[----:B------:R-:W2:-:S15]  /*31010*/  LDL.LU R20, [R1+0xf00] ;  /* 0x000f000001147983 */ /* 0x000e9e0000300800 */
[----:B------:R-:W-:-:S06]  /*31020*/  NOP ;  /* 0x0000000000007918 */ /* 0x000fcc0000000000 */
[----:B------:R-:W-:Y:S04]  /*31030*/  STL.64 [R1+0xf50], R4 ;  /* 0x000f500401007387 */ /* 0x000fe80000100a00 */
[----:B------:R-:W-:Y:S04]  /*31040*/  STL.64 [R1+0xf58], R6 ;  /* 0x000f580601007387 */ /* 0x000fe80000100a00 */
        /* <DEDUP_REMOVED lines=9> */
[----:B---3--:R0:W-:Y:S04]  /*310e0*/  STL.64 [R1+0x3378], R22 ;  /* 0x0033781601007387 */ /* 0x0081e80000100a00 */
[----:B--2---:R-:W-:Y:S04]  /*310f0*/  STL.64 [R1+0x3370], R20 ;  /* 0x0033701401007387 */ /* 0x004fe80000100a00 */
[----:B------:R-:W2:Y:S04]  /*31100*/  LDL.LU R24, [R1+0xf20] ;  /* 0x000f200001187983 */ /* 0x000ea80000300800 */
[----:B------:R-:W2:Y:S04]  /*31110*/  LDL.LU R25, [R1+0xf24] ;  /* 0x000f240001197983 */ /* 0x000ea80000300800 */
[----:B------:R-:W3:Y:S04]  /*31120*/  LDL.LU R26, [R1+0xf28] ;  /* 0x000f2800011a7983 */ /* 0x000ee80000300800 */
[----:B------:R-:W3:Y:S04]  /*31130*/  LDL.LU R27, [R1+0xf2c] ;  /* 0x000f2c00011b7983 */ /* 0x000ee80000300800 */
[----:B---3--:R-:W-:Y:S04]  /*31140*/  STL.64 [R1+0x3388], R26 ;  /* 0x0033881a01007387 */ /* 0x008fe80000100a00 */
[----:B--2---:R1:W-:Y:S04]  /*31150*/  STL.64 [R1+0x3380], R24 ;  /* 0x0033801801007387 */ /* 0x0043e80000100a00 */
[----:B0-----:R-:W2:Y:S04]  /*31160*/  LDL R22, [R1] ;  /* 0x0000000001167983 */ /* 0x001ea80000100800 */
[----:B------:R-:W2:Y:S04]  /*31170*/  LDL R23, [R1+0x4] ;  /* 0x0000040001177983 */ /* 0x000ea80000100800 */
[----:B-1----:R-:W3:Y:S04]  /*31180*/  LDL.LU R24, [R1+0xf30] ;  /* 0x000f300001187983 */ /* 0x002ee80000300800 */
[----:B------:R-:W3:Y:S04]  /*31190*/  LDL.LU R25, [R1+0xf34] ;  /* 0x000f340001197983 */ /* 0x000ee80000300800 */
[----:B------:R-:W4:Y:S04]  /*311a0*/  LDL.LU R26, [R1+0xf38] ;  /* 0x000f3800011a7983 */ /* 0x000f280000300800 */
[----:B------:R-:W4:Y:S04]  /*311b0*/  LDL.LU R27, [R1+0xf3c] ;  /* 0x000f3c00011b7983 */ /* 0x000f280000300800 */
[----:B----4-:R-:W-:Y:S04]  /*311c0*/  STL.64 [R1+0x3398], R26 ;  /* 0x0033981a01007387 */ /* 0x010fe80000100a00 */
[----:B---3--:R0:W-:Y:S04]  /*311d0*/  STL.64 [R1+0x3390], R24 ;  /* 0x0033901801007387 */ /* 0x0081e80000100a00 */
[----:B0-----:R-:W3:Y:S04]  /*311e0*/  LDL.LU R24, [R1+0xf40] ;  /* 0x000f400001187983 */ /* 0x001ee80000300800 */
[----:B------:R-:W3:Y:S04]  /*311f0*/  LDL.LU R25, [R1+0xf44] ;  /* 0x000f440001197983 */ /* 0x000ee80000300800 */
[----:B------:R-:W3:Y:S04]  /*31200*/  LDL.LU R26, [R1+0xf48] ;  /* 0x000f4800011a7983 */ /* 0x000ee80000300800 */
[----:B------:R-:W3:Y:S04]  /*31210*/  LDL.LU R27, [R1+0xf4c] ;  /* 0x000f4c00011b7983 */ /* 0x000ee80000300800 */
[----:B------:R-:W3:Y:S04]  /*31220*/  LDL.64 R20, [R1+0x8] ;  /* 0x0000080001147983 */ /* 0x000ee80000100a00 */
[----:B------:R-:W4:Y:S04]  /*31230*/  LDL.LU R16, [R1+0x1bf8] ;  /* 0x001bf80001107983 */ /* 0x000f280000300800 */
[----:B------:R-:W2:Y:S04]  /*31240*/  LDL.LU R4, [R1+0x1bf4] ;  /* 0x001bf40001047983 */ /* 0x000ea80000300800 */
[----:B------:R-:W4:Y:S04]  /*31250*/  LDL.LU R17, [R1+0x1c00] ;  /* 0x001c000001117983 */ /* 0x000f280000300800 */
[----:B------:R-:W-:Y:S04]  /*31260*/  STL.64 [R1+0x3328], R18 ;  /* 0x0033281201007387 */ /* 0x000fe80000100a00 */
[----:B----4-:R0:W-:Y:S04]  /*31270*/  STL.64 [R1+0x3320], R16 ;  /* 0x0033201001007387 */ /* 0x0101e80000100a00 */
[----:B0-----:R-:W4:Y:S04]  /*31280*/  LDL.LU R16, [R1+0xee0] ;  /* 0x000ee00001107983 */ /* 0x001f280000300800 */
[----:B------:R-:W4:Y:S04]  /*31290*/  LDL.LU R17, [R1+0xee4] ;  /* 0x000ee40001117983 */ /* 0x000f280000300800 */
[----:B------:R-:W3:Y:S04]  /*312a0*/  LDL.LU R18, [R1+0xee8] ;  /* 0x000ee80001127983 */ /* 0x000ee80000300800 */
[----:B------:R-:W3:Y:S04]  /*312b0*/  LDL.LU R19, [R1+0xeec] ;  /* 0x000eec0001137983 */ /* 0x000ee80000300800 */
[----:B---3--:R-:W-:Y:S04]  /*312c0*/  STL.64 [R1+0x3338], R18 ;  /* 0x0033381201007387 */ /* 0x008fe80000100a00 */
[----:B----4-:R0:W-:Y:S04]  /*312d0*/  STL.64 [R1+0x3330], R16 ;  /* 0x0033301001007387 */ /* 0x0101e80000100a00 */
[----:B0-----:R-:W3:Y:S04]  /*312e0*/  LDL.LU R16, [R1+0xef0] ;  /* 0x000ef00001107983 */ /* 0x001ee80000300800 */
[----:B------:R-:W3:Y:S04]  /*312f0*/  LDL.LU R17, [R1+0xef4] ;  /* 0x000ef40001117983 */ /* 0x000ee80000300800 */
[----:B------:R-:W3:Y:S04]  /*31300*/  LDL.LU R18, [R1+0xef8] ;  /* 0x000ef80001127983 */ /* 0x000ee80000300800 */
[----:B------:R-:W3:Y:S04]  /*31310*/  LDL.LU R19, [R1+0xefc] ;  /* 0x000efc0001137983 */ /* 0x000ee80000300800 */
[----:B------:R-:W4:Y:S04]  /*31320*/  LDL.LU R5, [R1+0x1bfc] ;  /* 0x001bfc0001057983 */ /* 0x000f280000300800 */
[----:B------:R-:W2:Y:S04]  /*31330*/  LDL.LU R10, [R1+0x1c08] ;  /* 0x001c0800010a7983 */ /* 0x000ea80000300800 */
[----:B------:R-:W4:Y:S04]  /*31340*/  LDL.LU R6, [R1+0x1c04] ;  /* 0x001c040001067983 */ /* 0x000f280000300800 */
[----:B------:R-:W2:Y:S01]  /*31350*/  LDL.LU R11, [R1+0x1c10] ;  /* 0x001c1000010b7983 */ /* 0x000ea20000300800 */
[----:B------:R-:W-:Y:S03]  /*31360*/  HMMA.16816.F32 R24, R12, R20, R24 ;  /* 0x000000140c18723c */ /* 0x000fe60000001818 */
[----:B--2---:R-:W-:Y:S04]  /*31370*/  STL.64 [R1+0x3300], R10 ;  /* 0x0033000a01007387 */ /* 0x004fe80000100a00 */
[----:B------:R0:W-:Y:S04]  /*31380*/  STL.64 [R1+0x32f8], R8 ;  /* 0x0032f80801007387 */ /* 0x0001e80000100a00 */
        /* <DEDUP_REMOVED lines=14> */
[----:B------:R-:W4:Y:S01]  /*31470*/  LDL.LU.64 R24, [R1+0x3390] ;  /* 0x0033900001187983 */ /* 0x000f220000300a00 */
[----:B------:R-:W-:-:S02]  /*31480*/  IMAD.MOV.U32 R0, RZ, RZ, R21 ;  /* 0x000000ffff007224 */ /* 0x000fc400078e0015 */
[----:B----4-:R-:W-:Y:S01]  /*31490*/  HMMA.16816.F32 R20, R12, R22, R24 ;  /* 0x000000160c14723c */ /* 0x010fe20000001818 */
[----:B------:R-:W4:Y:S04]  /*314a0*/  LDL.LU.64 R26, [R1+0x3388] ;  /* 0x00338800011a7983 */ /* 0x000f280000300a00 */
[----:B------:R-:W4:-:S15]  /*314b0*/  LDL.LU.64 R24, [R1+0x3380] ;  /* 0x0033800001187983 */ /* 0x000f1e0000300a00 */
[----:B------:R-:W-:-:S03]  /*314c0*/  NOP ;  /* 0x0000000000007918 */ /* 0x000fc60000000000 */
[----:B------:R-:W-:Y:S04]  /*314d0*/  STL.64 [R1+0xf30], R20 ;  /* 0x000f301401007387 */ /* 0x000fe80000100a00 */
[----:B------:R0:W-:Y:S04]  /*314e0*/  STL.64 [R1+0xf38], R22 ;  /* 0x000f381601007387 */ /* 0x0001e80000100a00 */
[----:B0-----:R-:W2:Y:S04]  /*314f0*/  LDL.LU.64 R22, [R1+0x3378] ;  /* 0x0033780001167983 */ /* 0x001ea80000300a00 */
[----:B------:R-:W2:Y:S01]  /*31500*/  LDL.LU.64 R20, [R1+0x3370] ;  /* 0x0033700001147983 */ /* 0x000ea20000300a00 */
        /* <DEDUP_REMOVED lines=17> */
[----:B------:R-:W4:Y:S04]  /*31620*/  LDL.LU.64 R20, [R1+0x3340] ;  /* 0x0033400001147983 */ /* 0x000f280000300a00 */
[----:B------:R-:W-:Y:S04]  /*31630*/  STL.64 [R1+0x3248], R26 ;  /* 0x0032481a01007387 */ /* 0x000fe80000100a00 */
[----:B------:R0:W-:Y:S04]  /*31640*/  STL.64 [R1+0x3240], R24 ;  /* 0x0032401801007387 */ /* 0x0001e80000100a00 */
[----:B0-----:R-:W3:Y:S04]  /*31650*/  LDL.LU R24, [R1+0x2d0] ;  /* 0x0002d00001187983 */ /* 0x001ee80000300800 */
[----:B------:R-:W3:Y:S04]  /*31660*/  LDL.LU R25, [R1+0x2d4] ;  /* 0x0002d40001197983 */ /* 0x000ee80000300800 */
[----:B------:R-:W3:Y:S04]  /*31670*/  LDL.LU R26, [R1+0x2d8] ;  /* 0x0002d800011a7983 */ /* 0x000ee80000300800 */
[----:B------:R-:W3:Y:S01]  /*31680*/  LDL.LU R27, [R1+0x2dc] ;  /* 0x0002dc00011b7983 */ /* 0x000ee20000300800 */
        /* <DEDUP_REMOVED lines=18> */
[----:B--2---:R-:W-:Y:S01]  /*317b0*/  HMMA.16816.F32 R8, R12, R18, R8 ;  /* 0x000000120c08723c */ /* 0x004fe20000001808 */
[----:B----4-:R-:W-:-:S02]  /*317c0*/  IMAD R4, R4, 0x100, R16 ;  /* 0x0000010004047824 */ /* 0x010fc400078e0210 */
[----:B------:R-:W-:-:S15]  /*317d0*/  IMAD R5, R5, 0x100, R17 ;  /* 0x0000010005057824 */ /* 0x000fde00078e0211 */
[----:B------:R-:W-:-:S05]  /*317e0*/  NOP ;  /* 0x0000000000007918 */ /* 0x000fca0000000000 */
        /* <DEDUP_REMOVED lines=14> */
[----:B0-----:R-:W4:Y:S04]  /*318d0*/  LDL.LU R16, [R1+0xeb0] ;  /* 0x000eb00001107983 */ /* 0x001f280000300800 */
[----:B------:R-:W4:Y:S04]  /*318e0*/  LDL.LU R17, [R1+0xeb4] ;  /* 0x000eb40001117983 */ /* 0x000f280000300800 */
[----:B------:R-:W4:Y:S04]  /*318f0*/  LDL.LU R18, [R1+0xeb8] ;  /* 0x000eb80001127983 */ /* 0x000f280000300800 */
[----:B------:R-:W4:Y:S01]  /*31900*/  LDL.LU R19, [R1+0xebc] ;  /* 0x000ebc0001137983 */ /* 0x000f220000300800 */
[----:B--2---:R-:W-:-:S02]  /*31910*/  IMAD R6, R6, 0x100, R10 ;  /* 0x0000010006067824 */ /* 0x004fc400078e020a */
[----:B---3--:R-:W-:Y:S01]  /*31920*/  IMAD R7, R7, 0x100, R11 ;  /* 0x0000010007077824 */ /* 0x008fe200078e020b */
[----:B------:R-:W4:Y:S04]  /*31930*/  LDL.LU R10, [R1+0x32f4] ;  /* 0x0032f400010a7983 */ /* 0x000f280000300800 */
[----:B------:R-:W4:Y:S02]  /*31940*/  LDL.LU R11, [R1+0x32f0] ;  /* 0x0032f000010b7983 */ /* 0x000f240000300800 */
[----:B----4-:R-:W-:Y:S06]  /*31950*/  HMMA.16816.F32 R16, R12, R10, R16 ;  /* 0x0000000a0c10723c */ /* 0x010fec0000001810 */
[----:B------:R-:W-:-:S15]  /*31960*/  STL [R1+0x31e8], R11 ;  /* 0x0031e80b01007387 */ /* 0x000fde0000100800 */
[----:B------:R-:W-:-:S02]  /*31970*/  NOP ;  /* 0x0000000000007918 */ /* 0x000fc40000000000 */
[----:B------:R-:W-:Y:S04]  /*31980*/  STL.64 [R1+0xeb0], R16 ;  /* 0x000eb01001007387 */ /* 0x000fe80000100a00 */
[----:B------:R0:W-:Y:S04]  /*31990*/  STL.64 [R1+0xeb8], R18 ;  /* 0x000eb81201007387 */ /* 0x0001e80000100a00 */
[----:B------:R-:W-:Y:S04]  /*319a0*/  STL [R1+0x32c0], R10 ;  /* 0x0032c00a01007387 */ /* 0x000fe80000100800 */
[----:B------:R1:W-:Y:S01]  /*319b0*/  STL.64 [R1+0x32b8], R8 ;  /* 0x0032b80801007387 */ /* 0x0003e20000100a00 */
[C---:B0-----:R-:W-:Y:S06]  /*319c0*/  HMMA.16816.F32 R16, R12.reuse, R8, R20 ;  /* 0x000000080c10723c */ /* 0x041fec0000001814 */
[----:B-1----:R-:W-:-:S15]  /*319d0*/  HMMA.16816.F32 R8, R12, R2, R24 ;  /* 0x000000020c08723c */ /* 0x002fde0000001818 */
[----:B------:R-:W-:-:S02]  /*319e0*/  NOP ;  /* 0x0000000000007918 */ /* 0x000fc40000000000 */
[----:B------:R-:W-:Y:S04]  /*319f0*/  STL.64 [R1+0xea0], R16 ;  /* 0x000ea01001007387 */ /* 0x000fe80000100a00 */
[----:B------:R-:W-:Y:S04]  /*31a00*/  STL.64 [R1+0xea8], R18 ;  /* 0x000ea81201007387 */ /* 0x000fe80000100a00 */
[----:B------:R-:W2:Y:S04]  /*31a10*/  LDL.LU R20, [R1+0xe10] ;  /* 0x000e100001147983 */ /* 0x000ea80000300800 */
[----:B------:R-:W-:Y:S04]  /*31a20*/  STL.64 [R1+0x2d0], R8 ;  /* 0x0002d00801007387 */ /* 0x000fe80000100a00 */
[----:B------:R-:W-:Y:S04]  /*31a30*/  STL.64 [R1+0x2d8], R10 ;  /* 0x0002d80a01007387 */ /* 0x000fe80000100a00 */
[----:B------:R-:W2:Y:S04]  /*31a40*/  LDL.LU R21, [R1+0xe14] ;  /* 0x000e140001157983 */ /* 0x000ea80000300800 */
[----:B------:R-:W3:Y:S04]  /*31a50*/  LDL.LU R22, [R1+0xe18] ;  /* 0x000e180001167983 */ /* 0x000ee80000300800 */
[----:B------:R-:W3:Y:S04]  /*31a60*/  LDL.LU R23, [R1+0xe1c] ;  /* 0x000e1c0001177983 */ /* 0x000ee80000300800 */
[----:B------:R-:W4:Y:S04]  /*31a70*/  LDL.LU R24, [R1+0xe30] ;  /* 0x000e300001187983 */ /* 0x000f280000300800 */
[----:B------:R-:W4:Y:S04]  /*31a80*/  LDL.LU R25, [R1+0xe34] ;  /* 0x000e340001197983 */ /* 0x000f280000300800 */
[----:B------:R-:W2:Y:S04]  /*31a90*/  LDL.LU R26, [R1+0xe38] ;  /* 0x000e3800011a7983 */ /* 0x000ea80000300800 */
[----:B------:R-:W2:Y:S04]  /*31aa0*/  LDL.LU R27, [R1+0xe3c] ;  /* 0x000e3c00011b7983 */ /* 0x000ea80000300800 */
[----:B--2---:R0:W-:Y:S04]  /*31ab0*/  STL.64 [R1+0x3258], R26 ;  /* 0x0032581a01007387 */ /* 0x0041e80000100a00 */
[----:B0-----:R-:W2:Y:S04]  /*31ac0*/  LDL R26, [R1] ;  /* 0x00000000011a7983 */ /* 0x001ea80000100800 */
[----:B------:R-:W2:Y:S04]  /*31ad0*/  LDL R27, [R1+0x4] ;  /* 0x00000400011b7983 */ /* 0x000ea80000100800 */
[----:B----4-:R-:W-:Y:S04]  /*31ae0*/  STL.64 [R1+0x3250], R24 ;  /* 0x0032501801007387 */ /* 0x010fe80000100a00 */
[----:B--2---:R-:W-:Y:S04]  /*31af0*/  STL.64 [R1+0x3270], R26 ;  /* 0x0032701a01007387 */ /* 0x004fe80000100a00 */
[----:B---3--:R-:W-:Y:S04]  /*31b00*/  STL.64 [R1+0x3238], R22 ;  /* 0x0032381601007387 */ /* 0x008fe80000100a00 */
[----:B------:R0:W-:Y:S04]  /*31b10*/  STL.64 [R1+0x3230], R20 ;  /* 0x0032301401007387 */ /* 0x0001e80000100a00 */
[----:B0-----:R-:W2:Y:S04]  /*31b20*/  LDL.LU R20, [R1+0xe20] ;  /* 0x000e200001147983 */ /* 0x001ea80000300800 */
[----:B------:R-:W2:Y:S04]  /*31b30*/  LDL.LU R21, [R1+0xe24] ;  /* 0x000e240001157983 */ /* 0x000ea80000300800 */
[----:B------:R-:W3:Y:S04]  /*31b40*/  LDL.LU R22, [R1+0xe28] ;  /* 0x000e280001167983 */ /* 0x000ee80000300800 */
[----:B------:R-:W3:Y:S04]  /*31b50*/  LDL.LU R23, [R1+0xe2c] ;  /* 0x000e2c0001177983 */ /* 0x000ee80000300800 */
[----:B------:R-:W4:Y:S01]  /*31b60*/  LDL R24, [R1+0x8] ;  /* 0x0000080001187983 */ /* 0x000f220000100800 */
[----:B------:R-:W-:-:S03]  /*31b70*/  IMAD.MOV.U32 R25, RZ, RZ, R0 ;  /* 0x000000ffff197224 */ /* 0x000fc600078e0000 */
[----:B------:R-:W2:Y:S04]  /*31b80*/  LDL.LU R0, [R1+0x32ec] ;  /* 0x0032ec0001007983 */ /* 0x000ea80000300800 */
[----:B----4-:R-:W-:Y:S04]  /*31b90*/  STL.64 [R1+0x3288], R24 ;  /* 0x0032881801007387 */ /* 0x010fe80000100a00 */
[----:B---3--:R-:W-:Y:S04]  /*31ba0*/  STL.64 [R1+0x3268], R22 ;  /* 0x0032681601007387 */ /* 0x008fe80000100a00 */
[----:B--2---:R0:W-:Y:S04]  /*31bb0*/  STL.64 [R1+0x3260], R20 ;  /* 0x0032601401007387 */ /* 0x0041e80000100a00 */
[----:B0-----:R-:W2:Y:S04]  /*31bc0*/  LDL.LU R20, [R1+0xe40] ;  /* 0x000e400001147983 */ /* 0x001ea80000300800 */
[----:B------:R-:W2:Y:S04]  /*31bd0*/  LDL.LU R21, [R1+0xe44] ;  /* 0x000e440001157983 */ /* 0x000ea80000300800 */
[----:B------:R-:W3:Y:S04]  /*31be0*/  LDL.LU R22, [R1+0xe48] ;  /* 0x000e480001167983 */ /* 0x000ee80000300800 */
[----:B------:R-:W3:Y:S04]  /*31bf0*/  LDL.LU R23, [R1+0xe4c] ;  /* 0x000e4c0001177983 */ /* 0x000ee80000300800 */
[----:B------:R-:W4:Y:S04]  /*31c00*/  LDL R26, [R1+0x10] ;  /* 0x00001000011a7983 */ /* 0x000f280000100800 */
[----:B------:R-:W4:Y:S01]  /*31c10*/  LDL R27, [R1+0x14] ;  /* 0x00001400011b7983 */ /* 0x000f220000100800 */
[----:B------:R-:W-:-:S03]  /*31c20*/  IMAD.MOV.U32 R25, RZ, RZ, R0 ;  /* 0x000000ffff197224 */ /* 0x000fc600078e0000 */
        /* <DEDUP_REMOVED lines=8> */
[----:B------:R-:W2:Y:S04]  /*31cb0*/  LDL.LU R0, [R1+0x32e8] ;  /* 0x0032e80001007983 */ /* 0x000ea80000300800 */
[----:B------:R-:W3:Y:S04]  /*31cc0*/  LDL.LU R8, [R1+0xe80] ;  /* 0x000e800001087983 */ /* 0x000ee80000300800 */
[----:B------:R-:W3:Y:S04]  /*31cd0*/  LDL.LU R9, [R1+0xe84] ;  /* 0x000e840001097983 */ /* 0x000ee80000300800 */
[----:B------:R-:W4:Y:S04]  /*31ce0*/  LDL.LU R10, [R1+0xe88] ;  /* 0x000e8800010a7983 */ /* 0x000f280000300800 */
[----:B------:R-:W4:Y:S04]  /*31cf0*/  LDL.LU R11, [R1+0xe8c] ;  /* 0x000e8c00010b7983 */ /* 0x000f280000300800 */
[----:B----4-:R0:W-:Y:S04]  /*31d00*/  STL.64 [R1+0x32d0], R10 ;  /* 0x0032d00a01007387 */ /* 0x0101e80000100a00 */
[----:B0-----:R-:W4:Y:S04]  /*31d10*/  LDL R10, [R1+0x30] ;  /* 0x00003000010a7983 */ /* 0x001f280000100800 */
[----:B---3--:R-:W-:Y:S04]  /*31d20*/  STL.64 [R1+0x32c8], R8 ;  /* 0x0032c80801007387 */ /* 0x008fe80000100a00 */
[----:B------:R-:W3:Y:S04]  /*31d30*/  LDL.64 R26, [R1+0x20] ;  /* 0x00002000011a7983 */ /* 0x000ee80000100a00 */
[----:B---3--:R-:W-:Y:S04]  /*31d40*/  STL.64 [R1+0x32e0], R26 ;  /* 0x0032e01a01007387 */ /* 0x008fe80000100a00 */
[----:B------:R0:W-:Y:S04]  /*31d50*/  STL.64 [R1+0x32d8], R24 ;  /* 0x0032d81801007387 */ /* 0x0001e80000100a00 */
[----:B0-----:R-:W4:Y:S04]  /*31d60*/  LDL.LU R24, [R1+0xe90] ;  /* 0x000e900001187983 */ /* 0x001f280000300800 */
[----:B------:R-:W4:Y:S04]  /*31d70*/  LDL.LU R25, [R1+0xe94] ;  /* 0x000e940001197983 */ /* 0x000f280000300800 */
[----:B------:R-:W4:Y:S04]  /*31d80*/  LDL.LU R26, [R1+0xe98] ;  /* 0x000e9800011a7983 */ /* 0x000f280000300800 */
[----:B------:R-:W4:Y:S04]  /*31d90*/  LDL.LU R27, [R1+0xe9c] ;  /* 0x000e9c00011b7983 */ /* 0x000f280000300800 */
[----:B------:R-:W-:Y:S04]  /*31da0*/  STL.64 [R1+0x3298], R22 ;  /* 0x0032981601007387 */ /* 0x000fe80000100a00 */
        /* <DEDUP_REMOVED lines=13> */
[----:B------:R-:W4:Y:S04]  /*31e80*/  LDL.LU R18, [R1+0xdf8] ;  /* 0x000df80001127983 */ /* 0x000f280000300800 */
[----:B------:R-:W4:Y:S01]  /*31e90*/  LDL.LU R19, [R1+0xdfc] ;  /* 0x000dfc0001137983 */ /* 0x000f220000300800 */
[----:B------:R-:W-:-:S02]  /*31ea0*/  F2FP.F16.E5M2.UNPACK_B R4, R4 ;  /* 0x00000004ff04723e */ /* 0x000fc400020004ff */
[----:B------:R-:W-:Y:S02]  /*31eb0*/  F2FP.F16.E5M2.UNPACK_B R5, R5 ;  /* 0x00000005ff05723e */ /* 0x000fe400020004ff */
[----:B------:R-:W-:Y:S02]  /*31ec0*/  F2FP.F16.E5M2.UNPACK_B R6, R6 ;  /* 0x00000006ff06723e */ /* 0x000fe400020004ff */
[----:B------:R-:W-:Y:S01]  /*31ed0*/  F2FP.F16.E5M2.UNPACK_B R7, R7 ;  /* 0x00000007ff07723e */ /* 0x000fe200020004ff */
[----:B------:R-:W-:Y:S01]  /*31ee0*/  IMAD.MOV.U32 R11, RZ, RZ, R0 ;  /* 0x000000ffff0b7224 */ /* 0x000fe200078e0000 */
        /* <DEDUP_REMOVED lines=8> */
[----:B------:R-:W2:Y:S04]  /*31f70*/  LDL.LU R14, [R1+0x1c24] ;  /* 0x001c2400010e7983 */ /* 0x000ea80000300800 */
[----:B------:R-:W2:Y:S01]  /*31f80*/  LDL.LU R15, [R1+0x1c2c] ;  /* 0x001c2c00010f7983 */ /* 0x000ea20000300800 */
[C---:B------:R-:W-:Y:S03]  /*31f90*/  HMMA.16816.F32 R8, R4.reuse, R10, R24 ;  /* 0x0000000a0408723c */ /* 0x040fe60000001818 */
[----:B--2---:R-:W-:Y:S04]  /*31fa0*/  STL.64 [R1+0x31f8], R14 ;  /* 0x0031f80e01007387 */ /* 0x004fe80000100a00 */
[----:B----4-:R0:W-:Y:S04]  /*31fb0*/  STL.64 [R1+0x31f0], R12 ;  /* 0x0031f00c01007387 */ /* 0x0101e80000100a00 */
[----:B0-----:R-:W2:Y:S04]  /*31fc0*/  LDL.LU R12, [R1+0xde0] ;  /* 0x000de000010c7983 */ /* 0x001ea80000300800 */
[----:B------:R-:W2:Y:S04]  /*31fd0*/  LDL.LU R13, [R1+0xde4] ;  /* 0x000de400010d7983 */ /* 0x000ea80000300800 */
[----:B------:R-:W2:Y:S04]  /*31fe0*/  LDL.LU R14, [R1+0xde8] ;  /* 0x000de800010e7983 */ /* 0x000ea80000300800 */
[----:B------:R-:W2:Y:S04]  /*31ff0*/  LDL.LU R15, [R1+0xdec] ;  /* 0x000dec00010f7983 */ /* 0x000ea80000300800 */
[----:B------:R-:W4:Y:S04]  /*32000*/  LDL.LU.64 R26, [R1+0x32e0] ;  /* 0x0032e000011a7983 */ /* 0x000f280000300a00 */
[----:B------:R-:W3:Y:S04]  /*32010*/  LDL.LU.64 R24, [R1+0x32d8] ;  /* 0x0032d80001187983 */ /* 0x000ee80000300a00 */
[----:B------:R-:W-:Y:S04]  /*32020*/  STL.64 [R1+0xe90], R8 ;  /* 0x000e900801007387 */ /* 0x000fe80000100a00 */
[----:B------:R0:W-:Y:S04]  /*32030*/  STL.64 [R1+0xe98], R10 ;  /* 0x000e980a01007387 */ /* 0x0001e80000100a00 */
[----:B0-----:R-:W4:Y:S04]  /*32040*/  LDL.LU.64 R10, [R1+0x32d0] ;  /* 0x0032d000010a7983 */ /* 0x001f280000300a00 */
[----:B------:R-:W4:Y:S02]  /*32050*/  LDL.LU.64 R8, [R1+0x32c8] ;  /* 0x0032c80001087983 */ /* 0x000f240000300a00 */
[----:B----4-:R-:W-:Y:S06]  /*32060*/  HMMA.16816.F32 R8, R4, R26, R8 ;  /* 0x0000001a0408723c */ /* 0x010fec0000001808 */
[----:B------:R-:W-:-:S15]  /*32070*/  IMAD.MOV.U32 R0, RZ, RZ, R27 ;  /* 0x000000ffff007224 */ /* 0x000fde00078e001b */
[----:B------:R-:W-:-:S02]  /*32080*/  NOP ;  /* 0x0000000000007918 */ /* 0x000fc40000000000 */
[----:B------:R-:W-:Y:S04]  /*32090*/  STL.64 [R1+0xe80], R8 ;  /* 0x000e800801007387 */ /* 0x000fe80000100a00 */
[----:B------:R0:W-:Y:S02]  /*320a0*/  STL.64 [R1+0xe88], R10 ;  /* 0x000e880a01007387 */ /* 0x0001e40000100a00 */
[----:B0-----:R-:W-:Y:S02]  /*320b0*/  IMAD.MOV.U32 R11, RZ, RZ, R26 ;  /* 0x000000ffff0b7224 */ /* 0x001fe400078e001a */
[----:B------:R-:W4:Y:S01]  /*320c0*/  LDL.LU R10, [R1+0x32c0] ;  /* 0x0032c000010a7983 */ /* 0x000f220000300800 */
[----:B---3--:R-:W-:Y:S03]  /*320d0*/  HMMA.16816.F32 R24, R4, R24, R20 ;  /* 0x000000180418723c */ /* 0x008fe60000001814 */
[----:B------:R-:W3:Y:S04]  /*320e0*/  LDL.LU.64 R8, [R1+0x32b8] ;  /* 0x0032b80001087983 */ /* 0x000ee80000300a00 */
[----:B------:R-:W2:Y:S04]  /*320f0*/  LDL.LU.64 R22, [R1+0x32b0] ;  /* 0x0032b00001167983 */ /* 0x000ea80000300a00 */
[----:B------:R-:W2:-:S12]  /*32100*/  LDL.LU.64 R20, [R1+0x32a8] ;  /* 0x0032a80001147983 */ /* 0x000e980000300a00 */
[----:B------:R-:W-:Y:S04]  /*32110*/  STL.64 [R1+0xe70], R24 ;  /* 0x000e701801007387 */ /* 0x000fe80000100a00 */
[----:B------:R0:W-:Y:S04]  /*32120*/  STL.64 [R1+0xe78], R26 ;  /* 0x000e781a01007387 */ /* 0x0001e80000100a00 */
[----:B0-----:R-:W2:Y:S02]  /*32130*/  LDL.LU.64 R26, [R1+0x32a0] ;  /* 0x0032a000011a7983 */ /* 0x001ea40000300a00 */
[----:B--2---:R-:W-:Y:S02]  /*32140*/  HMMA.16816.F32 R24, R4, R26, R20 ;  /* 0x0000001a0418723c */ /* 0x004fe40000001814 */
[----:B------:R-:W2:Y:S04]  /*32150*/  LDL.LU.64 R22, [R1+0x3298] ;  /* 0x0032980001167983 */ /* 0x000ea80000300a00 */
[----:B------:R-:W2:-:S15]  /*32160*/  LDL.LU.64 R20, [R1+0x3290] ;  /* 0x0032900001147983 */ /* 0x000e9e0000300a00 */
[----:B------:R-:W-:-:S02]  /*32170*/  NOP ;  /* 0x0000000000007918 */ /* 0x000fc40000000000 */
        /* <DEDUP_REMOVED lines=24> */
[----:B------:R0:W-:Y:S04]  /*32300*/  STL.64 [R1+0x3150], R28 ;  /* 0x0031501c01007387 */ /* 0x0001e80000100a00 */
[----:B0-----:R-:W3:Y:S04]  /*32310*/  LDL.LU R28, [R1+0x1c28] ;  /* 0x001c2800011c7983 */ /* 0x001ee80000300800 */
        /* <DEDUP_REMOVED lines=33> */
[----:B------:R-:W3:Y:S04]  /*32530*/  LDL.LU R23, [R1+0x1c20] ;  /* 0x001c200001177983 */ /* 0x000ee80000300800 */
[----:B------:R-:W-:Y:S01]  /*32540*/  STL.64 [R1+0x3120], R20 ;  /* 0x0031201401007387 */ /* 0x000fe20000100a00 */
[----:B--2---:R-:W-:-:S15]  /*32550*/  HMMA.16816.F32 R12, R4, R18, R12 ;  /* 0x00000012040c723c */ /* 0x004fde000000180c */
[----:B------:R-:W-:-:S08]  /*32560*/  NOP ;  /* 0x0000000000007918 */ /* 0x000fd00000000000 */
[----:B------:R-:W-:Y:S04]  /*32570*/  STL.64 [R1+0xde0], R12 ;  /* 0x000de00c01007387 */ /* 0x000fe80000100a00 */
[----:B------:R0:W-:Y:S04]  /*32580*/  STL.64 [R1+0xde8], R14 ;  /* 0x000de80e01007387 */ /* 0x0001e80000100a00 */
[----:B0-----:R-:W2:Y:S04]  /*32590*/  LDL.LU.64 R14, [R1+0x31f8] ;  /* 0x0031f800010e7983 */ /* 0x001ea80000300a00 */
[----:B------:R-:W3:Y:S04]  /*325a0*/  LDL.LU.64 R12, [R1+0x31f0] ;  /* 0x0031f000010c7983 */ /* 0x000ee80000300a00 */
[----:B----4-:R-:W-:Y:S04]  /*325b0*/  STL [R1+0x30fc], R16 ;  /* 0x0030fc1001007387 */ /* 0x010fe80000100800 */
[----:B------:R-:W-:Y:S01]  /*325c0*/  STL [R1+0x30f8], R17 ;  /* 0x0030f81101007387 */ /* 0x000fe20000100800 */
[----:B---3--:R-:W-:-:S02]  /*325d0*/  IMAD R12, R12, 0x100, R22 ;  /* 0x000001000c0c7824 */ /* 0x008fc400078e0216 */
[----:B------:R-:W-:Y:S02]  /*325e0*/  IMAD R13, R13, 0x100, R23 ;  /* 0x000001000d0d7824 */ /* 0x000fe400078e0217 */
[----:B------:R-:W-:-:S15]  /*325f0*/  HMMA.16816.F32 R20, R4, R16, R24 ;  /* 0x000000100414723c */ /* 0x000fde0000001818 */
[----:B------:R-:W-:-:S08]  /*32600*/  NOP ;  /* 0x0000000000007918 */ /* 0x000fd00000000000 */
[----:B------:R0:W-:Y:S04]  /*32610*/  STL.64 [R1+0xdd0], R20 ;  /* 0x000dd01401007387 */ /* 0x0001e80000100a00 */
[----:B------:R1:W-:Y:S04]  /*32620*/  STL.64 [R1+0xdd8], R22 ;  /* 0x000dd81601007387 */ /* 0x0003e80000100a00 */
[----:B------:R-:W-:Y:S04]  /*32630*/  STL.64 [R1+0x3158], R18 ;  /* 0x0031581201007387 */ /* 0x000fe80000100a00 */
[----:B0-----:R-:W3:Y:S04]  /*32640*/  LDL.LU R20, [R1+0xd20] ;  /* 0x000d200001147983 */ /* 0x001ee80000300800 */
[----:B------:R-:W3:Y:S04]  /*32650*/  LDL.LU R21, [R1+0xd24] ;  /* 0x000d240001157983 */ /* 0x000ee80000300800 */
[----:B-1----:R-:W4:Y:S04]  /*32660*/  LDL.LU R22, [R1+0xd28] ;  /* 0x000d280001167983 */ /* 0x002f280000300800 */
[----:B------:R-:W4:Y:S04]  /*32670*/  LDL.LU R23, [R1+0xd2c] ;  /* 0x000d2c0001177983 */ /* 0x000f280000300800 */
[----:B----4-:R-:W-:Y:S04]  /*32680*/  STL.64 [R1+0x3138], R22 ;  /* 0x0031381601007387 */ /* 0x010fe80000100a00 */
[----:B---3--:R0:W-:Y:S04]  /*32690*/  STL.64 [R1+0x3130], R20 ;  /* 0x0031301401007387 */ /* 0x0081e80000100a00 */
[----:B0-----:R-:W3:Y:S04]  /*326a0*/  LDL.LU R20, [R1+0xd30] ;  /* 0x000d300001147983 */ /* 0x001ee80000300800 */
[----:B------:R-:W3:Y:S04]  /*326b0*/  LDL.LU R21, [R1+0xd34] ;  /* 0x000d340001157983 */ /* 0x000ee80000300800 */
[----:B---3--:R-:W-:Y:S04]  /*326c0*/  STL.64 [R1+0x3160], R20 ;  /* 0x0031601401007387 */ /* 0x008fe80000100a00 */
[----:B------:R-:W3:Y:S04]  /*326d0*/  LDL.LU R22, [R1+0xd38] ;  /* 0x000d380001167983 */ /* 0x000ee80000300800 */
[----:B------:R-:W3:Y:S04]  /*326e0*/  LDL.LU R23, [R1+0xd3c] ;  /* 0x000d3c0001177983 */ /* 0x000ee80000300800 */
[----:B------:R-:W4:Y:S04]  /*326f0*/  LDL.LU R16, [R1+0xd50] ;  /* 0x000d500001107983 */ /* 0x000f280000300800 */
[----:B------:R-:W4:Y:S04]  /*32700*/  LDL.LU R17, [R1+0xd54] ;  /* 0x000d540001117983 */ /* 0x000f280000300800 */
[----:B------:R-:W2:Y:S04]  /*32710*/  LDL.LU R18, [R1+0xd58] ;  /* 0x000d580001127983 */ /* 0x000ea80000300800 */
[----:B------:R-:W2:Y:S04]  /*32720*/  LDL.LU R19, [R1+0xd5c] ;  /* 0x000d5c0001137983 */ /* 0x000ea80000300800 */
[----:B--2---:R-:W-:Y:S04]  /*32730*/  STL.64 [R1+0x3170], R18 ;  /* 0x0031701201007387 */ /* 0x004fe80000100a00 */
[----:B----4-:R0:W-:Y:S04]  /*32740*/  STL.64 [R1+0x3168], R16 ;  /* 0x0031681001007387 */ /* 0x0101e80000100a00 */
[----:B0-----:R-:W2:Y:S04]  /*32750*/  LDL.LU R16, [R1+0xd60] ;  /* 0x000d600001107983 */ /* 0x001ea80000300800 */
[----:B------:R-:W2:Y:S04]  /*32760*/  LDL.LU R17, [R1+0xd64] ;  /* 0x000d640001117983 */ /* 0x000ea80000300800 */
[----:B------:R-:W4:Y:S04]  /*32770*/  LDL.LU R18, [R1+0xd68] ;  /* 0x000d680001127983 */ /* 0x000f280000300800 */
[----:B------:R-:W4:Y:S04]  /*32780*/  LDL.LU R19, [R1+0xd6c] ;  /* 0x000d6c0001137983 */ /* 0x000f280000300800 */
[----:B----4-:R-:W-:Y:S04]  /*32790*/  STL.64 [R1+0x3180], R18 ;  /* 0x0031801201007387 */ /* 0x010fe80000100a00 */
[----:B--2---:R0:W-:Y:S04]  /*327a0*/  STL.64 [R1+0x3178], R16 ;  /* 0x0031781001007387 */ /* 0x0041e80000100a00 */
        /* <DEDUP_REMOVED lines=10> */
[----:B----4-:R0:W-:Y:S02]  /*32850*/  STL.64 [R1+0x31a0], R18 ;  /* 0x0031a01201007387 */ /* 0x0101e40000100a00 */
[----:B0-----:R-:W-:-:S02]  /*32860*/  IMAD.MOV.U32 R18, RZ, RZ, R11 ;  /* 0x000000ffff127224 */ /* 0x001fc400078e000b */
[----:B------:R-:W4:Y:S04]  /*32870*/  LDL.LU R11, [R1+0x31e8] ;  /* 0x0031e800010b7983 */ /* 0x000f280000300800 */
[----:B--2---:R0:W-:Y:S04]  /*32880*/  STL.64 [R1+0x3198], R16 ;  /* 0x0031981001007387 */ /* 0x0041e80000100a00 */
[----:B0-----:R-:W2:Y:S01]  /*32890*/  LDL.64 R16, [R1+0x30] ;  /* 0x0000300001107983 */ /* 0x001ea20000100a00 */
[----:B------:R-:W-:-:S05]  /*328a0*/  IMAD.MOV.U32 R19, RZ, RZ, R0 ;  /* 0x000000ffff137224 */ /* 0x000fca00078e0000 */
        /* <DEDUP_REMOVED lines=14> */
[----:B0-----:R-:W4:Y:S04]  /*32990*/  LDL.LU R16, [R1+0xdc0] ;  /* 0x000dc00001107983 */ /* 0x001f280000300800 */
[----:B------:R-:W4:Y:S04]  /*329a0*/  LDL.LU R17, [R1+0xdc4] ;  /* 0x000dc40001117983 */ /* 0x000f280000300800 */
[----:B------:R-:W4:Y:S04]  /*329b0*/  LDL.LU R18, [R1+0xdc8] ;  /* 0x000dc80001127983 */ /* 0x000f280000300800 */
[----:B------:R-:W4:Y:S04]  /*329c0*/  LDL.LU R19, [R1+0xdcc] ;  /* 0x000dcc0001137983 */ /* 0x000f280000300800 */
[----:B------:R-:W2:Y:S04]  /*329d0*/  LDL.64 R20, [R1+0x8] ;  /* 0x0000080001147983 */ /* 0x000ea80000100a00 */
[----:B------:R-:W-:Y:S01]  /*329e0*/  STL.64 [R1+0x31b0], R22 ;  /* 0x0031b01601007387 */ /* 0x000fe20000100a00 */
[----:B------:R-:W-:-:S02]  /*329f0*/  IMAD R14, R14, 0x100, R28 ;  /* 0x000001000e0e7824 */ /* 0x000fc400078e021c */
[----:B------:R-:W-:Y:S01]  /*32a00*/  IMAD R15, R15, 0x100, R29 ;  /* 0x000001000f0f7824 */ /* 0x000fe200078e021d */
[C---:B----4-:R-:W-:Y:S01]  /*32a10*/  HMMA.16816.F32 R16, R4.reuse, R10, R16 ;  /* 0x0000000a0410723c */ /* 0x050fe20000001810 */
[----:B--2---:R0:W-:Y:S04]  /*32a20*/  STL.64 [R1+0x31a8], R20 ;  /* 0x0031a81401007387 */ /* 0x0041e80000100a00 */
[----:B0-----:R-:W2:Y:S04]  /*32a30*/  LDL.LU R20, [R1+0xd90] ;  /* 0x000d900001147983 */ /* 0x001ea80000300800 */
[----:B------:R-:W2:Y:S04]  /*32a40*/  LDL.LU R21, [R1+0xd94] ;  /* 0x000d940001157983 */ /* 0x000ea80000300800 */
[----:B------:R-:W2:Y:S04]  /*32a50*/  LDL.LU R22, [R1+0xd98] ;  /* 0x000d980001167983 */ /* 0x000ea80000300800 */
[----:B------:R-:W2:Y:S04]  /*32a60*/  LDL.LU R23, [R1+0xd9c] ;  /* 0x000d9c0001177983 */ /* 0x000ea80000300800 */
[----:B------:R-:W3:Y:S04]  /*32a70*/  LDL.64 R28, [R1] ;  /* 0x00000000011c7983 */ /* 0x000ee80000100a00 */
[----:B------:R-:W4:Y:S04]  /*32a80*/  LDL.LU R24, [R1+0xd40] ;  /* 0x000d400001187983 */ /* 0x000f280000300800 */
[----:B------:R-:W4:Y:S04]  /*32a90*/  LDL.LU R25, [R1+0xd44] ;  /* 0x000d440001197983 */ /* 0x000f280000300800 */
[----:B------:R-:W4:Y:S04]  /*32aa0*/  LDL.LU R26, [R1+0xd48] ;  /* 0x000d4800011a7983 */ /* 0x000f280000300800 */
[----:B------:R-:W4:Y:S04]  /*32ab0*/  LDL.LU R27, [R1+0xd4c] ;  /* 0x000d4c00011b7983 */ /* 0x000f280000300800 */
        /* <DEDUP_REMOVED lines=11> */
[----:B0-----:R-:W3:Y:S04]  /*32b70*/  LDL.64 R10, [R1+0x10] ;  /* 0x00001000010a7983 */ /* 0x001ee80000100a00 */
[----:B------:R0:W-:Y:S04]  /*32b80*/  STL.64 [R1+0x30e8], R8 ;  /* 0x0030e80801007387 */ /* 0x0001e80000100a00 */
[----:B0-----:R-:W4:Y:S01]  /*32b90*/  LDL.64 R8, [R1+0x18] ;  /* 0x0000180001087983 */ /* 0x001f220000100a00 */
[----:B--2---:R-:W-:Y:S03]  /*32ba0*/  HMMA.16816.F32 R4, R4, R2, R16 ;  /* 0x000000020404723c */ /* 0x004fe60000001810 */
[----:B------:R-:W2:Y:S04]  /*32bb0*/  LDL.LU.64 R18, [R1+0x31c0] ;  /* 0x0031c00001127983 */ /* 0x000ea80000300a00 */
[----:B------:R-:W3:-:S15]  /*32bc0*/  LDL.LU.64 R16, [R1+0x31b8] ;  /* 0x0031b80001107983 */ /* 0x000ede0000300a00 */
[----:B------:R-:W-:-:S01]  /*32bd0*/  NOP ;  /* 0x0000000000007918 */ /* 0x000fc20000000000 */
[----:B------:R0:W-:Y:S04]  /*32be0*/  STL.64 [R1+0x2c0], R4 ;  /* 0x0002c00401007387 */ /* 0x0001e80000100a00 */
[----:B------:R1:W-:Y:S04]  /*32bf0*/  STL.64 [R1+0x2c8], R6 ;  /* 0x0002c80601007387 */ /* 0x0003e80000100a00 */
[----:B0-----:R-:W4:Y:S04]  /*32c00*/  LDL.LU R4, [R1+0xda0] ;  /* 0x000da00001047983 */ /* 0x001f280000300800 */
[----:B------:R-:W4:Y:S04]  /*32c10*/  LDL.LU R5, [R1+0xda4] ;  /* 0x000da40001057983 */ /* 0x000f280000300800 */
[----:B-1----:R-:W4:Y:S04]  /*32c20*/  LDL.LU R6, [R1+0xda8] ;  /* 0x000da80001067983 */ /* 0x002f280000300800 */
[----:B------:R-:W4:Y:S01]  /*32c30*/  LDL.LU R7, [R1+0xdac] ;  /* 0x000dac0001077983 */ /* 0x000f220000300800 */
[----:B------:R-:W-:-:S02]  /*32c40*/  F2FP.F16.E5M2.UNPACK_B R12, R12 ;  /* 0x0000000cff0c723e */ /* 0x000fc400020004ff */
[----:B------:R-:W-:Y:S02]  /*32c50*/  F2FP.F16.E5M2.UNPACK_B R13, R13 ;  /* 0x0000000dff0d723e */ /* 0x000fe400020004ff */
[----:B------:R-:W-:Y:S02]  /*32c60*/  F2FP.F16.E5M2.UNPACK_B R14, R14 ;  /* 0x0000000eff0e723e */ /* 0x000fe400020004ff */
[----:B------:R-:W-:Y:S01]  /*32c70*/  F2FP.F16.E5M2.UNPACK_B R15, R15 ;  /* 0x0000000fff0f723e */ /* 0x000fe200020004ff */
[----:B---3--:R-:W-:-:S06]  /*32c80*/  IMAD.MOV.U32 R0, RZ, RZ, R17 ;  /* 0x000000ffff007224 */ /* 0x008fcc00078e0011 */
[----:B----4-:R-:W-:-:S15]  /*32c90*/  HMMA.16816.F32 R4, R12, R16, R4 ;  /* 0x000000100c04723c */ /* 0x010fde0000001804 */
[----:B------:R-:W-:-:S08]  /*32ca0*/  NOP ;  /* 0x0000000000007918 */ /* 0x000fd00000000000 */
[----:B------:R0:W-:Y:S02]  /*32cb0*/  STL.64 [R1+0xda0], R4 ;  /* 0x000da00401007387 */ /* 0x0001e40000100a00 */
[----:B0-----:R-:W-:Y:S02]  /*32cc0*/  IMAD.MOV.U32 R4, RZ, RZ, R16 ;  /* 0x000000ffff047224 */ /* 0x001fe400078e0010 */
[----:B--2---:R-:W-:Y:S01]  /*32cd0*/  HMMA.16816.F32 R16, R12, R18, R20 ;  /* 0x000000120c10723c */ /* 0x004fe20000001814 */
[----:B------:R-:W-:Y:S04]  /*32ce0*/  STL.64 [R1+0xda8], R6 ;  /* 0x000da80601007387 */ /* 0x000fe80000100a00 */
[----:B------:R-:W2:Y:S04]  /*32cf0*/  LDL.LU.64 R22, [R1+0x31b0] ;  /* 0x0031b00001167983 */ /* 0x000ea80000300a00 */
[----:B------:R-:W3:-:S14]  /*32d00*/  LDL.LU.64 R20, [R1+0x31a8] ;  /* 0x0031a80001147983 */ /* 0x000edc0000300a00 */
        /* <DEDUP_REMOVED lines=15> */
[----:B------:R-:W3:Y:S01]  /*32e00*/  LDL.LU.64 R16, [R1+0x3178] ;  /* 0x0031780001107983 */ /* 0x000ee20000300a00 */
[----:B------:R-:W-:-:S02]  /*32e10*/  IMAD.MOV.U32 R6, RZ, RZ, R8 ;  /* 0x000000ffff067224 */ /* 0x000fc400078e0008 */
[----:B------:R-:W-:Y:S02]  /*32e20*/  IMAD.MOV.U32 R7, RZ, RZ, R11 ;  /* 0x000000ffff077224 */ /* 0x000fe400078e000b */
[----:B------:R-:W-:-:S03]  /*32e30*/  IMAD.MOV.U32 R5, RZ, RZ, R9 ;  /* 0x000000ffff057224 */ /* 0x000fc600078e0009 */
[----:B------:R-:W-:Y:S04]  /*32e40*/  STL.64 [R1+0x3118], R6 ;  /* 0x0031180601007387 */ /* 0x000fe80000100a00 */
[----:B------:R0:W-:Y:S04]  /*32e50*/  STL.64 [R1+0x3110], R4 ;  /* 0x0031100401007387 */ /* 0x0001e80000100a00 */
[----:B0-----:R-:W4:Y:S04]  /*32e60*/  LDL.LU R4, [R1+0xd10] ;  /* 0x000d100001047983 */ /* 0x001f280000300800 */
[----:B------:R-:W4:Y:S04]  /*32e70*/  LDL.LU R5, [R1+0xd14] ;  /* 0x000d140001057983 */ /* 0x000f280000300800 */
[----:B------:R-:W4:Y:S04]  /*32e80*/  LDL.LU R6, [R1+0xd18] ;  /* 0x000d180001067983 */ /* 0x000f280000300800 */
[----:B------:R-:W4:Y:S01]  /*32e90*/  LDL.LU R7, [R1+0xd1c] ;  /* 0x000d1c0001077983 */ /* 0x000f220000300800 */
[----:B---3--:R-:W-:-:S15]  /*32ea0*/  HMMA.16816.F32 R16, R12, R20, R16 ;  /* 0x000000140c10723c */ /* 0x008fde0000001810 */
[----:B------:R-:W-:-:S08]  /*32eb0*/  NOP ;  /* 0x0000000000007918 */ /* 0x000fd00000000000 */
[----:B------:R-:W-:Y:S04]  /*32ec0*/  STL.64 [R1+0xd60], R16 ;  /* 0x000d601001007387 */ /* 0x000fe80000100a00 */
[----:B------:R0:W-:Y:S04]  /*32ed0*/  STL.64 [R1+0xd68], R18 ;  /* 0x000d681201007387 */ /* 0x0001e80000100a00 */
[----:B0-----:R-:W3:Y:S04]  /*32ee0*/  LDL.LU.64 R18, [R1+0x3170] ;  /* 0x0031700001127983 */ /* 0x001ee80000300a00 */
[----:B------:R-:W3:Y:S01]  /*32ef0*/  LDL.LU.64 R16, [R1+0x3168] ;  /* 0x0031680001107983 */ /* 0x000ee20000300a00 */
[----:B------:R-:W-:-:S02]  /*32f00*/  IMAD.MOV.U32 R8, RZ, RZ, R10 ;  /* 0x000000ffff087224 */ /* 0x000fc400078e000a */
[----:B------:R-:W-:Y:S02]  /*32f10*/  IMAD.MOV.U32 R10, RZ, RZ, R20 ;  /* 0x000000ffff0a7224 */ /* 0x000fe400078e0014 */
[----:B------:R-:W-:Y:S02]  /*32f20*/  IMAD.MOV.U32 R9, RZ, RZ, R21 ;  /* 0x000000ffff097224 */ /* 0x000fe400078e0015 */
[----:B------:R-:W2:Y:S01]  /*32f30*/  LDL.LU.64 R20, [R1+0x3160] ;  /* 0x0031600001147983 */ /* 0x000ea20000300a00 */
[----:B------:R-:W-:Y:S01]  /*32f40*/  IMAD.MOV.U32 R11, RZ, RZ, R29 ;  /* 0x000000ffff0b7224 */ /* 0x000fe200078e001d */
[----:B---3--:R-:W-:-:S15]  /*32f50*/  HMMA.16816.F32 R16, R12, R28, R16 ;  /* 0x0000001c0c10723c */ /* 0x008fde0000001810 */
[----:B------:R-:W-:-:S08]  /*32f60*/  NOP ;  /* 0x0000000000007918 */ /* 0x000fd00000000000 */
[----:B------:R0:W-:Y:S04]  /*32f70*/  STL.64 [R1+0xd50], R16 ;  /* 0x000d501001007387 */ /* 0x0001e80000100a00 */
[----:B------:R1:W-:Y:S01]  /*32f80*/  STL.64 [R1+0xd58], R18 ;  /* 0x000d581201007387 */ /* 0x0003e20000100a00 */
[----:B0-----:R-:W-:-:S03]  /*32f90*/  IMAD.MOV.U32 R16, RZ, RZ, R28 ;  /* 0x000000ffff107224 */ /* 0x001fc600078e001c */
[----:B-1----:R-:W3:Y:S04]  /*32fa0*/  LDL.LU.64 R18, [R1+0x3158] ;  /* 0x0031580001127983 */ /* 0x002ee80000300a00 */
[----:B------:R-:W4:Y:S02]  /*32fb0*/  LDL.LU.64 R28, [R1+0x3150] ;  /* 0x00315000011c7983 */ /* 0x000f240000300a00 */
        /* <DEDUP_REMOVED lines=24> */
[C---:B--2---:R-:W-:Y:S06]  /*33140*/  HMMA.16816.F32 R4, R12.reuse, R22, R4 ;  /* 0x000000160c04723c */ /* 0x044fec0000001804 */
[----:B----4-:R-:W-:-:S15]  /*33150*/  HMMA.16816.F32 R24, R12, R20, R24 ;  /* 0x000000140c18723c */ /* 0x010fde0000001818 */
[----:B------:R-:W-:-:S02]  /*33160*/  NOP ;  /* 0x0000000000007918 */ /* 0x000fc40000000000 */
[----:B------:R-:W-:Y:S04]  /*33170*/  STL.64 [R1+0xd10], R4 ;  /* 0x000d100401007387 */ /* 0x000fe80000100a00 */
[----:B------:R0:W-:Y:S04]  /*33180*/  STL.64 [R1+0xd18], R6 ;  /* 0x000d180601007387 */ /* 0x0001e80000100a00 */
[----:B0-----:R-:W2:Y:S04]  /*33190*/  LDL.LU.64 R6, [R1+0x3118] ;  /* 0x0031180001067983 */ /* 0x001ea80000300a00 */
[----:B------:R-:W4:Y:S04]  /*331a0*/  LDL.LU.64 R4, [R1+0x3110] ;  /* 0x0031100001047983 */ /* 0x000f280000300a00 */
[----:B------:R0:W-:Y:S04]  /*331b0*/  STL.64 [R1+0xd00], R24 ;  /* 0x000d001801007387 */ /* 0x0001e80000100a00 */
[----:B------:R1:W-:Y:S04]  /*331c0*/  STL.64 [R1+0xd08], R26 ;  /* 0x000d081a01007387 */ /* 0x0003e80000100a00 */
[----:B0-----:R-:W3:Y:S04]  /*331d0*/  LDL.LU R24, [R1+0xc50] ;  /* 0x000c500001187983 */ /* 0x001ee80000300800 */
[----:B------:R-:W3:Y:S04]  /*331e0*/  LDL.LU R25, [R1+0xc54] ;  /* 0x000c540001197983 */ /* 0x000ee80000300800 */
[----:B-1----:R-:W2:Y:S04]  /*331f0*/  LDL.LU R26, [R1+0xc58] ;  /* 0x000c5800011a7983 */ /* 0x002ea80000300800 */
[----:B------:R-:W2:Y:S04]  /*33200*/  LDL.LU R27, [R1+0xc5c] ;  /* 0x000c5c00011b7983 */ /* 0x000ea80000300800 */
[----:B--2---:R0:W-:Y:S04]  /*33210*/  STL.64 [R1+0x3030], R26 ;  /* 0x0030301a01007387 */ /* 0x0041e80000100a00 */
[----:B---3--:R-:W-:Y:S01]  /*33220*/  STL.64 [R1+0x3028], R24 ;  /* 0x0030281801007387 */ /* 0x008fe20000100a00 */
[----:B0-----:R-:W-:-:S02]  /*33230*/  IMAD.MOV.U32 R26, RZ, RZ, R16 ;  /* 0x000000ffff1a7224 */ /* 0x001fc400078e0010 */
[----:B------:R-:W-:-:S05]  /*33240*/  IMAD.MOV.U32 R27, RZ, RZ, R11 ;  /* 0x000000ffff1b7224 */ /* 0x000fca00078e000b */
[----:B------:R-:W-:Y:S04]  /*33250*/  STL.64 [R1+0x3048], R26 ;  /* 0x0030481a01007387 */ /* 0x000fe80000100a00 */
[----:B------:R-:W-:Y:S04]  /*33260*/  STL.64 [R1+0x3010], R22 ;  /* 0x0030101601007387 */ /* 0x000fe80000100a00 */
[----:B------:R0:W-:Y:S04]  /*33270*/  STL.64 [R1+0x3008], R20 ;  /* 0x0030081401007387 */ /* 0x0001e80000100a00 */
[----:B0-----:R-:W2:Y:S04]  /*33280*/  LDL.LU R20, [R1+0xc40] ;  /* 0x000c400001147983 */ /* 0x001ea80000300800 */
[----:B------:R-:W2:Y:S04]  /*33290*/  LDL.LU R21, [R1+0xc44] ;  /* 0x000c440001157983 */ /* 0x000ea80000300800 */
[----:B------:R-:W3:Y:S04]  /*332a0*/  LDL.LU R22, [R1+0xc48] ;  /* 0x000c480001167983 */ /* 0x000ee80000300800 */
[----:B------:R-:W3:Y:S01]  /*332b0*/  LDL.LU R23, [R1+0xc4c] ;  /* 0x000c4c0001177983 */ /* 0x000ee20000300800 */
[----:B------:R-:W-:-:S02]  /*332c0*/  IMAD.MOV.U32 R24, RZ, RZ, R10 ;  /* 0x000000ffff187224 */ /* 0x000fc400078e000a */
[----:B------:R-:W-:-:S05]  /*332d0*/  IMAD.MOV.U32 R25, RZ, RZ, R9 ;  /* 0x000000ffff197224 */ /* 0x000fca00078e0009 */
[----:B------:R-:W-:Y:S04]  /*332e0*/  STL.64 [R1+0x3060], R24 ;  /* 0x0030601801007387 */ /* 0x000fe80000100a00 */
[----:B---3--:R-:W-:Y:S04]  /*332f0*/  STL.64 [R1+0x3040], R22 ;  /* 0x0030401601007387 */ /* 0x008fe80000100a00 */
[----:B--2---:R0:W-:Y:S04]  /*33300*/  STL.64 [R1+0x3038], R20 ;  /* 0x0030381401007387 */ /* 0x0041e80000100a00 */
        /* <DEDUP_REMOVED lines=12> */
[----:B------:R-:W3:Y:S04]  /*333d0*/  LDL.LU R23, [R1+0xc7c] ;  /* 0x000c7c0001177983 */ /* 0x000ee80000300800 */
[----:B------:R-:W2:Y:S01]  /*333e0*/  LDL.64 R26, [R1+0x20] ;  /* 0x00002000011a7983 */ /* 0x000ea20000100a00 */
[----:B------:R-:W-:-:S02]  /*333f0*/  IMAD.MOV.U32 R24, RZ, RZ, R6 ;  /* 0x000000ffff187224 */ /* 0x000fc400078e0006 */
[----:B----4-:R-:W-:Y:S01]  /*33400*/  IMAD.MOV.U32 R25, RZ, RZ, R5 ;  /* 0x000000ffff197224 */ /* 0x010fe200078e0005 */
[----:B--2---:R0:W-:Y:S04]  /*33410*/  STL.64 [R1+0x30a8], R26 ;  /* 0x0030a81a01007387 */ /* 0x0041e80000100a00 */
[----:B------:R-:W-:Y:S04]  /*33420*/  STL.64 [R1+0x30a0], R24 ;  /* 0x0030a01801007387 */ /* 0x000fe80000100a00 */
[----:B---3--:R-:W-:Y:S04]  /*33430*/  STL.64 [R1+0x3070], R22 ;  /* 0x0030701601007387 */ /* 0x008fe80000100a00 */
[----:B------:R1:W-:Y:S01]  /*33440*/  STL.64 [R1+0x3068], R20 ;  /* 0x0030681401007387 */ /* 0x0003e20000100a00 */
[----:B0-----:R-:W-:-:S02]  /*33450*/  IMAD.MOV.U32 R26, RZ, RZ, R4 ;  /* 0x000000ffff1a7224 */ /* 0x001fc400078e0004 */
[----:B------:R-:W-:Y:S01]  /*33460*/  IMAD.MOV.U32 R27, RZ, RZ, R0 ;  /* 0x000000ffff1b7224 */ /* 0x000fe200078e0000 */
[----:B-1----:R-:W2:Y:S04]  /*33470*/  LDL.LU R20, [R1+0xc80] ;  /* 0x000c800001147983 */ /* 0x002ea80000300800 */
[----:B------:R-:W2:Y:S04]  /*33480*/  LDL.LU R21, [R1+0xc84] ;  /* 0x000c840001157983 */ /* 0x000ea80000300800 */
[----:B------:R-:W3:Y:S04]  /*33490*/  LDL.LU R22, [R1+0xc88] ;  /* 0x000c880001167983 */ /* 0x000ee80000300800 */
[----:B------:R-:W3:Y:S04]  /*334a0*/  LDL.LU R23, [R1+0xc8c] ;  /* 0x000c8c0001177983 */ /* 0x000ee80000300800 */
[----:B------:R0:W-:Y:S04]  /*334b0*/  STL.64 [R1+0x30c0], R26 ;  /* 0x0030c01a01007387 */ /* 0x0001e80000100a00 */
[----:B------:R-:W4:Y:S04]  /*334c0*/  LDL.LU R24, [R1+0x2b0] ;  /* 0x0002b00001187983 */ /* 0x000f280000300800 */
[----:B------:R-:W4:Y:S04]  /*334d0*/  LDL.LU R25, [R1+0x2b4] ;  /* 0x0002b40001197983 */ /* 0x000f280000300800 */
[----:B0-----:R-:W2:Y:S04]  /*334e0*/  LDL.LU R26, [R1+0x2b8] ;  /* 0x0002b800011a7983 */ /* 0x001ea80000300800 */
[----:B------:R-:W2:Y:S04]  /*334f0*/  LDL.LU R27, [R1+0x2bc] ;  /* 0x0002bc00011b7983 */ /* 0x000ea80000300800 */
[----:B--2---:R-:W-:Y:S04]  /*33500*/  STL.64 [R1+0x30d0], R26 ;  /* 0x0030d01a01007387 */ /* 0x004fe80000100a00 */
[----:B----4-:R0:W-:Y:S04]  /*33510*/  STL.64 [R1+0x30c8], R24 ;  /* 0x0030c81801007387 */ /* 0x0101e80000100a00 */
[----:B0-----:R-:W2:Y:S04]  /*33520*/  LDL.LU R24, [R1+0xcc0] ;  /* 0x000cc00001187983 */ /* 0x001ea80000300800 */
[----:B------:R-:W2:Y:S04]  /*33530*/  LDL.LU R25, [R1+0xcc4] ;  /* 0x000cc40001197983 */ /* 0x000ea80000300800 */
[----:B------:R-:W4:Y:S04]  /*33540*/  LDL.LU R26, [R1+0xcc8] ;  /* 0x000cc800011a7983 */ /* 0x000f280000300800 */
[----:B------:R-:W4:Y:S04]  /*33550*/  LDL.LU R27, [R1+0xccc] ;  /* 0x000ccc00011b7983 */ /* 0x000f280000300800 */
[----:B------:R-:W3:Y:S04]  /*33560*/  LDL.LU R16, [R1+0x1c38] ;  /* 0x001c380001107983 */ /* 0x000ee80000300800 */
[----:B------:R-:W3:Y:S04]  /*33570*/  LDL.LU R4, [R1+0x1c34] ;  /* 0x001c340001047983 */ /* 0x000ee80000300800 */
[----:B------:R-:W3:Y:S04]  /*33580*/  LDL.LU R17, [R1+0x1c40] ;  /* 0x001c400001117983 */ /* 0x000ee80000300800 */
[----:B------:R-:W3:Y:S04]  /*33590*/  LDL.LU R5, [R1+0x1c3c] ;  /* 0x001c3c0001057983 */ /* 0x000ee80000300800 */
[----:B------:R-:W2:Y:S04]  /*335a0*/  LDL.LU R8, [R1+0xce0] ;  /* 0x000ce00001087983 */ /* 0x000ea80000300800 */
[----:B------:R-:W2:Y:S04]  /*335b0*/  LDL.LU R9, [R1+0xce4] ;  /* 0x000ce40001097983 */ /* 0x000ea80000300800 */
[----:B------:R-:W4:Y:S04]  /*335c0*/  LDL.LU R10, [R1+0xce8] ;  /* 0x000ce800010a7983 */ /* 0x000f280000300800 */
[----:B------:R-:W4:Y:S04]  /*335d0*/  LDL.LU R11, [R1+0xcec] ;  /* 0x000cec00010b7983 */ /* 0x000f280000300800 */
[----:B----4-:R-:W-:Y:S04]  /*335e0*/  STL.64 [R1+0x3108], R10 ;  /* 0x0031080a01007387 */ /* 0x010fe80000100a00 */
[----:B--2---:R0:W-:Y:S04]  /*335f0*/  STL.64 [R1+0x3100], R8 ;  /* 0x0031000801007387 */ /* 0x0041e80000100a00 */
[----:B0-----:R-:W2:Y:S04]  /*33600*/  LDL.LU R8, [R1+0xcf0] ;  /* 0x000cf00001087983 */ /* 0x001ea80000300800 */
[----:B------:R-:W2:Y:S04]  /*33610*/  LDL.LU R9, [R1+0xcf4] ;  /* 0x000cf40001097983 */ /* 0x000ea80000300800 */
[----:B------:R-:W2:Y:S04]  /*33620*/  LDL.LU R10, [R1+0xcf8] ;  /* 0x000cf800010a7983 */ /* 0x000ea80000300800 */
[----:B------:R-:W2:Y:S04]  /*33630*/  LDL.LU R11, [R1+0xcfc] ;  /* 0x000cfc00010b7983 */ /* 0x000ea80000300800 */
[----:B------:R-:W4:Y:S04]  /*33640*/  LDL.LU R6, [R1+0x1c44] ;  /* 0x001c440001067983 */ /* 0x000f280000300800 */
[----:B------:R-:W4:Y:S04]  /*33650*/  LDL.LU R7, [R1+0x1c50] ;  /* 0x001c500001077983 */ /* 0x000f280000300800 */
[----:B------:R-:W4:Y:S04]  /*33660*/  LDL.LU R0, [R1+0x1c4c] ;  /* 0x001c4c0001007983 */ /* 0x000f280000300800 */
[----:B------:R-:W-:Y:S04]  /*33670*/  STL.64 [R1+0x30e0], R26 ;  /* 0x0030e01a01007387 */ /* 0x000fe80000100a00 */
[----:B------:R0:W-:Y:S04]  /*33680*/  STL.64 [R1+0x30d8], R24 ;  /* 0x0030d81801007387 */ /* 0x0001e80000100a00 */
[----:B0-----:R-:W4:Y:S04]  /*33690*/  LDL.LU R24, [R1+0xcd0] ;  /* 0x000cd00001187983 */ /* 0x001f280000300800 */
[----:B------:R-:W4:Y:S04]  /*336a0*/  LDL.LU R25, [R1+0xcd4] ;  /* 0x000cd40001197983 */ /* 0x000f280000300800 */
[----:B------:R-:W4:Y:S04]  /*336b0*/  LDL.LU R26, [R1+0xcd8] ;  /* 0x000cd800011a7983 */ /* 0x000f280000300800 */
[----:B------:R-:W4:Y:S04]  /*336c0*/  LDL.LU R27, [R1+0xcdc] ;  /* 0x000cdc00011b7983 */ /* 0x000f280000300800 */
[----:B---3--:R-:W-:Y:S04]  /*336d0*/  STL.64 [R1+0x3088], R22 ;  /* 0x0030881601007387 */ /* 0x008fe80000100a00 */
[----:B------:R0:W-:Y:S04]  /*336e0*/  STL.64 [R1+0x3080], R20 ;  /* 0x0030801401007387 */ /* 0x0001e80000100a00 */
[----:B0-----:R-:W3:Y:S04]  /*336f0*/  LDL.LU R20, [R1+0xc90] ;  /* 0x000c900001147983 */ /* 0x001ee80000300800 */
[----:B------:R-:W3:Y:S04]  /*33700*/  LDL.LU R21, [R1+0xc94] ;  /* 0x000c940001157983 */ /* 0x000ee80000300800 */
[----:B------:R-:W2:Y:S04]  /*33710*/  LDL.LU R22, [R1+0xc98] ;  /* 0x000c980001167983 */ /* 0x000ea80000300800 */
[----:B------:R-:W2:Y:S04]  /*33720*/  LDL.LU R23, [R1+0xc9c] ;  /* 0x000c9c0001177983 */ /* 0x000ea80000300800 */
[----:B--2---:R-:W-:Y:S04]  /*33730*/  STL.64 [R1+0x3098], R22 ;  /* 0x0030981601007387 */ /* 0x004fe80000100a00 */
[----:B---3--:R0:W-:Y:S04]  /*33740*/  STL.64 [R1+0x3090], R20 ;  /* 0x0030901401007387 */ /* 0x0081e80000100a00 */
[----:B0-----:R-:W2:Y:S04]  /*33750*/  LDL.LU R20, [R1+0xca0] ;  /* 0x000ca00001147983 */ /* 0x001ea80000300800 */
[----:B------:R-:W2:Y:S04]  /*33760*/  LDL.LU R21, [R1+0xca4] ;  /* 0x000ca40001157983 */ /* 0x000ea80000300800 */
[----:B------:R-:W3:Y:S04]  /*33770*/  LDL.LU R22, [R1+0xca8] ;  /* 0x000ca80001167983 */ /* 0x000ee80000300800 */
[----:B------:R-:W3:Y:S01]  /*33780*/  LDL.LU R23, [R1+0xcac] ;  /* 0x000cac0001177983 */ /* 0x000ee20000300800 */
[----:B------:R-:W-:Y:S01]  /*33790*/  HMMA.16816.F32 R8, R12, R18, R8 ;  /* 0x000000120c08723c */ /* 0x000fe20000001808 */
[----:B------:R-:W-:-:S02]  /*337a0*/  IMAD R4, R4, 0x100, R16 ;  /* 0x0000010004047824 */ /* 0x000fc400078e0210 */
[----:B------:R-:W-:Y:S01]  /*337b0*/  IMAD R5, R5, 0x100, R17 ;  /* 0x0000010005057824 */ /* 0x000fe200078e0211 */
[----:B---3--:R-:W-:Y:S04]  /*337c0*/  STL.64 [R1+0x30b8], R22 ;  /* 0x0030b81601007387 */ /* 0x008fe80000100a00 */
[----:B--2---:R0:W-:Y:S04]  /*337d0*/  STL.64 [R1+0x30b0], R20 ;  /* 0x0030b01401007387 */ /* 0x0041e80000100a00 */
[----:B0-----:R-:W2:Y:S04]  /*337e0*/  LDL.LU R20, [R1+0xcb0] ;  /* 0x000cb00001147983 */ /* 0x001ea80000300800 */
[----:B------:R-:W2:Y:S04]  /*337f0*/  LDL.LU R21, [R1+0xcb4] ;  /* 0x000cb40001157983 */ /* 0x000ea80000300800 */
[----:B------:R-:W2:Y:S04]  /*33800*/  LDL.LU R22, [R1+0xcb8] ;  /* 0x000cb80001167983 */ /* 0x000ea80000300800 */
[----:B------:R-:W2:Y:S04]  /*33810*/  LDL.LU R23, [R1+0xcbc] ;  /* 0x000cbc0001177983 */ /* 0x000ea80000300800 */
[----:B------:R-:W-:Y:S04]  /*33820*/  STL.64 [R1+0xcf0], R8 ;  /* 0x000cf00801007387 */ /* 0x000fe80000100a00 */
[----:B------:R0:W-:Y:S04]  /*33830*/  STL.64 [R1+0xcf8], R10 ;  /* 0x000cf80a01007387 */ /* 0x0001e80000100a00 */
[----:B0-----:R-:W3:Y:S04]  /*33840*/  LDL.LU.64 R10, [R1+0x3108] ;  /* 0x00310800010a7983 */ /* 0x001ee80000300a00 */
[----:B------:R-:W3:Y:S04]  /*33850*/  LDL.LU.64 R8, [R1+0x3100] ;  /* 0x0031000001087983 */ /* 0x000ee80000300a00 */
[----:B------:R-:W3:Y:S04]  /*33860*/  LDL.LU R16, [R1+0x30fc] ;  /* 0x0030fc0001107983 */ /* 0x000ee80000300800 */
[----:B------:R-:W3:Y:S02]  /*33870*/  LDL.LU R17, [R1+0x30f8] ;  /* 0x0030f80001117983 */ /* 0x000ee40000300800 */
[----:B---3--:R-:W-:-:S15]  /*33880*/  HMMA.16816.F32 R8, R12, R16, R8 ;  /* 0x000000100c08723c */ /* 0x008fde0000001808 */
[----:B------:R-:W-:-:S08]  /*33890*/  NOP ;  /* 0x0000000000007918 */ /* 0x000fd00000000000 */
[----:B------:R-:W-:Y:S04]  /*338a0*/  STL.64 [R1+0xce0], R8 ;  /* 0x000ce00801007387 */ /* 0x000fe80000100a00 */
[----:B------:R0:W-:Y:S04]  /*338b0*/  STL.64 [R1+0xce8], R10 ;  /* 0x000ce80a01007387 */ /* 0x0001e80000100a00 */
[----:B0-----:R-:W4:Y:S04]  /*338c0*/  LDL.LU.64 R10, [R1+0x30f0] ;  /* 0x0030f000010a7983 */ /* 0x001f280000300a00 */
[----:B------:R-:W3:Y:S04]  /*338d0*/  LDL.LU.64 R8, [R1+0x30e8] ;  /* 0x0030e80001087983 */ /* 0x000ee80000300a00 */
[----:B------:R0:W-:Y:S04]  /*338e0*/  STL [R1+0x2fd4], R16 ;  /* 0x002fd41001007387 */ /* 0x0001e80000100800 */
[----:B0-----:R-:W2:Y:S04]  /*338f0*/  LDL.LU R16, [R1+0x1c48] ;  /* 0x001c480001107983 */ /* 0x001ea80000300800 */
[----:B------:R-:W-:Y:S01]  /*33900*/  STL [R1+0x2fd0], R17 ;  /* 0x002fd01101007387 */ /* 0x000fe20000100800 */
[----:B----4-:R-:W-:-:S15]  /*33910*/  HMMA.16816.F32 R24, R12, R10, R24 ;  /* 0x0000000a0c18723c */ /* 0x010fde0000001818 */
[----:B------:R-:W-:-:S08]  /*33920*/  NOP ;  /* 0x0000000000007918 */ /* 0x000fd00000000000 */
[----:B------:R-:W-:Y:S04]  /*33930*/  STL.64 [R1+0xcd0], R24 ;  /* 0x000cd01801007387 */ /* 0x000fe80000100a00 */
[----:B------:R0:W-:Y:S04]  /*33940*/  STL.64 [R1+0xcd8], R26 ;  /* 0x000cd81a01007387 */ /* 0x0001e80000100a00 */
[----:B0-----:R-:W3:Y:S04]  /*33950*/  LDL.LU.64 R26, [R1+0x30e0] ;  /* 0x0030e000011a7983 */ /* 0x001ee80000300a00 */
[----:B------:R-:W3:Y:S04]  /*33960*/  LDL.LU.64 R24, [R1+0x30d8] ;  /* 0x0030d80001187983 */ /* 0x000ee80000300a00 */
[----:B------:R-:W-:Y:S01]  /*33970*/  STL [R1+0x2fb8], R11 ;  /* 0x002fb80b01007387 */ /* 0x000fe20000100800 */
[----:B---3--:R-:W-:-:S15]  /*33980*/  HMMA.16816.F32 R24, R12, R8, R24 ;  /* 0x000000080c18723c */ /* 0x008fde0000001818 */
[----:B------:R-:W-:-:S08]  /*33990*/  NOP ;  /* 0x0000000000007918 */ /* 0x000fd00000000000 */
[----:B------:R-:W-:Y:S04]  /*339a0*/  STL.64 [R1+0xcc0], R24 ;  /* 0x000cc01801007387 */ /* 0x000fe80000100a00 */
[----:B------:R0:W-:Y:S04]  /*339b0*/  STL.64 [R1+0xcc8], R26 ;  /* 0x000cc81a01007387 */ /* 0x0001e80000100a00 */
[----:B0-----:R-:W3:Y:S04]  /*339c0*/  LDL.LU.64 R26, [R1+0x30d0] ;  /* 0x0030d000011a7983 */ /* 0x001ee80000300a00 */
[----:B------:R-:W3:Y:S01]  /*339d0*/  LDL.LU.64 R24, [R1+0x30c8] ;  /* 0x0030c80001187983 */ /* 0x000ee20000300a00 */
[----:B--2---:R-:W-:-:S02]  /*339e0*/  IMAD R6, R6, 0x100, R16 ;  /* 0x0000010006067824 */ /* 0x004fc400078e0210 */
[----:B------:R-:W-:Y:S01]  /*339f0*/  IMAD R7, R0, 0x100, R7 ;  /* 0x0000010000077824 */ /* 0x000fe200078e0207 */
[----:B------:R-:W-:Y:S02]  /*33a00*/  F2FP.F16.E5M2.UNPACK_B R4, R4 ;  /* 0x00000004ff04723e */ /* 0x000fe400020004ff */
[----:B------:R-:W-:Y:S02]  /*33a10*/  F2FP.F16.E5M2.UNPACK_B R5, R5 ;  /* 0x00000005ff05723e */ /* 0x000fe400020004ff */
[----:B------:R-:W-:Y:S01]  /*33a20*/  F2FP.F16.E5M2.UNPACK_B R6, R6 ;  /* 0x00000006ff06723e */ /* 0x000fe200020004ff */
[----:B---3--:R-:W-:Y:S01]  /*33a30*/  HMMA.16816.F32 R12, R12, R2, R24 ;  /* 0x000000020c0c723c */ /* 0x008fe20000001818 */
[----:B------:R-:W2:Y:S01]  /*33a40*/  LDL.LU.64 R26, [R1+0x30c0] ;  /* 0x0030c000011a7983 */ /* 0x000ea20000300a00 */
[----:B------:R-:W-:-:S15]  /*33a50*/  F2FP.F16.E5M2.UNPACK_B R7, R7 ;  /* 0x00000007ff07723e */ /* 0x000fde00020004ff */
[----:B------:R-:W-:-:S06]  /*33a60*/  NOP ;  /* 0x0000000000007918 */ /* 0x000fcc0000000000 */
[----:B------:R0:W-:Y:S04]  /*33a70*/  STL.64 [R1+0x2b0], R12 ;  /* 0x0002b00c01007387 */ /* 0x0001e80000100a00 */
[----:B------:R1:W-:Y:S04]  /*33a80*/  STL.64 [R1+0x2b8], R14 ;  /* 0x0002b80e01007387 */ /* 0x0003e80000100a00 */
[----:B0-----:R-:W3:Y:S04]  /*33a90*/  LDL.LU R12, [R1+0xc30] ;  /* 0x000c3000010c7983 */ /* 0x001ee80000300800 */
[----:B------:R-:W3:Y:S04]  /*33aa0*/  LDL.LU R13, [R1+0xc34] ;  /* 0x000c3400010d7983 */ /* 0x000ee80000300800 */
[----:B-1----:R-:W3:Y:S04]  /*33ab0*/  LDL.LU R14, [R1+0xc38] ;  /* 0x000c3800010e7983 */ /* 0x002ee80000300800 */
[----:B------:R-:W3:Y:S01]  /*33ac0*/  LDL.LU R15, [R1+0xc3c] ;  /* 0x000c3c00010f7983 */ /* 0x000ee20000300800 */
[----:B--2---:R-:W-:Y:S03]  /*33ad0*/  HMMA.16816.F32 R24, R4, R26, R20 ;  /* 0x0000001a0418723c */ /* 0x004fe60000001814 */
[----:B------:R-:W2:Y:S04]  /*33ae0*/  LDL.LU.64 R22, [R1+0x30b8] ;  /* 0x0030b80001167983 */ /* 0x000ea80000300a00 */
[----:B------:R-:W2:-:S15]  /*33af0*/  LDL.LU.64 R20, [R1+0x30b0] ;  /* 0x0030b00001147983 */ /* 0x000e9e0000300a00 */
[----:B------:R-:W-:-:S01]  /*33b00*/  NOP ;  /* 0x0000000000007918 */ /* 0x000fc20000000000 */
        /* <DEDUP_REMOVED lines=9> */
[----:B------:R-:W4:Y:S01]  /*33ba0*/  LDL.LU.64 R20, [R1+0x3090] ;  /* 0x0030900001147983 */ /* 0x000f220000300a00 */
[----:B------:R-:W-:-:S02]  /*33bb0*/  IMAD.MOV.U32 R11, RZ, RZ, R26 ;  /* 0x000000ffff0b7224 */ /* 0x000fc400078e001a */
[----:B------:R-:W-:Y:S02]  /*33bc0*/  IMAD.MOV.U32 R0, RZ, RZ, R27 ;  /* 0x000000ffff007224 */ /* 0x000fe400078e001b */
[----:B----4-:R-:W-:Y:S01]  /*33bd0*/  HMMA.16816.F32 R24, R4, R24, R20 ;  /* 0x000000180418723c */ /* 0x010fe20000001814 */
[----:B------:R-:W2:Y:S04]  /*33be0*/  LDL.LU.64 R22, [R1+0x3088] ;  /* 0x0030880001167983 */ /* 0x000ea80000300a00 */
[----:B------:R-:W2:-:S15]  /*33bf0*/  LDL.LU.64 R20, [R1+0x3080] ;  /* 0x0030800001147983 */ /* 0x000e9e0000300a00 */
[----:B------:R-:W-:-:S03]  /*33c00*/  NOP ;  /* 0x0000000000007918 */ /* 0x000fc60000000000 */
        /* <DEDUP_REMOVED lines=39> */
[----:B0-----:R-:W4:Y:S04]  /*33e80*/  LDL.64 R26, [R1+0x18] ;  /* 0x00001800011a7983 */ /* 0x001f280000100a00 */
[----:B------:R-:W-:Y:S04]  /*33e90*/  STL.64 [R1+0xc30], R12 ;  /* 0x000c300c01007387 */ /* 0x000fe80000100a00 */
[----:B------:R-:W-:Y:S04]  /*33ea0*/  STL.64 [R1+0xc38], R14 ;  /* 0x000c380e01007387 */ /* 0x000fe80000100a00 */
[----:B------:R0:W-:Y:S02]  /*33eb0*/  STL.64 [R1+0x2f30], R24 ;  /* 0x002f301801007387 */ /* 0x0001e40000100a00 */
[----:B0-----:R-:W-:-:S02]  /*33ec0*/  IMAD.MOV.U32 R24, RZ, RZ, R11 ;  /* 0x000000ffff187224 */ /* 0x001fc400078e000b */
[----:B------:R-:W2:Y:S04]  /*33ed0*/  LDL.LU R11, [R1+0x1c68] ;  /* 0x001c6800010b7983 */ /* 0x000ea80000300800 */
        /* <DEDUP_REMOVED lines=17> */
[----:B------:R-:W3:Y:S01]  /*33ff0*/  LDL.LU R11, [R1+0xc1c] ;  /* 0x000c1c00010b7983 */ /* 0x000ee20000300800 */
[----:B------:R-:W-:-:S03]  /*34000*/  IMAD.MOV.U32 R25, RZ, RZ, R0 ;  /* 0x000000ffff197224 */ /* 0x000fc600078e0000 */
        /* <DEDUP_REMOVED lines=8> */
[----:B------:R-:W3:Y:S04]  /*34090*/  LDL.LU R17, [R1+0x1c60] ;  /* 0x001c600001117983 */ /* 0x000ee80000300800 */
[----:B------:R-:W3:Y:S04]  /*340a0*/  LDL.LU R13, [R1+0x1c5c] ;  /* 0x001c5c00010d7983 */ /* 0x000ee80000300800 */
[----:B------:R-:W3:Y:S04]  /*340b0*/  LDL.LU R14, [R1+0x1c64] ;  /* 0x001c6400010e7983 */ /* 0x000ee80000300800 */
[----:B------:R-:W3:Y:S04]  /*340c0*/  LDL.LU R15, [R1+0x1c70] ;  /* 0x001c7000010f7983 */ /* 0x000ee80000300800 */
[----:B------:R-:W3:Y:S04]  /*340d0*/  LDL.LU R0, [R1+0x1c6c] ;  /* 0x001c6c0001007983 */ /* 0x000ee80000300800 */
[----:B----4-:R-:W-:Y:S04]  /*340e0*/  STL.64 [R1+0x2f90], R26 ;  /* 0x002f901a01007387 */ /* 0x010fe80000100a00 */
[----:B------:R0:W-:Y:S04]  /*340f0*/  STL.64 [R1+0x2f88], R24 ;  /* 0x002f881801007387 */ /* 0x0001e80000100a00 */
[----:B0-----:R-:W4:Y:S04]  /*34100*/  LDL.LU R24, [R1+0x2a0] ;  /* 0x0002a00001187983 */ /* 0x001f280000300800 */
        /* <DEDUP_REMOVED lines=8> */
[----:B------:R-:W4:Y:S01]  /*34190*/  LDL.LU R27, [R1+0xbdc] ;  /* 0x000bdc00011b7983 */ /* 0x000f220000300800 */
[C---:B------:R-:W-:Y:S03]  /*341a0*/  HMMA.16816.F32 R8, R4.reuse, R22, R8 ;  /* 0x000000160408723c */ /* 0x040fe60000001808 */
[----:B----4-:R-:W-:Y:S04]  /*341b0*/  STL.64 [R1+0x2fb0], R26 ;  /* 0x002fb01a01007387 */ /* 0x010fe80000100a00 */
[----:B--2---:R0:W-:Y:S04]  /*341c0*/  STL.64 [R1+0x2fa8], R24 ;  /* 0x002fa81801007387 */ /* 0x0041e80000100a00 */
[----:B0-----:R-:W2:Y:S04]  /*341d0*/  LDL.LU R24, [R1+0xbe0] ;  /* 0x000be00001187983 */ /* 0x001ea80000300800 */
[----:B------:R-:W2:Y:S04]  /*341e0*/  LDL.LU R25, [R1+0xbe4] ;  /* 0x000be40001197983 */ /* 0x000ea80000300800 */
[----:B------:R-:W2:Y:S04]  /*341f0*/  LDL.LU R26, [R1+0xbe8] ;  /* 0x000be800011a7983 */ /* 0x000ea80000300800 */
        /* <DEDUP_REMOVED lines=10> */
[----:B------:R-:W4:Y:S04]  /*342a0*/  LDL.LU.64 R8, [R1+0x2fe8] ;  /* 0x002fe80001087983 */ /* 0x000f280000300a00 */
[----:B------:R-:W-:Y:S04]  /*342b0*/  STL.64 [R1+0x2f18], R22 ;  /* 0x002f181601007387 */ /* 0x000fe80000100a00 */
[----:B------:R0:W-:Y:S01]  /*342c0*/  STL.64 [R1+0x2f10], R20 ;  /* 0x002f101401007387 */ /* 0x0001e20000100a00 */
[----:B---3--:R-:W-:-:S02]  /*342d0*/  IMAD R12, R12, 0x100, R16 ;  /* 0x000001000c0c7824 */ /* 0x008fc400078e0210 */
[----:B------:R-:W-:Y:S01]  /*342e0*/  IMAD R13, R13, 0x100, R17 ;  /* 0x000001000d0d7824 */ /* 0x000fe200078e0211 */
[----:B0-----:R-:W3:Y:S04]  /*342f0*/  LDL.LU R20, [R1+0xba0] ;  /* 0x000ba00001147983 */ /* 0x001ee80000300800 */
[----:B------:R-:W3:Y:S04]  /*34300*/  LDL.LU R21, [R1+0xba4] ;  /* 0x000ba40001157983 */ /* 0x000ee80000300800 */
[----:B------:R-:W3:Y:S04]  /*34310*/  LDL.LU R22, [R1+0xba8] ;  /* 0x000ba80001167983 */ /* 0x000ee80000300800 */
[----:B------:R-:W3:Y:S01]  /*34320*/  LDL.LU R23, [R1+0xbac] ;  /* 0x000bac0001177983 */ /* 0x000ee20000300800 */
[----:B----4-:R-:W-:-:S15]  /*34330*/  HMMA.16816.F32 R8, R4, R18, R8 ;  /* 0x000000120408723c */ /* 0x010fde0000001808 */
[----:B------:R-:W-:-:S08]  /*34340*/  NOP ;  /* 0x0000000000007918 */ /* 0x000fd00000000000 */
[----:B------:R-:W-:Y:S04]  /*34350*/  STL.64 [R1+0xc00], R8 ;  /* 0x000c000801007387 */ /* 0x000fe80000100a00 */
[----:B------:R0:W-:Y:S04]  /*34360*/  STL.64 [R1+0xc08], R10 ;  /* 0x000c080a01007387 */ /* 0x0001e80000100a00 */
[----:B0-----:R-:W4:Y:S04]  /*34370*/  LDL.LU.64 R10, [R1+0x2fe0] ;  /* 0x002fe000010a7983 */ /* 0x001f280000300a00 */
[----:B------:R-:W4:Y:S04]  /*34380*/  LDL.LU.64 R8, [R1+0x2fd8] ;  /* 0x002fd80001087983 */ /* 0x000f280000300a00 */
[----:B------:R-:W4:Y:S04]  /*34390*/  LDL.LU R16, [R1+0x2fd4] ;  /* 0x002fd40001107983 */ /* 0x000f280000300800 */
[----:B------:R-:W4:Y:S02]  /*343a0*/  LDL.LU R17, [R1+0x2fd0] ;  /* 0x002fd00001117983 */ /* 0x000f240000300800 */
[----:B----4-:R-:W-:-:S15]  /*343b0*/  HMMA.16816.F32 R8, R4, R16, R8 ;  /* 0x000000100408723c */ /* 0x010fde0000001808 */
[----:B------:R-:W-:-:S08]  /*343c0*/  NOP ;  /* 0x0000000000007918 */ /* 0x000fd00000000000 */
[----:B------:R-:W-:Y:S04]  /*343d0*/  STL.64 [R1+0xbf0], R8 ;  /* 0x000bf00801007387 */ /* 0x000fe80000100a00 */
[----:B------:R0:W-:Y:S04]  /*343e0*/  STL.64 [R1+0xbf8], R10 ;  /* 0x000bf80a01007387 */ /* 0x0001e80000100a00 */
[----:B0-----:R-:W4:Y:S04]  /*343f0*/  LDL.LU.64 R10, [R1+0x2fc8] ;  /* 0x002fc800010a7983 */ /* 0x001f280000300a00 */
[----:B------:R-:W3:Y:S04]  /*34400*/  LDL.LU.64 R8, [R1+0x2fc0] ;  /* 0x002fc00001087983 */ /* 0x000ee80000300a00 */
[----:B------:R-:W-:Y:S04]  /*34410*/  STL [R1+0x2edc], R16 ;  /* 0x002edc1001007387 */ /* 0x000fe80000100800 */
[----:B------:R0:W-:Y:S04]  /*34420*/  STL [R1+0x2ed8], R17 ;  /* 0x002ed81101007387 */ /* 0x0001e80000100800 */
[----:B0-----:R-:W3:Y:S01]  /*34430*/  LDL.64 R16, [R1+0x30] ;  /* 0x0000300001107983 */ /* 0x001ee20000100a00 */
[----:B----4-:R-:W-:-:S03]  /*34440*/  IMAD R14, R14, 0x100, R11 ;  /* 0x000001000e0e7824 */ /* 0x010fc600078e020b */
[----:B------:R-:W2:Y:S02]  /*34450*/  LDL.LU R11, [R1+0x2fb8] ;  /* 0x002fb800010b7983 */ /* 0x000ea40000300800 */
        /* <DEDUP_REMOVED lines=28> */
[----:B------:R-:W-:Y:S01]  /*34620*/  IMAD R15, R0, 0x100, R15 ;  /* 0x00000100000f7824 */ /* 0x000fe200078e020f */
[----:B------:R-:W-:-:S02]  /*34630*/  F2FP.F16.E5M2.UNPACK_B R12, R12 ;  /* 0x0000000cff0c723e */ /* 0x000fc400020004ff */
[----:B------:R-:W-:Y:S02]  /*34640*/  F2FP.F16.E5M2.UNPACK_B R13, R13 ;  /* 0x0000000dff0d723e */ /* 0x000fe400020004ff */
[----:B------:R-:W-:Y:S02]  /*34650*/  F2FP.F16.E5M2.UNPACK_B R14, R14 ;  /* 0x0000000eff0e723e */ /* 0x000fe400020004ff */
[----:B------:R-:W-:Y:S01]  /*34660*/  F2FP.F16.E5M2.UNPACK_B R15, R15 ;  /* 0x0000000fff0f723e */ /* 0x000fe200020004ff */
[----:B------:R-:W-:-:S05]  /*34670*/  IMAD.MOV.U32 R0, RZ, RZ, R17 ;  /* 0x000000ffff007224 */ /* 0x000fca00078e0011 */
[----:B------:R-:W-:Y:S01]  /*34680*/  STL [R1+0x2ec0], R0 ;  /* 0x002ec00001007387 */ /* 0x000fe20000100800 */
[C---:B---3--:R-:W-:Y:S06]  /*34690*/  HMMA.16816.F32 R8, R12.reuse, R24, R8 ;  /* 0x000000180c08723c */ /* 0x048fec0000001808 */
[----:B----4-:R-:W-:-:S15]  /*346a0*/  HMMA.16816.F32 R4, R12, R16, R4 ;  /* 0x000000100c04723c */ /* 0x010fde0000001804 */
[----:B------:R-:W-:-:S08]  /*346b0*/  NOP ;  /* 0x0000000000007918 */ /* 0x000fd00000000000 */
[----:B------:R-:W-:Y:S04]  /*346c0*/  STL.64 [R1+0xbc0], R4 ;  /* 0x000bc00401007387 */ /* 0x000fe80000100a00 */
[----:B------:R2:W-:Y:S02]  /*346d0*/  STL.64 [R1+0xbc8], R6 ;  /* 0x000bc80601007387 */ /* 0x0005e40000100a00 */
[----:B--2---:R-:W-:Y:S02]  /*346e0*/  HMMA.16816.F32 R4, R12, R26, R20 ;  /* 0x0000001a0c04723c */ /* 0x004fe40000001814 */
[----:B------:R-:W-:Y:S04]  /*346f0*/  STL.64 [R1+0xbb0], R8 ;  /* 0x000bb00801007387 */ /* 0x000fe80000100a00 */
[----:B------:R-:W-:Y:S04]  /*34700*/  STL.64 [R1+0xbb8], R10 ;  /* 0x000bb80a01007387 */ /* 0x000fe80000100a00 */
[----:B------:R-:W2:-:S13]  /*34710*/  LDL.LU R20, [R1+0xb40] ;  /* 0x000b400001147983 */ /* 0x000e9a0000300800 */
        /* <DEDUP_REMOVED lines=12> */
[----:B---3--:R0:W-:Y:S04]  /*347e0*/  STL.64 [R1+0x2f48], R22 ;  /* 0x002f481601007387 */ /* 0x0081e80000100a00 */
[----:B--2---:R1:W-:Y:S04]  /*347f0*/  STL.64 [R1+0x2f40], R20 ;  /* 0x002f401401007387 */ /* 0x0043e80000100a00 */
[----:B------:R-:W2:Y:S04]  /*34800*/  LDL.LU R24, [R1+0xb60] ;  /* 0x000b600001187983 */ /* 0x000ea80000300800 */
[----:B------:R-:W2:Y:S04]  /*34810*/  LDL.LU R25, [R1+0xb64] ;  /* 0x000b640001197983 */ /* 0x000ea80000300800 */
[----:B------:R-:W3:Y:S04]  /*34820*/  LDL.LU R26, [R1+0xb68] ;  /* 0x000b6800011a7983 */ /* 0x000ee80000300800 */
[----:B------:R-:W3:Y:S04]  /*34830*/  LDL.LU R27, [R1+0xb6c] ;  /* 0x000b6c00011b7983 */ /* 0x000ee80000300800 */
[----:B---3--:R-:W-:Y:S04]  /*34840*/  STL.64 [R1+0x2f58], R26 ;  /* 0x002f581a01007387 */ /* 0x008fe80000100a00 */
[----:B--2---:R-:W-:Y:S04]  /*34850*/  STL.64 [R1+0x2f50], R24 ;  /* 0x002f501801007387 */ /* 0x004fe80000100a00 */
[----:B0-----:R-:W2:Y:S04]  /*34860*/  LDL R22, [R1] ;  /* 0x0000000001167983 */ /* 0x001ea80000100800 */
[----:B------:R-:W2:Y:S04]  /*34870*/  LDL R23, [R1+0x4] ;  /* 0x0000040001177983 */ /* 0x000ea80000100800 */
[----:B--2---:R0:W-:Y:S04]  /*34880*/  STL.64 [R1+0x2f60], R22 ;  /* 0x002f601601007387 */ /* 0x0041e80000100a00 */
[----:B-1----:R-:W2:Y:S04]  /*34890*/  LDL.LU R20, [R1+0xb80] ;  /* 0x000b800001147983 */ /* 0x002ea80000300800 */
[----:B------:R-:W2:Y:S04]  /*348a0*/  LDL.LU R21, [R1+0xb84] ;  /* 0x000b840001157983 */ /* 0x000ea80000300800 */
[----:B0-----:R-:W3:Y:S04]  /*348b0*/  LDL.LU R22, [R1+0xb88] ;  /* 0x000b880001167983 */ /* 0x001ee80000300800 */
[----:B------:R-:W3:Y:S04]  /*348c0*/  LDL.LU R23, [R1+0xb8c] ;  /* 0x000b8c0001177983 */ /* 0x000ee80000300800 */
[----:B---3--:R0:W-:Y:S04]  /*348d0*/  STL.64 [R1+0x2f70], R22 ;  /* 0x002f701601007387 */ /* 0x0081e80000100a00 */
[----:B0-----:R-:W3:Y:S04]  /*348e0*/  LDL R22, [R1+0x10] ;  /* 0x0000100001167983 */ /* 0x001ee80000100800 */
[----:B------:R-:W3:Y:S04]  /*348f0*/  LDL R23, [R1+0x14] ;  /* 0x0000140001177983 */ /* 0x000ee80000100800 */
[----:B--2---:R-:W-:Y:S04]  /*34900*/  STL.64 [R1+0x2f68], R20 ;  /* 0x002f681401007387 */ /* 0x004fe80000100a00 */
[----:B------:R-:W2:Y:S04]  /*34910*/  LDL.64 R6, [R1+0x8] ;  /* 0x0000080001067983 */ /* 0x000ea80000100a00 */
[----:B------:R-:W4:Y:S04]  /*34920*/  LDL.LU R24, [R1+0xb70] ;  /* 0x000b700001187983 */ /* 0x000f280000300800 */
        /* <DEDUP_REMOVED lines=12> */
[----:B------:R-:W-:Y:S04]  /*349f0*/  STL.64 [R1+0x2ef8], R18 ;  /* 0x002ef81201007387 */ /* 0x000fe80000100a00 */
[----:B----4-:R0:W-:Y:S04]  /*34a00*/  STL.64 [R1+0x2ef0], R16 ;  /* 0x002ef01001007387 */ /* 0x0101e80000100a00 */
[----:B0-----:R-:W4:Y:S04]  /*34a10*/  LDL.LU R16, [R1+0xb20] ;  /* 0x000b200001107983 */ /* 0x001f280000300800 */
[----:B------:R-:W4:Y:S04]  /*34a20*/  LDL.LU R17, [R1+0xb24] ;  /* 0x000b240001117983 */ /* 0x000f280000300800 */
[----:B------:R-:W2:Y:S04]  /*34a30*/  LDL.LU R18, [R1+0xb28] ;  /* 0x000b280001127983 */ /* 0x000ea80000300800 */
[----:B------:R-:W2:Y:S01]  /*34a40*/  LDL.LU R19, [R1+0xb2c] ;  /* 0x000b2c0001137983 */ /* 0x000ea20000300800 */
[C---:B---3--:R-:W-:Y:S03]  /*34a50*/  HMMA.16816.F32 R20, R12.reuse, R22, R24 ;  /* 0x000000160c14723c */ /* 0x048fe60000001818 */
[----:B--2---:R-:W-:Y:S04]  /*34a60*/  STL.64 [R1+0x2f08], R18 ;  /* 0x002f081201007387 */ /* 0x004fe80000100a00 */
[----:B----4-:R0:W-:Y:S04]  /*34a70*/  STL.64 [R1+0x2f00], R16 ;  /* 0x002f001001007387 */ /* 0x0101e80000100a00 */
[----:B0-----:R-:W2:Y:S04]  /*34a80*/  LDL.LU R16, [R1+0xb30] ;  /* 0x000b300001107983 */ /* 0x001ea80000300800 */
[----:B------:R-:W2:Y:S04]  /*34a90*/  LDL.LU R17, [R1+0xb34] ;  /* 0x000b340001117983 */ /* 0x000ea80000300800 */
[----:B------:R-:W2:Y:S04]  /*34aa0*/  LDL.LU R18, [R1+0xb38] ;  /* 0x000b380001127983 */ /* 0x000ea80000300800 */
[----:B------:R-:W2:Y:S04]  /*34ab0*/  LDL.LU R19, [R1+0xb3c] ;  /* 0x000b3c0001137983 */ /* 0x000ea80000300800 */
        /* <DEDUP_REMOVED lines=9> */
[----:B------:R-:W2:Y:S04]  /*34b50*/  LDL.LU R10, [R1+0xb18] ;  /* 0x000b1800010a7983 */ /* 0x000ea80000300800 */
[----:B------:R-:W2:Y:S04]  /*34b60*/  LDL.LU R11, [R1+0xb1c] ;  /* 0x000b1c00010b7983 */ /* 0x000ea80000300800 */
[----:B------:R-:W-:Y:S04]  /*34b70*/  STL [R1+0x2ec4], R0 ;  /* 0x002ec40001007387 */ /* 0x000fe80000100800 */
[----:B------:R-:W4:Y:S04]  /*34b80*/  LDL.LU.64 R26, [R1+0x2f80] ;  /* 0x002f8000011a7983 */ /* 0x000f280000300a00 */
[----:B------:R-:W4:Y:S04]  /*34b90*/  LDL.LU.64 R24, [R1+0x2f78] ;  /* 0x002f780001187983 */ /* 0x000f280000300a00 */
        /* <DEDUP_REMOVED lines=8> */
[----:B0-----:R-:W4:Y:S01]  /*34c20*/  LDL.LU.64 R22, [R1+0x2f60] ;  /* 0x002f600001167983 */ /* 0x001f220000300a00 */
[----:B------:R-:W-:-:S03]  /*34c30*/  IMAD.MOV.U32 R0, RZ, RZ, R7 ;  /* 0x000000ffff007224 */ /* 0x000fc600078e0007 */
[----:B------:R-:W3:Y:S04]  /*34c40*/  LDL.LU R6, [R1+0x1c84] ;  /* 0x001c840001067983 */ /* 0x000ee80000300800 */
[----:B------:R-:W3:Y:S01]  /*34c50*/  LDL.LU R7, [R1+0x1c8c] ;  /* 0x001c8c0001077983 */ /* 0x000ee20000300800 */
[----:B----4-:R-:W-:Y:S03]  /*34c60*/  HMMA.16816.F32 R20, R12, R22, R24 ;  /* 0x000000160c14723c */ /* 0x010fe60000001818 */
[----:B------:R-:W4:Y:S04]  /*34c70*/  LDL.LU.64 R26, [R1+0x2f58] ;  /* 0x002f5800011a7983 */ /* 0x000f280000300a00 */
[----:B------:R-:W4:-:S15]  /*34c80*/  LDL.LU.64 R24, [R1+0x2f50] ;  /* 0x002f500001187983 */ /* 0x000f1e0000300a00 */
[----:B------:R-:W-:-:S01]  /*34c90*/  NOP ;  /* 0x0000000000007918 */ /* 0x000fc20000000000 */
        /* <DEDUP_REMOVED lines=67> */
[----:B0-----:R-:W2:Y:S04]  /*350d0*/  LDL.LU R16, [R1+0xaf0] ;  /* 0x000af00001107983 */ /* 0x001ea80000300800 */
[----:B------:R-:W2:Y:S04]  /*350e0*/  LDL.LU R17, [R1+0xaf4] ;  /* 0x000af40001117983 */ /* 0x000ea80000300800 */
[----:B------:R-:W2:Y:S04]  /*350f0*/  LDL.LU R18, [R1+0xaf8] ;  /* 0x000af80001127983 */ /* 0x000ea80000300800 */
[----:B------:R-:W2:Y:S02]  /*35100*/  LDL.LU R19, [R1+0xafc] ;  /* 0x000afc0001137983 */ /* 0x000ea40000300800 */
[----:B--2---:R-:W-:Y:S06]  /*35110*/  HMMA.16816.F32 R16, R12, R10, R16 ;  /* 0x0000000a0c10723c */ /* 0x004fec0000001810 */
[----:B------:R-:W-:Y:S04]  /*35120*/  STL [R1+0x2dcc], R10 ;  /* 0x002dcc0a01007387 */ /* 0x000fe80000100800 */
[----:B------:R-:W-:-:S13]  /*35130*/  STL [R1+0x2dc8], R11 ;  /* 0x002dc80b01007387 */ /* 0x000fda0000100800 */
[----:B------:R-:W-:Y:S04]  /*35140*/  STL.64 [R1+0xaf0], R16 ;  /* 0x000af01001007387 */ /* 0x000fe80000100a00 */
[----:B------:R3:W-:Y:S04]  /*35150*/  STL.64 [R1+0xaf8], R18 ;  /* 0x000af81201007387 */ /* 0x0007e80000100a00 */
[----:B----4-:R-:W-:Y:S04]  /*35160*/  STL [R1+0x2dd4], R8 ;  /* 0x002dd40801007387 */ /* 0x010fe80000100800 */
[----:B------:R0:W-:Y:S01]  /*35170*/  STL [R1+0x2dd0], R9 ;  /* 0x002dd00901007387 */ /* 0x0001e20000100800 */
[C---:B---3--:R-:W-:Y:S06]  /*35180*/  HMMA.16816.F32 R16, R12.reuse, R8, R20 ;  /* 0x000000080c10723c */ /* 0x048fec0000001814 */
[----:B0-----:R-:W-:-:S15]  /*35190*/  HMMA.16816.F32 R8, R12, R2, R24 ;  /* 0x000000020c08723c */ /* 0x001fde0000001818 */
[----:B------:R-:W-:-:S02]  /*351a0*/  NOP ;  /* 0x0000000000007918 */ /* 0x000fc40000000000 */
[----:B------:R-:W-:Y:S04]  /*351b0*/  STL.64 [R1+0xae0], R16 ;  /* 0x000ae01001007387 */ /* 0x000fe80000100a00 */
        /* <DEDUP_REMOVED lines=20> */
[----:B------:R-:W4:Y:S01]  /*35300*/  LDL R8, [R1+0x8] ;  /* 0x0000080001087983 */ /* 0x000f220000100800 */
[----:B------:R-:W-:-:S03]  /*35310*/  IMAD.MOV.U32 R9, RZ, RZ, R0 ;  /* 0x000000ffff097224 */ /* 0x000fc600078e0000 */
[----:B------:R-:W2:Y:S04]  /*35320*/  LDL.LU R0, [R1+0x2ec4] ;  /* 0x002ec40001007983 */ /* 0x000ea80000300800 */
[----:B----4-:R0:W-:Y:S04]  /*35330*/  STL.64 [R1+0x2e68], R8 ;  /* 0x002e680801007387 */ /* 0x0101e80000100a00 */
[----:B0-----:R-:W4:Y:S04]  /*35340*/  LDL.LU R8, [R1+0xaa0] ;  /* 0x000aa00001087983 */ /* 0x001f280000300800 */
[----:B------:R-:W4:Y:S04]  /*35350*/  LDL.LU R9, [R1+0xaa4] ;  /* 0x000aa40001097983 */ /* 0x000f280000300800 */
[----:B------:R-:W3:Y:S04]  /*35360*/  LDL.LU R10, [R1+0xaa8] ;  /* 0x000aa800010a7983 */ /* 0x000ee80000300800 */
[----:B------:R-:W3:Y:S04]  /*35370*/  LDL.LU R11, [R1+0xaac] ;  /* 0x000aac00010b7983 */ /* 0x000ee80000300800 */
[----:B---3--:R0:W-:Y:S04]  /*35380*/  STL.64 [R1+0x2e78], R10 ;  /* 0x002e780a01007387 */ /* 0x0081e80000100a00 */
[----:B0-----:R-:W3:Y:S01]  /*35390*/  LDL R10, [R1+0x18] ;  /* 0x00001800010a7983 */ /* 0x001ee20000100800 */
[----:B--2---:R-:W-:-:S03]  /*353a0*/  IMAD.MOV.U32 R11, RZ, RZ, R0 ;  /* 0x000000ffff0b7224 */ /* 0x004fc600078e0000 */
[----:B------:R-:W2:Y:S04]  /*353b0*/  LDL.LU R0, [R1+0x2ec0] ;  /* 0x002ec00001007983 */ /* 0x000ea80000300800 */
[----:B----4-:R0:W-:Y:S04]  /*353c0*/  STL.64 [R1+0x2e70], R8 ;  /* 0x002e700801007387 */ /* 0x0101e80000100a00 */
[----:B0-----:R-:W4:Y:S04]  /*353d0*/  LDL.64 R8, [R1+0x20] ;  /* 0x0000200001087983 */ /* 0x001f280000100a00 */
[----:B---3--:R-:W-:Y:S04]  /*353e0*/  STL.64 [R1+0x2ea8], R10 ;  /* 0x002ea80a01007387 */ /* 0x008fe80000100a00 */
[----:B----4-:R-:W-:Y:S04]  /*353f0*/  STL.64 [R1+0x2ea0], R8 ;  /* 0x002ea00801007387 */ /* 0x010fe80000100a00 */
[----:B------:R-:W3:Y:S04]  /*35400*/  LDL.64 R2, [R1+0x10] ;  /* 0x0000100001027983 */ /* 0x000ee80000100a00 */
[----:B------:R-:W-:Y:S04]  /*35410*/  STL.64 [R1+0x2e58], R22 ;  /* 0x002e581601007387 */ /* 0x000fe80000100a00 */
[----:B------:R0:W-:Y:S04]  /*35420*/  STL.64 [R1+0x2e50], R20 ;  /* 0x002e501401007387 */ /* 0x0001e80000100a00 */
[----:B0-----:R-:W4:Y:S04]  /*35430*/  LDL.LU R20, [R1+0xa90] ;  /* 0x000a900001147983 */ /* 0x001f280000300800 */
[----:B------:R-:W4:Y:S04]  /*35440*/  LDL.LU R21, [R1+0xa94] ;  /* 0x000a940001157983 */ /* 0x000f280000300800 */
[----:B------:R-:W2:Y:S04]  /*35450*/  LDL.LU R22, [R1+0xa98] ;  /* 0x000a980001167983 */ /* 0x000ea80000300800 */
[----:B------:R-:W2:Y:S04]  /*35460*/  LDL.LU R23, [R1+0xa9c] ;  /* 0x000a9c0001177983 */ /* 0x000ea80000300800 */
[----:B------:R-:W3:Y:S04]  /*35470*/  LDL R10, [R1+0x30] ;  /* 0x00003000010a7983 */ /* 0x000ee80000100800 */
        /* <DEDUP_REMOVED lines=11> */
[----:B------:R-:W4:Y:S01]  /*35530*/  LDL.LU R23, [R1+0xacc] ;  /* 0x000acc0001177983 */ /* 0x000f220000300800 */
[----:B------:R-:W-:-:S02]  /*35540*/  IMAD R6, R6, 0x100, R28 ;  /* 0x0000010006067824 */ /* 0x000fc400078e021c */
[----:B------:R-:W-:Y:S01]  /*35550*/  IMAD R7, R7, 0x100, R29 ;  /* 0x0000010007077824 */ /* 0x000fe200078e021d */
[----:B----4-:R-:W-:Y:S04]  /*35560*/  STL.64 [R1+0x2eb8], R22 ;  /* 0x002eb81601007387 */ /* 0x010fe80000100a00 */
[----:B--2---:R0:W-:Y:S04]  /*35570*/  STL.64 [R1+0x2eb0], R20 ;  /* 0x002eb01401007387 */ /* 0x0041e80000100a00 */
[----:B0-----:R-:W3:Y:S04]  /*35580*/  LDL.LU R20, [R1+0xad0] ;  /* 0x000ad00001147983 */ /* 0x001ee80000300800 */
[----:B------:R-:W3:Y:S04]  /*35590*/  LDL.LU R21, [R1+0xad4] ;  /* 0x000ad40001157983 */ /* 0x000ee80000300800 */
[----:B------:R-:W3:Y:S04]  /*355a0*/  LDL.LU R22, [R1+0xad8] ;  /* 0x000ad80001167983 */ /* 0x000ee80000300800 */
[----:B------:R-:W3:Y:S04]  /*355b0*/  LDL.LU R23, [R1+0xadc] ;  /* 0x000adc0001177983 */ /* 0x000ee80000300800 */
[----:B------:R-:W2:Y:S04]  /*355c0*/  LDL.64 R28, [R1] ;  /* 0x00000000011c7983 */ /* 0x000ea80000100a00 */
[----:B------:R-:W4:Y:S04]  /*355d0*/  LDL.LU R24, [R1+0xa70] ;  /* 0x000a700001187983 */ /* 0x000f280000300800 */
[----:B------:R-:W4:Y:S04]  /*355e0*/  LDL.LU R25, [R1+0xa74] ;  /* 0x000a740001197983 */ /* 0x000f280000300800 */
[----:B------:R-:W4:Y:S04]  /*355f0*/  LDL.LU R26, [R1+0xa78] ;  /* 0x000a7800011a7983 */ /* 0x000f280000300800 */
[----:B------:R-:W4:Y:S04]  /*35600*/  LDL.LU R27, [R1+0xa7c] ;  /* 0x000a7c00011b7983 */ /* 0x000f280000300800 */
[----:B------:R-:W2:Y:S04]  /*35610*/  LDL.LU R16, [R1+0xa30] ;  /* 0x000a300001107983 */ /* 0x000ea80000300800 */
[----:B------:R-:W2:Y:S04]  /*35620*/  LDL.LU R17, [R1+0xa34] ;  /* 0x000a340001117983 */ /* 0x000ea80000300800 */
[----:B------:R-:W4:Y:S04]  /*35630*/  LDL.LU R18, [R1+0xa38] ;  /* 0x000a380001127983 */ /* 0x000f280000300800 */
[----:B------:R-:W4:Y:S01]  /*35640*/  LDL.LU R19, [R1+0xa3c] ;  /* 0x000a3c0001137983 */ /* 0x000f220000300800 */
[----:B------:R-:W-:-:S02]  /*35650*/  F2FP.F16.E5M2.UNPACK_B R4, R4 ;  /* 0x00000004ff04723e */ /* 0x000fc400020004ff */
[----:B------:R-:W-:Y:S02]  /*35660*/  F2FP.F16.E5M2.UNPACK_B R5, R5 ;  /* 0x00000005ff05723e */ /* 0x000fe400020004ff */
[----:B------:R-:W-:Y:S02]  /*35670*/  F2FP.F16.E5M2.UNPACK_B R6, R6 ;  /* 0x00000006ff06723e */ /* 0x000fe400020004ff */
[----:B------:R-:W-:Y:S01]  /*35680*/  F2FP.F16.E5M2.UNPACK_B R7, R7 ;  /* 0x00000007ff07723e */ /* 0x000fe200020004ff */
[----:B------:R-:W-:-:S07]  /*35690*/  IMAD.MOV.U32 R11, RZ, RZ, R0 ;  /* 0x000000ffff0b7224 */ /* 0x000fce00078e0000 */
[C---:B---3--:R-:W-:Y:S01]  /*356a0*/  HMMA.16816.F32 R8, R4.reuse, R10, R20 ;  /* 0x0000000a0408723c */ /* 0x048fe20000001814 */
[----:B----4-:R-:W-:Y:S04]  /*356b0*/  STL.64 [R1+0x2e00], R18 ;  /* 0x002e001201007387 */ /* 0x010fe80000100a00 */
        /* <DEDUP_REMOVED lines=8> */
[----:B------:R-:W2:Y:S04]  /*35740*/  LDL.LU.64 R22, [R1+0x2eb8] ;  /* 0x002eb80001167983 */ /* 0x000ea80000300a00 */
[----:B------:R-:W2:Y:S04]  /*35750*/  LDL.LU.64 R20, [R1+0x2eb0] ;  /* 0x002eb00001147983 */ /* 0x000ea80000300a00 */
[----:B------:R-:W-:Y:S04]  /*35760*/  STL.64 [R1+0xad0], R8 ;  /* 0x000ad00801007387 */ /* 0x000fe80000100a00 */
[----:B------:R0:W-:Y:S04]  /*35770*/  STL.64 [R1+0xad8], R10 ;  /* 0x000ad80a01007387 */ /* 0x0001e80000100a00 */
[----:B0-----:R-:W3:Y:S04]  /*35780*/  LDL.LU.64 R10, [R1+0x2ea8] ;  /* 0x002ea800010a7983 */ /* 0x001ee80000300a00 */
[----:B------:R-:W2:Y:S02]  /*35790*/  LDL.LU.64 R8, [R1+0x2ea0] ;  /* 0x002ea00001087983 */ /* 0x000ea40000300a00 */
[----:B--2---:R-:W-:-:S15]  /*357a0*/  HMMA.16816.F32 R20, R4, R8, R20 ;  /* 0x000000080414723c */ /* 0x004fde0000001814 */
[----:B------:R-:W-:-:S08]  /*357b0*/  NOP ;  /* 0x0000000000007918 */ /* 0x000fd00000000000 */
[----:B------:R-:W-:Y:S04]  /*357c0*/  STL.64 [R1+0xac0], R20 ;  /* 0x000ac01401007387 */ /* 0x000fe80000100a00 */
[----:B------:R0:W-:Y:S04]  /*357d0*/  STL.64 [R1+0xac8], R22 ;  /* 0x000ac81601007387 */ /* 0x0001e80000100a00 */
[----:B0-----:R-:W2:Y:S04]  /*357e0*/  LDL.LU.64 R22, [R1+0x2e98] ;  /* 0x002e980001167983 */ /* 0x001ea80000300a00 */
[----:B------:R-:W2:Y:S01]  /*357f0*/  LDL.LU.64 R20, [R1+0x2e90] ;  /* 0x002e900001147983 */ /* 0x000ea20000300a00 */
[----:B------:R-:W-:-:S02]  /*35800*/  IMAD.MOV.U32 R15, RZ, RZ, R8 ;  /* 0x000000ffff0f7224 */ /* 0x000fc400078e0008 */
[----:B------:R-:W-:-:S03]  /*35810*/  IMAD.MOV.U32 R0, RZ, RZ, R9 ;  /* 0x000000ffff007224 */ /* 0x000fc600078e0009 */
[----:B----4-:R-:W-:Y:S04]  /*35820*/  STL.64 [R1+0x2de0], R14 ;  /* 0x002de00e01007387 */ /* 0x010fe80000100a00 */
[----:B---3--:R0:W-:Y:S04]  /*35830*/  STL.64 [R1+0x2dd8], R12 ;  /* 0x002dd80c01007387 */ /* 0x0081e80000100a00 */
[----:B0-----:R-:W3:Y:S04]  /*35840*/  LDL.LU R12, [R1+0xa20] ;  /* 0x000a2000010c7983 */ /* 0x001ee80000300800 */
[----:B------:R-:W3:Y:S04]  /*35850*/  LDL.LU R13, [R1+0xa24] ;  /* 0x000a2400010d7983 */ /* 0x000ee80000300800 */
[----:B------:R-:W3:Y:S04]  /*35860*/  LDL.LU R14, [R1+0xa28] ;  /* 0x000a2800010e7983 */ /* 0x000ee80000300800 */
[----:B------:R-:W3:Y:S01]  /*35870*/  LDL.LU R15, [R1+0xa2c] ;  /* 0x000a2c00010f7983 */ /* 0x000ee20000300800 */
[----:B--2---:R-:W-:Y:S03]  /*35880*/  HMMA.16816.F32 R8, R4, R10, R20 ;  /* 0x0000000a0408723c */ /* 0x004fe60000001814 */
[----:B------:R-:W2:Y:S04]  /*35890*/  LDL.LU.64 R22, [R1+0x2e88] ;  /* 0x002e880001167983 */ /* 0x000ea80000300a00 */
[----:B------:R-:W2:-:S15]  /*358a0*/  LDL.LU.64 R20, [R1+0x2e80] ;  /* 0x002e800001147983 */ /* 0x000e9e0000300a00 */
[----:B------:R-:W-:-:S01]  /*358b0*/  NOP ;  /* 0x0000000000007918 */ /* 0x000fc20000000000 */
[----:B------:R-:W-:Y:S04]  /*358c0*/  STL.64 [R1+0xab0], R8 ;  /* 0x000ab00801007387 */ /* 0x000fe80000100a00 */
[----:B------:R0:W-:Y:S04]  /*358d0*/  STL.64 [R1+0xab8], R10 ;  /* 0x000ab80a01007387 */ /* 0x0001e80000100a00 */
[----:B0-----:R-:W4:Y:S04]  /*358e0*/  LDL.LU.64 R10, [R1+0x2e78] ;  /* 0x002e7800010a7983 */ /* 0x001f280000300a00 */
[----:B------:R-:W4:Y:S02]  /*358f0*/  LDL.LU.64 R8, [R1+0x2e70] ;  /* 0x002e700001087983 */ /* 0x000f240000300a00 */
[----:B----4-:R-:W-:-:S15]  /*35900*/  HMMA.16816.F32 R8, R4, R2, R8 ;  /* 0x000000020408723c */ /* 0x010fde0000001808 */
[----:B------:R-:W-:-:S08]  /*35910*/  NOP ;  /* 0x0000000000007918 */ /* 0x000fd00000000000 */
[----:B------:R0:W-:Y:S04]  /*35920*/  STL.64 [R1+0xaa0], R8 ;  /* 0x000aa00801007387 */ /* 0x0001e80000100a00 */
[----:B------:R1:W-:Y:S04]  /*35930*/  STL.64 [R1+0xaa8], R10 ;  /* 0x000aa80a01007387 */ /* 0x0003e80000100a00 */
[----:B0-----:R-:W2:Y:S01]  /*35940*/  LDL.LU.64 R8, [R1+0x2e68] ;  /* 0x002e680001087983 */ /* 0x001ea20000300a00 */
[----:B-1----:R-:W-:Y:S02]  /*35950*/  IMAD.MOV.U32 R10, RZ, RZ, R2 ;  /* 0x000000ffff0a7224 */ /* 0x002fe400078e0002 */
[----:B------:R-:W-:-:S02]  /*35960*/  IMAD.MOV.U32 R11, RZ, RZ, R3 ;  /* 0x000000ffff0b7224 */ /* 0x000fc400078e0003 */
[----:B------:R-:W4:Y:S01]  /*35970*/  LDL.LU.64 R2, [R1+0x2e60] ;  /* 0x002e600001027983 */ /* 0x000f220000300a00 */
[----:B--2---:R-:W-:-:S15]  /*35980*/  HMMA.16816.F32 R20, R4, R8, R20 ;  /* 0x000000080414723c */ /* 0x004fde0000001814 */
[----:B------:R-:W-:-:S08]  /*35990*/  NOP ;  /* 0x0000000000007918 */ /* 0x000fd00000000000 */
[----:B------:R-:W-:Y:S04]  /*359a0*/  STL.64 [R1+0xa90], R20 ;  /* 0x000a901401007387 */ /* 0x000fe80000100a00 */
[----:B------:R0:W-:Y:S04]  /*359b0*/  STL.64 [R1+0xa98], R22 ;  /* 0x000a981601007387 */ /* 0x0001e80000100a00 */
[----:B0-----:R-:W2:Y:S04]  /*359c0*/  LDL.LU.64 R22, [R1+0x2e58] ;  /* 0x002e580001167983 */ /* 0x001ea80000300a00 */
[----:B------:R-:W2:Y:S01]  /*359d0*/  LDL.LU.64 R20, [R1+0x2e50] ;  /* 0x002e500001147983 */ /* 0x000ea20000300a00 */
[----:B------:R-:W-:-:S02]  /*359e0*/  IMAD.MOV.U32 R8, RZ, RZ, R28 ;  /* 0x000000ffff087224 */ /* 0x000fc400078e001c */
[----:B------:R-:W-:Y:S01]  /*359f0*/  IMAD.MOV.U32 R9, RZ, RZ, R29 ;  /* 0x000000ffff097224 */ /* 0x000fe200078e001d */
[----:B--2---:R-:W-:-:S15]  /*35a00*/  HMMA.16816.F32 R20, R4, R28, R20 ;  /* 0x0000001c0414723c */ /* 0x004fde0000001814 */
[----:B------:R-:W-:-:S08]  /*35a10*/  NOP ;  /* 0x0000000000007918 */ /* 0x000fd00000000000 */
[----:B------:R-:W-:Y:S04]  /*35a20*/  STL.64 [R1+0xa80], R20 ;  /* 0x000a801401007387 */ /* 0x000fe80000100a00 */
[----:B------:R0:W-:Y:S04]  /*35a30*/  STL.64 [R1+0xa88], R22 ;  /* 0x000a881601007387 */ /* 0x0001e80000100a00 */
[----:B0-----:R-:W2:Y:S04]  /*35a40*/  LDL.LU.64 R22, [R1+0x2e48] ;  /* 0x002e480001167983 */ /* 0x001ea80000300a00 */
[----:B------:R-:W2:Y:S04]  /*35a50*/  LDL.LU.64 R20, [R1+0x2e40] ;  /* 0x002e400001147983 */ /* 0x000ea80000300a00 */
[----:B------:R-:W3:Y:S02]  /*35a60*/  LDL.LU.64 R28, [R1+0x2e38] ;  /* 0x002e3800011c7983 */ /* 0x000ee40000300a00 */
[----:B---3--:R-:W-:-:S15]  /*35a70*/  HMMA.16816.F32 R24, R4, R28, R24 ;  /* 0x0000001c0418723c */ /* 0x008fde0000001818 */
        /* <DEDUP_REMOVED lines=21> */
[----:B0-----:R-:W4:Y:S01]  /*35bd0*/  LDL.LU R25, [R1+0x1c98] ;  /* 0x001c980001197983 */ /* 0x001f220000300800 */
        /* <DEDUP_REMOVED lines=23> */
[----:B------:R-:W4:Y:S01]  /*35d50*/  LDL.LU.64 R12, [R1+0x2dd8] ;  /* 0x002dd800010c7983 */ /* 0x000f220000300a00 */
[----:B---3--:R-:W-:Y:S06]  /*35d60*/  HMMA.16816.F32 R20, R4, R16, R20 ;  /* 0x000000100414723c */ /* 0x008fec0000001814 */
[----:B------:R-:W-:Y:S04]  /*35d70*/  STL [R1+0x2cdc], R16 ;  /* 0x002cdc1001007387 */ /* 0x000fe80000100800 */
[----:B------:R-:W-:-:S13]  /*35d80*/  STL [R1+0x2cd8], R17 ;  /* 0x002cd81101007387 */ /* 0x000fda0000100800 */
[----:B------:R0:W-:Y:S04]  /*35d90*/  STL.64 [R1+0xa10], R20 ;  /* 0x000a101401007387 */ /* 0x0001e80000100a00 */
[----:B------:R1:W-:Y:S04]  /*35da0*/  STL.64 [R1+0xa18], R22 ;  /* 0x000a181601007387 */ /* 0x0003e80000100a00 */
[----:B------:R-:W-:Y:S04]  /*35db0*/  STL.64 [R1+0x2cf0], R18 ;  /* 0x002cf01201007387 */ /* 0x000fe80000100a00 */
[----:B0-----:R-:W3:Y:S04]  /*35dc0*/  LDL.LU R20, [R1+0x970] ;  /* 0x0009700001147983 */ /* 0x001ee80000300800 */
[----:B------:R-:W3:Y:S04]  /*35dd0*/  LDL.LU R21, [R1+0x974] ;  /* 0x0009740001157983 */ /* 0x000ee80000300800 */
[----:B-1----:R-:W3:Y:S04]  /*35de0*/  LDL.LU R22, [R1+0x978] ;  /* 0x0009780001167983 */ /* 0x002ee80000300800 */
[----:B------:R-:W3:Y:S04]  /*35df0*/  LDL.LU R23, [R1+0x97c] ;  /* 0x00097c0001177983 */ /* 0x000ee80000300800 */
[----:B------:R-:W3:Y:S01]  /*35e00*/  LDL.LU R24, [R1+0x990] ;  /* 0x0009900001187983 */ /* 0x000ee20000300800 */
[----:B----4-:R-:W-:-:S02]  /*35e10*/  IMAD R12, R12, 0x100, R25 ;  /* 0x000001000c0c7824 */ /* 0x010fc400078e0219 */
[----:B------:R-:W-:Y:S01]  /*35e20*/  IMAD R13, R13, 0x100, R26 ;  /* 0x000001000d0d7824 */ /* 0x000fe200078e021a */
[----:B------:R-:W3:Y:S01]  /*35e30*/  LDL.LU R25, [R1+0x994] ;  /* 0x0009940001197983 */ /* 0x000ee20000300800 */
[----:B--2---:R-:W-:-:S03]  /*35e40*/  IMAD R14, R14, 0x100, R27 ;  /* 0x000001000e0e7824 */ /* 0x004fc600078e021b */
[----:B------:R-:W2:Y:S04]  /*35e50*/  LDL.LU R26, [R1+0x998] ;  /* 0x00099800011a7983 */ /* 0x000ea80000300800 */
[----:B------:R-:W2:Y:S04]  /*35e60*/  LDL.LU R27, [R1+0x99c] ;  /* 0x00099c00011b7983 */ /* 0x000ea80000300800 */
[----:B--2---:R0:W-:Y:S02]  /*35e70*/  STL.64 [R1+0x2d30], R26 ;  /* 0x002d301a01007387 */ /* 0x0041e40000100a00 */
[----:B0-----:R-:W-:-:S02]  /*35e80*/  IMAD.MOV.U32 R26, RZ, RZ, R8 ;  /* 0x000000ffff1a7224 */ /* 0x001fc400078e0008 */
[----:B------:R-:W-:Y:S01]  /*35e90*/  IMAD.MOV.U32 R27, RZ, RZ, R9 ;  /* 0x000000ffff1b7224 */ /* 0x000fe200078e0009 */
[----:B------:R-:W2:Y:S04]  /*35ea0*/  LDL.LU R8, [R1+0x2dd4] ;  /* 0x002dd40001087983 */ /* 0x000ea80000300800 */
[----:B------:R-:W2:Y:S04]  /*35eb0*/  LDL.LU R9, [R1+0x2dd0] ;  /* 0x002dd00001097983 */ /* 0x000ea80000300800 */
[----:B---3--:R0:W-:Y:S04]  /*35ec0*/  STL.64 [R1+0x2d28], R24 ;  /* 0x002d281801007387 */ /* 0x0081e80000100a00 */
[----:B0-----:R-:W3:Y:S04]  /*35ed0*/  LDL.64 R24, [R1+0x8] ;  /* 0x0000080001187983 */ /* 0x001ee80000100a00 */
[----:B------:R-:W-:Y:S04]  /*35ee0*/  STL.64 [R1+0x2d60], R26 ;  /* 0x002d601a01007387 */ /* 0x000fe80000100a00 */
[----:B---3--:R-:W-:Y:S04]  /*35ef0*/  STL.64 [R1+0x2d58], R24 ;  /* 0x002d581801007387 */ /* 0x008fe80000100a00 */
[----:B------:R-:W-:Y:S04]  /*35f00*/  STL.64 [R1+0x2d10], R22 ;  /* 0x002d101601007387 */ /* 0x000fe80000100a00 */
[----:B------:R0:W-:Y:S04]  /*35f10*/  STL.64 [R1+0x2d08], R20 ;  /* 0x002d081401007387 */ /* 0x0001e80000100a00 */
[----:B0-----:R-:W3:Y:S04]  /*35f20*/  LDL.LU R20, [R1+0x980] ;  /* 0x0009800001147983 */ /* 0x001ee80000300800 */
[----:B------:R-:W3:Y:S04]  /*35f30*/  LDL.LU R21, [R1+0x984] ;  /* 0x0009840001157983 */ /* 0x000ee80000300800 */
[----:B------:R-:W4:Y:S04]  /*35f40*/  LDL.LU R22, [R1+0x988] ;  /* 0x0009880001167983 */ /* 0x000f280000300800 */
[----:B------:R-:W4:Y:S01]  /*35f50*/  LDL.LU R23, [R1+0x98c] ;  /* 0x00098c0001177983 */ /* 0x000f220000300800 */
[----:B------:R-:W-:-:S02]  /*35f60*/  IMAD.MOV.U32 R26, RZ, RZ, R10 ;  /* 0x000000ffff1a7224 */ /* 0x000fc400078e000a */
[----:B------:R-:W-:Y:S01]  /*35f70*/  IMAD.MOV.U32 R27, RZ, RZ, R11 ;  /* 0x000000ffff1b7224 */ /* 0x000fe200078e000b */
[----:B------:R-:W2:Y:S04]  /*35f80*/  LDL.LU R10, [R1+0x2dcc] ;  /* 0x002dcc00010a7983 */ /* 0x000ea80000300800 */
[----:B------:R-:W2:Y:S04]  /*35f90*/  LDL.LU R11, [R1+0x2dc8] ;  /* 0x002dc800010b7983 */ /* 0x000ea80000300800 */
[----:B----4-:R-:W-:Y:S04]  /*35fa0*/  STL.64 [R1+0x2d40], R22 ;  /* 0x002d401601007387 */ /* 0x010fe80000100a00 */
[----:B---3--:R0:W-:Y:S04]  /*35fb0*/  STL.64 [R1+0x2d38], R20 ;  /* 0x002d381401007387 */ /* 0x0081e80000100a00 */
[----:B0-----:R-:W3:Y:S04]  /*35fc0*/  LDL.LU R20, [R1+0x9a0] ;  /* 0x0009a00001147983 */ /* 0x001ee80000300800 */
[----:B------:R-:W3:Y:S04]  /*35fd0*/  LDL.LU R21, [R1+0x9a4] ;  /* 0x0009a40001157983 */ /* 0x000ee80000300800 */
[----:B------:R-:W4:Y:S04]  /*35fe0*/  LDL.LU R22, [R1+0x9a8] ;  /* 0x0009a80001167983 */ /* 0x000f280000300800 */
[----:B------:R-:W4:Y:S04]  /*35ff0*/  LDL.LU R23, [R1+0x9ac] ;  /* 0x0009ac0001177983 */ /* 0x000f280000300800 */
[----:B------:R-:W2:Y:S04]  /*36000*/  LDL.64 R24, [R1+0x18] ;  /* 0x0000180001187983 */ /* 0x000ea80000100a00 */
[----:B------:R0:W-:Y:S02]  /*36010*/  STL.64 [R1+0x2d90], R26 ;  /* 0x002d901a01007387 */ /* 0x0001e40000100a00 */
[----:B0-----:R-:W-:-:S02]  /*36020*/  IMAD.MOV.U32 R26, RZ, RZ, R15 ;  /* 0x000000ffff1a7224 */ /* 0x001fc400078e000f */
[----:B------:R-:W-:Y:S01]  /*36030*/  IMAD.MOV.U32 R27, RZ, RZ, R0 ;  /* 0x000000ffff1b7224 */ /* 0x000fe200078e0000 */
[----:B--2---:R-:W-:Y:S04]  /*36040*/  STL.64 [R1+0x2d88], R24 ;  /* 0x002d881801007387 */ /* 0x004fe80000100a00 */
[----:B----4-:R-:W-:Y:S04]  /*36050*/  STL.64 [R1+0x2d50], R22 ;  /* 0x002d501601007387 */ /* 0x010fe80000100a00 */
[----:B---3--:R0:W-:Y:S04]  /*36060*/  STL.64 [R1+0x2d48], R20 ;  /* 0x002d481401007387 */ /* 0x0081e80000100a00 */
        /* <DEDUP_REMOVED lines=10> */
[----:B------:R-:W2:Y:S04]  /*36110*/  LDL.64 R24, [R1+0x30] ;  /* 0x0000300001187983 */ /* 0x000ea80000100a00 */
        /* <DEDUP_REMOVED lines=16> */
[----:B------:R-:W2:Y:S04]  /*36220*/  LDL.LU R22, [R1+0x9c8] ;  /* 0x0009c80001167983 */ /* 0x000ea80000300800 */
[----:B------:R-:W2:Y:S01]  /*36230*/  LDL.LU R23, [R1+0x9cc] ;  /* 0x0009cc0001177983 */ /* 0x000ea20000300800 */
[C---:B----4-:R-:W-:Y:S03]  /*36240*/  HMMA.16816.F32 R16, R4.reuse, R10, R16 ;  /* 0x0000000a0410723c */ /* 0x050fe60000001810 */
[----:B--2---:R-:W-:Y:S04]  /*36250*/  STL.64 [R1+0x2d80], R22 ;  /* 0x002d801601007387 */ /* 0x004fe80000100a00 */
[----:B---3--:R0:W-:Y:S04]  /*36260*/  STL.64 [R1+0x2d78], R20 ;  /* 0x002d781401007387 */ /* 0x0081e80000100a00 */
[----:B0-----:R-:W2:Y:S04]  /*36270*/  LDL.LU R20, [R1+0x9d0] ;  /* 0x0009d00001147983 */ /* 0x001ea80000300800 */
[----:B------:R-:W2:Y:S04]  /*36280*/  LDL.LU R21, [R1+0x9d4] ;  /* 0x0009d40001157983 */ /* 0x000ea80000300800 */
[----:B------:R-:W3:Y:S04]  /*36290*/  LDL.LU R22, [R1+0x9d8] ;  /* 0x0009d80001167983 */ /* 0x000ee80000300800 */
[----:B------:R-:W3:Y:S01]  /*362a0*/  LDL.LU R23, [R1+0x9dc] ;  /* 0x0009dc0001177983 */ /* 0x000ee20000300800 */
[C---:B------:R-:W-:Y:S03]  /*362b0*/  HMMA.16816.F32 R24, R4.reuse, R8, R24 ;  /* 0x000000080418723c */ /* 0x040fe60000001818 */
[----:B---3--:R-:W-:Y:S04]  /*362c0*/  STL.64 [R1+0x2da0], R22 ;  /* 0x002da01601007387 */ /* 0x008fe80000100a00 */
[----:B--2---:R0:W-:Y:S04]  /*362d0*/  STL.64 [R1+0x2d98], R20 ;  /* 0x002d981401007387 */ /* 0x0041e80000100a00 */
[----:B0-----:R-:W2:Y:S04]  /*362e0*/  LDL.LU R20, [R1+0x9e0] ;  /* 0x0009e00001147983 */ /* 0x001ea80000300800 */
[----:B------:R-:W2:Y:S04]  /*362f0*/  LDL.LU R21, [R1+0x9e4] ;  /* 0x0009e40001157983 */ /* 0x000ea80000300800 */
[----:B------:R-:W2:Y:S04]  /*36300*/  LDL.LU R22, [R1+0x9e8] ;  /* 0x0009e80001167983 */ /* 0x000ea80000300800 */
[----:B------:R-:W2:Y:S04]  /*36310*/  LDL.LU R23, [R1+0x9ec] ;  /* 0x0009ec0001177983 */ /* 0x000ea80000300800 */
[----:B------:R0:W-:Y:S04]  /*36320*/  STL.64 [R1+0x10a0], R16 ;  /* 0x0010a01001007387 */ /* 0x0001e80000100a00 */
[----:B------:R1:W-:Y:S04]  /*36330*/  STL.64 [R1+0x10a8], R18 ;  /* 0x0010a81201007387 */ /* 0x0003e80000100a00 */
[----:B0-----:R-:W3:Y:S04]  /*36340*/  LDL.LU R16, [R1+0x960] ;  /* 0x0009600001107983 */ /* 0x001ee80000300800 */
[----:B------:R-:W3:Y:S04]  /*36350*/  LDL.LU R17, [R1+0x964] ;  /* 0x0009640001117983 */ /* 0x000ee80000300800 */
[----:B-1----:R-:W3:Y:S04]  /*36360*/  LDL.LU R18, [R1+0x968] ;  /* 0x0009680001127983 */ /* 0x002ee80000300800 */
[----:B------:R-:W3:Y:S04]  /*36370*/  LDL.LU R19, [R1+0x96c] ;  /* 0x00096c0001137983 */ /* 0x000ee80000300800 */
[----:B------:R-:W-:Y:S04]  /*36380*/  STL [R1+0x2cb8], R11 ;  /* 0x002cb80b01007387 */ /* 0x000fe80000100800 */
[----:B------:R-:W-:Y:S04]  /*36390*/  STL.64 [R1+0x1090], R24 ;  /* 0x0010901801007387 */ /* 0x000fe80000100a00 */
[----:B------:R0:W-:Y:S04]  /*363a0*/  STL.64 [R1+0x1098], R26 ;  /* 0x0010981a01007387 */ /* 0x0001e80000100a00 */
[----:B0-----:R-:W4:Y:S04]  /*363b0*/  LDL.LU.64 R26, [R1+0x2dc0] ;  /* 0x002dc000011a7983 */ /* 0x001f280000300a00 */
[----:B------:R-:W4:Y:S04]  /*363c0*/  LDL.LU.64 R24, [R1+0x2db8] ;  /* 0x002db80001187983 */ /* 0x000f280000300a00 */
[----:B------:R-:W-:Y:S04]  /*363d0*/  STL [R1+0x2cc0], R8 ;  /* 0x002cc00801007387 */ /* 0x000fe80000100800 */
[----:B------:R-:W-:Y:S01]  /*363e0*/  STL [R1+0x2cbc], R9 ;  /* 0x002cbc0901007387 */ /* 0x000fe20000100800 */
[----:B----4-:R-:W-:Y:S03]  /*363f0*/  HMMA.16816.F32 R4, R4, R2, R24 ;  /* 0x000000020404723c */ /* 0x010fe60000001818 */
[----:B------:R-:W2:Y:S04]  /*36400*/  LDL.LU.64 R26, [R1+0x2db0] ;  /* 0x002db000011a7983 */ /* 0x000ea80000300a00 */
[----:B------:R-:W4:-:S15]  /*36410*/  LDL.LU.64 R24, [R1+0x2da8] ;  /* 0x002da80001187983 */ /* 0x000f1e0000300a00 */
[----:B------:R-:W-:-:S01]  /*36420*/  NOP ;  /* 0x0000000000007918 */ /* 0x000fc20000000000 */
[----:B------:R0:W-:Y:S04]  /*36430*/  STL.64 [R1+0xa00], R4 ;  /* 0x000a000401007387 */ /* 0x0001e80000100a00 */
[----:B------:R1:W-:Y:S04]  /*36440*/  STL.64 [R1+0xa08], R6 ;  /* 0x000a080601007387 */ /* 0x0003e80000100a00 */
[----:B0-----:R-:W3:Y:S04]  /*36450*/  LDL.LU R4, [R1+0x9f0] ;  /* 0x0009f00001047983 */ /* 0x001ee80000300800 */
[----:B------:R-:W3:Y:S04]  /*36460*/  LDL.LU R5, [R1+0x9f4] ;  /* 0x0009f40001057983 */ /* 0x000ee80000300800 */
[----:B-1----:R-:W3:Y:S04]  /*36470*/  LDL.LU R6, [R1+0x9f8] ;  /* 0x0009f80001067983 */ /* 0x002ee80000300800 */
[----:B------:R-:W3:Y:S01]  /*36480*/  LDL.LU R7, [R1+0x9fc] ;  /* 0x0009fc0001077983 */ /* 0x000ee20000300800 */
[----:B------:R-:W-:Y:S01]  /*36490*/  IMAD R15, R0, 0x100, R15 ;  /* 0x00000100000f7824 */ /* 0x000fe200078e020f */
[----:B------:R-:W-:-:S02]  /*364a0*/  F2FP.F16.E5M2.UNPACK_B R12, R12 ;  /* 0x0000000cff0c723e */ /* 0x000fc400020004ff */
[----:B------:R-:W-:Y:S02]  /*364b0*/  F2FP.F16.E5M2.UNPACK_B R13, R13 ;  /* 0x0000000dff0d723e */ /* 0x000fe400020004ff */
[----:B------:R-:W-:Y:S02]  /*364c0*/  F2FP.F16.E5M2.UNPACK_B R14, R14 ;  /* 0x0000000eff0e723e */ /* 0x000fe400020004ff */
[----:B------:R-:W-:Y:S01]  /*364d0*/  F2FP.F16.E5M2.UNPACK_B R15, R15 ;  /* 0x0000000fff0f723e */ /* 0x000fe200020004ff */
[----:B----4-:R-:W-:-:S06]  /*364e0*/  IMAD.MOV.U32 R0, RZ, RZ, R25 ;  /* 0x000000ffff007224 */ /* 0x010fcc00078e0019 */
[----:B---3--:R-:W-:-:S15]  /*364f0*/  HMMA.16816.F32 R4, R12, R24, R4 ;  /* 0x000000180c04723c */ /* 0x008fde0000001804 */
[----:B------:R-:W-:-:S08]  /*36500*/  NOP ;  /* 0x0000000000007918 */ /* 0x000fd00000000000 */
[----:B------:R0:W-:Y:S02]  /*36510*/  STL.64 [R1+0x9f0], R4 ;  /* 0x0009f00401007387 */ /* 0x0001e40000100a00 */
[----:B0-----:R-:W-:Y:S02]  /*36520*/  IMAD.MOV.U32 R4, RZ, RZ, R24 ;  /* 0x000000ffff047224 */ /* 0x001fe400078e0018 */
[----:B--2---:R-:W-:Y:S01]  /*36530*/  HMMA.16816.F32 R24, R12, R26, R20 ;  /* 0x0000001a0c18723c */ /* 0x004fe20000001814 */
[----:B------:R-:W-:Y:S04]  /*36540*/  STL.64 [R1+0x9f8], R6 ;  /* 0x0009f80601007387 */ /* 0x000fe80000100a00 */
[----:B------:R-:W2:Y:S04]  /*36550*/  LDL.LU.64 R22, [R1+0x2da0] ;  /* 0x002da00001167983 */ /* 0x000ea80000300a00 */
[----:B------:R-:W2:-:S14]  /*36560*/  LDL.LU.64 R20, [R1+0x2d98] ;  /* 0x002d980001147983 */ /* 0x000e9c0000300a00 */
        /* <DEDUP_REMOVED lines=8> */
[----:B0-----:R-:W3:Y:S04]  /*365f0*/  LDL.LU.64 R22, [R1+0x2d80] ;  /* 0x002d800001167983 */ /* 0x001ee80000300a00 */
[----:B------:R-:W3:Y:S01]  /*36600*/  LDL.LU.64 R20, [R1+0x2d78] ;  /* 0x002d780001147983 */ /* 0x000ee20000300a00 */
[----:B------:R-:W-:-:S02]  /*36610*/  IMAD.MOV.U32 R8, RZ, RZ, R24 ;  /* 0x000000ffff087224 */ /* 0x000fc400078e0018 */
[----:B------:R-:W-:Y:S02]  /*36620*/  IMAD.MOV.U32 R9, RZ, RZ, R25 ;  /* 0x000000ffff097224 */ /* 0x000fe400078e0019 */
[----:B---3--:R-:W-:Y:S01]  /*36630*/  HMMA.16816.F32 R24, R12, R26, R20 ;  /* 0x0000001a0c18723c */ /* 0x008fe20000001814 */
[----:B------:R-:W2:Y:S04]  /*36640*/  LDL.LU.64 R22, [R1+0x2d70] ;  /* 0x002d700001167983 */ /* 0x000ea80000300a00 */
[----:B------:R-:W2:-:S15]  /*36650*/  LDL.LU.64 R20, [R1+0x2d68] ;  /* 0x002d680001147983 */ /* 0x000e9e0000300a00 */
[----:B------:R-:W-:-:S03]  /*36660*/  NOP ;  /* 0x0000000000007918 */ /* 0x000fc60000000000 */
        /* <DEDUP_REMOVED lines=41> */
[----:B0-----:R-:W4:Y:S01]  /*36900*/  LDL.64 R24, [R1+0x10] ;  /* 0x0000100001187983 */ /* 0x001f220000100a00 */
[----:B------:R-:W-:-:S02]  /*36910*/  IMAD.MOV.U32 R26, RZ, RZ, R6 ;  /* 0x000000ffff1a7224 */ /* 0x000fc400078e0006 */
[----:B------:R-:W-:-:S05]  /*36920*/  IMAD.MOV.U32 R27, RZ, RZ, R5 ;  /* 0x000000ffff1b7224 */ /* 0x000fca00078e0005 */
[----:B------:R-:W-:Y:S04]  /*36930*/  STL.64 [R1+0x2c68], R26 ;  /* 0x002c681a01007387 */ /* 0x000fe80000100a00 */
[----:B----4-:R0:W-:Y:S04]  /*36940*/  STL.64 [R1+0x2c60], R24 ;  /* 0x002c601801007387 */ /* 0x0101e80000100a00 */
        /* <DEDUP_REMOVED lines=8> */
[----:B0-----:R-:W2:Y:S01]  /*369d0*/  LDL.LU.64 R18, [R1+0x2cf0] ;  /* 0x002cf00001127983 */ /* 0x001ea20000300a00 */
[----:B---3--:R-:W-:-:S15]  /*369e0*/  HMMA.16816.F32 R24, R12, R20, R24 ;  /* 0x000000140c18723c */ /* 0x008fde0000001818 */
[----:B------:R-:W-:-:S08]  /*369f0*/  NOP ;  /* 0x0000000000007918 */ /* 0x000fd00000000000 */
[----:B------:R0:W-:Y:S04]  /*36a00*/  STL.64 [R1+0x950], R24 ;  /* 0x0009501801007387 */ /* 0x0001e80000100a00 */
[----:B------:R1:W-:Y:S04]  /*36a10*/  STL.64 [R1+0x958], R26 ;  /* 0x0009581a01007387 */ /* 0x0003e80000100a00 */
[----:B0-----:R-:W3:Y:S04]  /*36a20*/  LDL.LU R24, [R1+0x900] ;  /* 0x0009000001187983 */ /* 0x001ee80000300800 */
[----:B------:R-:W3:Y:S04]  /*36a30*/  LDL.LU R25, [R1+0x904] ;  /* 0x0009040001197983 */ /* 0x000ee80000300800 */
[----:B-1----:R-:W4:Y:S04]  /*36a40*/  LDL.LU R26, [R1+0x908] ;  /* 0x00090800011a7983 */ /* 0x002f280000300800 */
[----:B------:R-:W4:Y:S04]  /*36a50*/  LDL.LU R27, [R1+0x90c] ;  /* 0x00090c00011b7983 */ /* 0x000f280000300800 */
[----:B----4-:R0:W-:Y:S04]  /*36a60*/  STL.64 [R1+0x2c78], R26 ;  /* 0x002c781a01007387 */ /* 0x0101e80000100a00 */
[----:B---3--:R1:W-:Y:S01]  /*36a70*/  STL.64 [R1+0x2c70], R24 ;  /* 0x002c701801007387 */ /* 0x0083e20000100a00 */
[----:B0-----:R-:W-:-:S02]  /*36a80*/  IMAD.MOV.U32 R26, RZ, RZ, R4 ;  /* 0x000000ffff1a7224 */ /* 0x001fc400078e0004 */
[----:B------:R-:W-:-:S05]  /*36a90*/  IMAD.MOV.U32 R27, RZ, RZ, R0 ;  /* 0x000000ffff1b7224 */ /* 0x000fca00078e0000 */
[----:B------:R0:W-:Y:S04]  /*36aa0*/  STL.64 [R1+0x2c90], R26 ;  /* 0x002c901a01007387 */ /* 0x0001e80000100a00 */
[----:B-1----:R-:W3:Y:S04]  /*36ab0*/  LDL.LU R24, [R1+0x920] ;  /* 0x0009200001187983 */ /* 0x002ee80000300800 */
[----:B------:R-:W3:Y:S04]  /*36ac0*/  LDL.LU R25, [R1+0x924] ;  /* 0x0009240001197983 */ /* 0x000ee80000300800 */
[----:B0-----:R-:W4:Y:S04]  /*36ad0*/  LDL.LU R26, [R1+0x928] ;  /* 0x00092800011a7983 */ /* 0x001f280000300800 */
[----:B------:R-:W4:Y:S04]  /*36ae0*/  LDL.LU R27, [R1+0x92c] ;  /* 0x00092c00011b7983 */ /* 0x000f280000300800 */
        /* <DEDUP_REMOVED lines=32> */
[----:B------:R-:W4:Y:S04]  /*36cf0*/  LDL.64 R28, [R1+0x20] ;  /* 0x00002000011c7983 */ /* 0x000f280000100a00 */
[----:B------:R-:W-:Y:S04]  /*36d00*/  STL.64 [R1+0x2c20], R22 ;  /* 0x002c201601007387 */ /* 0x000fe80000100a00 */
[----:B------:R0:W-:Y:S04]  /*36d10*/  STL.64 [R1+0x2c18], R20 ;  /* 0x002c181401007387 */ /* 0x0001e80000100a00 */
[----:B0-----:R-:W2:Y:S04]  /*36d20*/  LDL.LU R20, [R1+0x8d0] ;  /* 0x0008d00001147983 */ /* 0x001ea80000300800 */
[----:B------:R-:W2:Y:S04]  /*36d30*/  LDL.LU R21, [R1+0x8d4] ;  /* 0x0008d40001157983 */ /* 0x000ea80000300800 */
[----:B------:R-:W4:Y:S04]  /*36d40*/  LDL.LU R22, [R1+0x8d8] ;  /* 0x0008d80001167983 */ /* 0x000f280000300800 */
[----:B------:R-:W4:Y:S01]  /*36d50*/  LDL.LU R23, [R1+0x8dc] ;  /* 0x0008dc0001177983 */ /* 0x000f220000300800 */
[----:B------:R-:W-:Y:S01]  /*36d60*/  HMMA.16816.F32 R8, R12, R18, R8 ;  /* 0x000000120c08723c */ /* 0x000fe20000001808 */
[----:B---3--:R-:W-:-:S02]  /*36d70*/  IMAD R4, R4, 0x100, R16 ;  /* 0x0000010004047824 */ /* 0x008fc400078e0210 */
[----:B------:R-:W-:Y:S01]  /*36d80*/  IMAD R5, R5, 0x100, R17 ;  /* 0x0000010005057824 */ /* 0x000fe200078e0211 */
        /* <DEDUP_REMOVED lines=16> */
[----:B0-----:R-:W3:Y:S04]  /*36e90*/  LDL.LU.64 R10, [R1+0x2cd0] ;  /* 0x002cd000010a7983 */ /* 0x001ee80000300a00 */
[----:B------:R-:W4:Y:S04]  /*36ea0*/  LDL.LU.64 R8, [R1+0x2cc8] ;  /* 0x002cc80001087983 */ /* 0x000f280000300a00 */
[----:B------:R4:W-:Y:S04]  /*36eb0*/  STL [R1+0x2be4], R16 ;  /* 0x002be41001007387 */ /* 0x0009e80000100800 */
[----:B------:R0:W-:Y:S01]  /*36ec0*/  STL [R1+0x2be0], R17 ;  /* 0x002be01101007387 */ /* 0x0001e20000100800 */
[----:B----4-:R-:W-:-:S02]  /*36ed0*/  IMAD.MOV.U32 R16, RZ, RZ, R8 ;  /* 0x000000ffff107224 */ /* 0x010fc400078e0008 */
[----:B0-----:R-:W-:Y:S01]  /*36ee0*/  IMAD.MOV.U32 R17, RZ, RZ, R9 ;  /* 0x000000ffff117224 */ /* 0x001fe200078e0009 */
[----:B------:R-:W4:Y:S04]  /*36ef0*/  LDL.LU R8, [R1+0x2cc0] ;  /* 0x002cc00001087983 */ /* 0x000f280000300800 */
[----:B------:R-:W4:Y:S01]  /*36f00*/  LDL.LU R9, [R1+0x2cbc] ;  /* 0x002cbc0001097983 */ /* 0x000f220000300800 */
[----:B---3--:R-:W-:-:S03]  /*36f10*/  IMAD R6, R6, 0x100, R11 ;  /* 0x0000010006067824 */ /* 0x008fc600078e020b */
[----:B------:R-:W3:Y:S02]  /*36f20*/  LDL.LU R11, [R1+0x2cb8] ;  /* 0x002cb800010b7983 */ /* 0x000ee40000300800 */
        /* <DEDUP_REMOVED lines=14> */
[----:B0-----:R-:W4:Y:S04]  /*37010*/  LDL.LU R8, [R1+0x8e0] ;  /* 0x0008e00001087983 */ /* 0x001f280000300800 */
[----:B------:R-:W4:Y:S04]  /*37020*/  LDL.LU R9, [R1+0x8e4] ;  /* 0x0008e40001097983 */ /* 0x000f280000300800 */
[----:B------:R-:W4:Y:S04]  /*37030*/  LDL.LU R10, [R1+0x8e8] ;  /* 0x0008e800010a7983 */ /* 0x000f280000300800 */
[----:B------:R-:W4:Y:S01]  /*37040*/  LDL.LU R11, [R1+0x8ec] ;  /* 0x0008ec00010b7983 */ /* 0x000f220000300800 */
[----:B---3--:R-:W-:Y:S03]  /*37050*/  HMMA.16816.F32 R12, R12, R2, R24 ;  /* 0x000000020c0c723c */ /* 0x008fe60000001818 */
[----:B------:R-:W2:Y:S01]  /*37060*/  LDL.LU.64 R26, [R1+0x2c90] ;  /* 0x002c9000011a7983 */ /* 0x000ea20000300a00 */
[----:B------:R-:W-:Y:S01]  /*37070*/  IMAD R7, R0, 0x100, R7 ;  /* 0x0000010000077824 */ /* 0x000fe200078e0207 */
[----:B------:R-:W-:-:S02]  /*37080*/  F2FP.F16.E5M2.UNPACK_B R4, R4 ;  /* 0x00000004ff04723e */ /* 0x000fc400020004ff */
[----:B------:R-:W-:Y:S02]  /*37090*/  F2FP.F16.E5M2.UNPACK_B R5, R5 ;  /* 0x00000005ff05723e */ /* 0x000fe400020004ff */
[----:B------:R-:W-:Y:S02]  /*370a0*/  F2FP.F16.E5M2.UNPACK_B R6, R6 ;  /* 0x00000006ff06723e */ /* 0x000fe400020004ff */
[----:B------:R-:W-:-:S12]  /*370b0*/  F2FP.F16.E5M2.UNPACK_B R7, R7 ;  /* 0x00000007ff07723e */ /* 0x000fd800020004ff */
        /* <DEDUP_REMOVED lines=20> */
[----:B---3--:R-:W-:Y:S01]  /*37200*/  HMMA.16816.F32 R12, R4, R16, R12 ;  /* 0x00000010040c723c */ /* 0x008fe2000000180c */
[----:B------:R-:W-:-:S02]  /*37210*/  IMAD.MOV.U32 R0, RZ, RZ, R29 ;  /* 0x000000ffff007224 */ /* 0x000fc400078e001d */
[----:B------:R-:W3:Y:S04]  /*37220*/  LDL.LU.64 R28, [R1+0x2c58] ;  /* 0x002c5800011c7983 */ /* 0x000ee80000300a00 */
[----:B------:R0:W-:-:S15]  /*37230*/  STL [R1+0x2bb8], R0 ;  /* 0x002bb80001007387 */ /* 0x0001de0000100800 */
[----:B------:R-:W-:-:S01]  /*37240*/  NOP ;  /* 0x0000000000007918 */ /* 0x000fc20000000000 */
[----:B------:R-:W-:Y:S04]  /*37250*/  STL.64 [R1+0x8f0], R12 ;  /* 0x0008f00c01007387 */ /* 0x000fe80000100a00 */
[----:B------:R-:W-:Y:S01]  /*37260*/  STL.64 [R1+0x8f8], R14 ;  /* 0x0008f80e01007387 */ /* 0x000fe20000100a00 */
[----:B----4-:R-:W-:Y:S06]  /*37270*/  HMMA.16816.F32 R8, R4, R24, R8 ;  /* 0x000000180408723c */ /* 0x010fec0000001808 */
[----:B0-----:R-:W-:-:S05]  /*37280*/  IMAD.MOV.U32 R0, RZ, RZ, R25 ;  /* 0x000000ffff007224 */ /* 0x001fca00078e0019 */
        /* <DEDUP_REMOVED lines=23> */
[----:B------:R-:W2:Y:S04]  /*37400*/  LDL.64 R14, [R1] ;  /* 0x00000000010e7983 */ /* 0x000ea80000100a00 */
[----:B------:R-:W3:Y:S04]  /*37410*/  LDL.LU R24, [R1+0x8b0] ;  /* 0x0008b00001187983 */ /* 0x000ee80000300800 */
[----:B------:R-:W3:Y:S04]  /*37420*/  LDL.LU R25, [R1+0x8b4] ;  /* 0x0008b40001197983 */ /* 0x000ee80000300800 */
[----:B------:R-:W3:Y:S04]  /*37430*/  LDL.LU R26, [R1+0x8b8] ;  /* 0x0008b800011a7983 */ /* 0x000ee80000300800 */
[----:B------:R-:W3:Y:S04]  /*37440*/  LDL.LU R27, [R1+0x8bc] ;  /* 0x0008bc00011b7983 */ /* 0x000ee80000300800 */
[----:B------:R-:W4:Y:S04]  /*37450*/  LDL.LU R16, [R1+0x1cd8] ;  /* 0x001cd80001107983 */ /* 0x000f280000300800 */
[----:B------:R-:W3:Y:S04]  /*37460*/  LDL.LU R12, [R1+0x1cd4] ;  /* 0x001cd400010c7983 */ /* 0x000ee80000300800 */
[----:B------:R-:W4:Y:S04]  /*37470*/  LDL.LU R17, [R1+0x1ce0] ;  /* 0x001ce00001117983 */ /* 0x000f280000300800 */
[----:B------:R-:W-:Y:S04]  /*37480*/  STL.64 [R1+0x2c00], R18 ;  /* 0x002c001201007387 */ /* 0x000fe80000100a00 */
[----:B----4-:R0:W-:Y:S04]  /*37490*/  STL.64 [R1+0x2bf8], R16 ;  /* 0x002bf81001007387 */ /* 0x0101e80000100a00 */
[----:B0-----:R-:W4:Y:S04]  /*374a0*/  LDL.LU R16, [R1+0x870] ;  /* 0x0008700001107983 */ /* 0x001f280000300800 */
[----:B------:R-:W4:Y:S04]  /*374b0*/  LDL.LU R17, [R1+0x874] ;  /* 0x0008740001117983 */ /* 0x000f280000300800 */
[----:B------:R-:W3:Y:S04]  /*374c0*/  LDL.LU R18, [R1+0x878] ;  /* 0x0008780001127983 */ /* 0x000ee80000300800 */
[----:B------:R-:W3:Y:S01]  /*374d0*/  LDL.LU R19, [R1+0x87c] ;  /* 0x00087c0001137983 */ /* 0x000ee20000300800 */
[C---:B--2---:R-:W-:Y:S03]  /*374e0*/  HMMA.16816.F32 R20, R4.reuse, R14, R20 ;  /* 0x0000000e0414723c */ /* 0x044fe60000001814 */
[----:B---3--:R-:W-:Y:S04]  /*374f0*/  STL.64 [R1+0x2c10], R18 ;  /* 0x002c101201007387 */ /* 0x008fe80000100a00 */
        /* <DEDUP_REMOVED lines=9> */
[----:B------:R-:W2:Y:S01]  /*37590*/  LDL.LU R11, [R1+0x85c] ;  /* 0x00085c00010b7983 */ /* 0x000ea20000300800 */
[----:B------:R-:W-:Y:S01]  /*375a0*/  HMMA.16816.F32 R24, R4, R28, R24 ;  /* 0x0000001c0418723c */ /* 0x000fe20000001818 */
[----:B------:R-:W-:-:S02]  /*375b0*/  IMAD.MOV.U32 R0, RZ, RZ, R15 ;  /* 0x000000ffff007224 */ /* 0x000fc400078e000f */
[----:B--2---:R-:W-:Y:S04]  /*375c0*/  STL.64 [R1+0x2bf0], R10 ;  /* 0x002bf00a01007387 */ /* 0x004fe80000100a00 */
[----:B----4-:R0:W-:Y:S04]  /*375d0*/  STL.64 [R1+0x2be8], R8 ;  /* 0x002be80801007387 */ /* 0x0101e80000100a00 */
[----:B0-----:R-:W2:Y:S04]  /*375e0*/  LDL.LU R8, [R1+0x860] ;  /* 0x0008600001087983 */ /* 0x001ea80000300800 */
[----:B------:R-:W2:Y:S04]  /*375f0*/  LDL.LU R9, [R1+0x864] ;  /* 0x0008640001097983 */ /* 0x000ea80000300800 */
[----:B------:R-:W2:Y:S04]  /*37600*/  LDL.LU R10, [R1+0x868] ;  /* 0x00086800010a7983 */ /* 0x000ea80000300800 */
[----:B------:R-:W2:Y:S04]  /*37610*/  LDL.LU R11, [R1+0x86c] ;  /* 0x00086c00010b7983 */ /* 0x000ea80000300800 */
[----:B------:R-:W-:Y:S04]  /*37620*/  STL.64 [R1+0x8c0], R20 ;  /* 0x0008c01401007387 */ /* 0x000fe80000100a00 */
[----:B------:R0:W-:Y:S04]  /*37630*/  STL.64 [R1+0x8c8], R22 ;  /* 0x0008c81601007387 */ /* 0x0001e80000100a00 */
[----:B0-----:R-:W4:Y:S04]  /*37640*/  LDL.LU.64 R22, [R1+0x2c50] ;  /* 0x002c500001167983 */ /* 0x001f280000300a00 */
[----:B------:R-:W4:Y:S04]  /*37650*/  LDL.LU.64 R20, [R1+0x2c48] ;  /* 0x002c480001147983 */ /* 0x000f280000300a00 */
[----:B------:R-:W3:Y:S04]  /*37660*/  LDL.LU R14, [R1+0x1ce4] ;  /* 0x001ce400010e7983 */ /* 0x000ee80000300800 */
[----:B------:R-:W3:Y:S04]  /*37670*/  LDL.LU R15, [R1+0x1cec] ;  /* 0x001cec00010f7983 */ /* 0x000ee80000300800 */
        /* <DEDUP_REMOVED lines=20> */
[----:B------:R-:W4:Y:S04]  /*377c0*/  LDL.LU R26, [R1+0x848] ;  /* 0x00084800011a7983 */ /* 0x000f280000300800 */
[----:B------:R-:W4:Y:S01]  /*377d0*/  LDL.LU R27, [R1+0x84c] ;  /* 0x00084c00011b7983 */ /* 0x000f220000300800 */
[C---:B--2---:R-:W-:Y:S03]  /*377e0*/  HMMA.16816.F32 R16, R4.reuse, R22, R16 ;  /* 0x000000160410723c */ /* 0x044fe60000001810 */
[----:B----4-:R-:W-:Y:S04]  /*377f0*/  STL.64 [R1+0x2bc8], R26 ;  /* 0x002bc81a01007387 */ /* 0x010fe80000100a00 */
[----:B---3--:R0:W-:Y:S04]  /*37800*/  STL.64 [R1+0x2bc0], R24 ;  /* 0x002bc01801007387 */ /* 0x0081e80000100a00 */
[----:B0-----:R-:W2:Y:S04]  /*37810*/  LDL.LU R24, [R1+0x1060] ;  /* 0x0010600001187983 */ /* 0x001ea80000300800 */
[----:B------:R-:W2:Y:S04]  /*37820*/  LDL.LU R25, [R1+0x1064] ;  /* 0x0010640001197983 */ /* 0x000ea80000300800 */
[----:B------:R-:W2:Y:S04]  /*37830*/  LDL.LU R26, [R1+0x1068] ;  /* 0x00106800011a7983 */ /* 0x000ea80000300800 */
[----:B------:R-:W2:Y:S04]  /*37840*/  LDL.LU R27, [R1+0x106c] ;  /* 0x00106c00011b7983 */ /* 0x000ea80000300800 */
        /* <DEDUP_REMOVED lines=12> */
[----:B0-----:R-:W2:Y:S04]  /*37910*/  LDL.LU R20, [R1+0x1050] ;  /* 0x0010500001147983 */ /* 0x001ea80000300800 */
[----:B------:R-:W2:Y:S04]  /*37920*/  LDL.LU R21, [R1+0x1054] ;  /* 0x0010540001157983 */ /* 0x000ea80000300800 */
[----:B------:R-:W2:Y:S04]  /*37930*/  LDL.LU R22, [R1+0x1058] ;  /* 0x0010580001167983 */ /* 0x000ea80000300800 */
[----:B------:R-:W2:Y:S01]  /*37940*/  LDL.LU R23, [R1+0x105c] ;  /* 0x00105c0001177983 */ /* 0x000ea20000300800 */
[----:B---3--:R-:W-:Y:S01]  /*37950*/  HMMA.16816.F32 R8, R4, R18, R8 ;  /* 0x000000120408723c */ /* 0x008fe20000001808 */
[----:B----4-:R-:W-:-:S02]  /*37960*/  IMAD R12, R12, 0x100, R16 ;  /* 0x000001000c0c7824 */ /* 0x010fc400078e0210 */
[----:B------:R-:W-:-:S15]  /*37970*/  IMAD R13, R13, 0x100, R17 ;  /* 0x000001000d0d7824 */ /* 0x000fde00078e0211 */
[----:B------:R-:W-:-:S05]  /*37980*/  NOP ;  /* 0x0000000000007918 */ /* 0x000fca0000000000 */
        /* <DEDUP_REMOVED lines=10> */
[----:B0-----:R-:W2:Y:S04]  /*37a30*/  LDL.LU.64 R10, [R1+0x2bd8] ;  /* 0x002bd800010a7983 */ /* 0x001ea80000300a00 */
[----:B------:R-:W3:Y:S04]  /*37a40*/  LDL.LU.64 R8, [R1+0x2bd0] ;  /* 0x002bd00001087983 */ /* 0x000ee80000300a00 */
[----:B------:R0:W-:Y:S04]  /*37a50*/  STL [R1+0x2ac8], R16 ;  /* 0x002ac81001007387 */ /* 0x0001e80000100800 */
[----:B0-----:R-:W4:Y:S04]  /*37a60*/  LDL.LU R16, [R1+0x1cf0] ;  /* 0x001cf00001107983 */ /* 0x001f280000300800 */
[----:B------:R0:W-:Y:S04]  /*37a70*/  STL [R1+0x2ac4], R17 ;  /* 0x002ac41101007387 */ /* 0x0001e80000100800 */
[----:B0-----:R-:W4:Y:S01]  /*37a80*/  LDL.LU R17, [R1+0x1ce8] ;  /* 0x001ce80001117983 */ /* 0x001f220000300800 */
[----:B--2---:R-:W-:-:S15]  /*37a90*/  HMMA.16816.F32 R24, R4, R10, R24 ;  /* 0x0000000a0418723c */ /* 0x004fde0000001818 */
[----:B------:R-:W-:-:S08]  /*37aa0*/  NOP ;  /* 0x0000000000007918 */ /* 0x000fd00000000000 */
[----:B------:R-:W-:Y:S04]  /*37ab0*/  STL.64 [R1+0x1060], R24 ;  /* 0x0010601801007387 */ /* 0x000fe80000100a00 */
[----:B------:R0:W-:Y:S04]  /*37ac0*/  STL.64 [R1+0x1068], R26 ;  /* 0x0010681a01007387 */ /* 0x0001e80000100a00 */
[----:B0-----:R-:W2:Y:S04]  /*37ad0*/  LDL.LU.64 R26, [R1+0x2bc8] ;  /* 0x002bc800011a7983 */ /* 0x001ea80000300a00 */
[----:B------:R-:W2:Y:S01]  /*37ae0*/  LDL.LU.64 R24, [R1+0x2bc0] ;  /* 0x002bc00001187983 */ /* 0x000ea20000300a00 */
[----:B---3--:R-:W-:Y:S06]  /*37af0*/  HMMA.16816.F32 R20, R4, R8, R20 ;  /* 0x000000080414723c */ /* 0x008fec0000001814 */
[----:B------:R-:W-:Y:S04]  /*37b00*/  STL [R1+0x2abc], R8 ;  /* 0x002abc0801007387 */ /* 0x000fe80000100800 */
[----:B------:R-:W-:-:S13]  /*37b10*/  STL [R1+0x2ab8], R9 ;  /* 0x002ab80901007387 */ /* 0x000fda0000100800 */
[----:B------:R-:W-:Y:S04]  /*37b20*/  STL.64 [R1+0x1050], R20 ;  /* 0x0010501401007387 */ /* 0x000fe80000100a00 */
[----:B------:R-:W-:Y:S04]  /*37b30*/  STL.64 [R1+0x1058], R22 ;  /* 0x0010581601007387 */ /* 0x000fe80000100a00 */
[----:B------:R2:W-:Y:S01]  /*37b40*/  STL.64 [R1+0x2bb0], R10 ;  /* 0x002bb00a01007387 */ /* 0x0005e20000100a00 */
[----:B----4-:R-:W-:-:S03]  /*37b50*/  IMAD R15, R15, 0x100, R16 ;  /* 0x000001000f0f7824 */ /* 0x010fc600078e0210 */
[----:B------:R-:W3:Y:S01]  /*37b60*/  LDL.LU R16, [R1+0x1cf8] ;  /* 0x001cf80001107983 */ /* 0x000ee20000300800 */
[----:B------:R-:W-:Y:S01]  /*37b70*/  IMAD R14, R14, 0x100, R17 ;  /* 0x000001000e0e7824 */ /* 0x000fe200078e0211 */
[----:B--2---:R-:W-:Y:S02]  /*37b80*/  HMMA.16816.F32 R8, R4, R2, R24 ;  /* 0x000000020408723c */ /* 0x004fe40000001818 */
[----:B------:R-:W2:-:S15]  /*37b90*/  LDL.LU R4, [R1+0x1cf4] ;  /* 0x001cf40001047983 */ /* 0x000e9e0000300800 */
[----:B------:R-:W-:-:S06]  /*37ba0*/  NOP ;  /* 0x0000000000007918 */ /* 0x000fcc0000000000 */
[----:B------:R-:W-:Y:S04]  /*37bb0*/  STL.64 [R1+0x840], R8 ;  /* 0x0008400801007387 */ /* 0x000fe80000100a00 */
[----:B------:R-:W-:Y:S04]  /*37bc0*/  STL.64 [R1+0x848], R10 ;  /* 0x0008480a01007387 */ /* 0x000fe80000100a00 */
[----:B------:R-:W3:Y:S04]  /*37bd0*/  LDL.LU R17, [R1+0x1d00] ;  /* 0x001d000001117983 */ /* 0x000ee80000300800 */
[----:B------:R-:W-:Y:S04]  /*37be0*/  STL.64 [R1+0x2ae8], R18 ;  /* 0x002ae81201007387 */ /* 0x000fe80000100a00 */
[----:B---3--:R0:W-:Y:S04]  /*37bf0*/  STL.64 [R1+0x2ae0], R16 ;  /* 0x002ae01001007387 */ /* 0x0081e80000100a00 */
[----:B0-----:R-:W3:Y:S04]  /*37c00*/  LDL.LU R16, [R1+0x790] ;  /* 0x0007900001107983 */ /* 0x001ee80000300800 */
[----:B------:R-:W3:Y:S04]  /*37c10*/  LDL.LU R17, [R1+0x794] ;  /* 0x0007940001117983 */ /* 0x000ee80000300800 */
[----:B------:R-:W4:Y:S04]  /*37c20*/  LDL.LU R18, [R1+0x798] ;  /* 0x0007980001127983 */ /* 0x000f280000300800 */
[----:B------:R-:W4:Y:S04]  /*37c30*/  LDL.LU R19, [R1+0x79c] ;  /* 0x00079c0001137983 */ /* 0x000f280000300800 */
[----:B------:R-:W2:Y:S04]  /*37c40*/  LDL.LU R20, [R1+0x7b0] ;  /* 0x0007b00001147983 */ /* 0x000ea80000300800 */
        /* <DEDUP_REMOVED lines=8> */
[----:B0-----:R-:W2:Y:S01]  /*37cd0*/  LDL R26, [R1] ;  /* 0x00000000011a7983 */ /* 0x001ea20000100800 */
[----:B------:R-:W-:-:S03]  /*37ce0*/  IMAD.MOV.U32 R27, RZ, RZ, R0 ;  /* 0x000000ffff1b7224 */ /* 0x000fc600078e0000 */
[----:B------:R-:W3:Y:S04]  /*37cf0*/  LDL.LU R0, [R1+0x2bbc] ;  /* 0x002bbc0001007983 */ /* 0x000ee80000300800 */
[----:B----4-:R0:W-:Y:S04]  /*37d00*/  STL.64 [R1+0x2b30], R24 ;  /* 0x002b301801007387 */ /* 0x0101e80000100a00 */
[----:B0-----:R-:W4:Y:S04]  /*37d10*/  LDL.64 R24, [R1+0x8] ;  /* 0x0000080001187983 */ /* 0x001f280000100a00 */
[----:B--2---:R-:W-:Y:S04]  /*37d20*/  STL.64 [R1+0x2b68], R26 ;  /* 0x002b681a01007387 */ /* 0x004fe80000100a00 */
[----:B----4-:R-:W-:Y:S04]  /*37d30*/  STL.64 [R1+0x2b60], R24 ;  /* 0x002b601801007387 */ /* 0x010fe80000100a00 */
        /* <DEDUP_REMOVED lines=17> */
[----:B------:R-:W4:Y:S04]  /*37e50*/  LDL R25, [R1+0x1c] ;  /* 0x00001c0001197983 */ /* 0x000f280000100800 */
        /* <DEDUP_REMOVED lines=8> */
[----:B------:R-:W4:Y:S04]  /*37ee0*/  LDL.LU R8, [R1+0x830] ;  /* 0x0008300001087983 */ /* 0x000f280000300800 */
[----:B------:R-:W4:Y:S04]  /*37ef0*/  LDL.LU R9, [R1+0x834] ;  /* 0x0008340001097983 */ /* 0x000f280000300800 */
[----:B------:R-:W4:Y:S04]  /*37f00*/  LDL.LU R10, [R1+0x838] ;  /* 0x00083800010a7983 */ /* 0x000f280000300800 */
[----:B------:R-:W4:Y:S04]  /*37f10*/  LDL.LU R11, [R1+0x83c] ;  /* 0x00083c00010b7983 */ /* 0x000f280000300800 */
[----:B------:R-:W4:Y:S04]  /*37f20*/  LDL.64 R24, [R1+0x30] ;  /* 0x0000300001187983 */ /* 0x000f280000100a00 */
        /* <DEDUP_REMOVED lines=12> */
[----:B------:R-:W-:-:S02]  /*37ff0*/  F2FP.F16.E5M2.UNPACK_B R12, R12 ;  /* 0x0000000cff0c723e */ /* 0x000fc400020004ff */
[----:B------:R-:W-:Y:S02]  /*38000*/  F2FP.F16.E5M2.UNPACK_B R13, R13 ;  /* 0x0000000dff0d723e */ /* 0x000fe400020004ff */
[----:B------:R-:W-:Y:S02]  /*38010*/  F2FP.F16.E5M2.UNPACK_B R14, R14 ;  /* 0x0000000eff0e723e */ /* 0x000fe400020004ff */
[----:B------:R-:W-:Y:S01]  /*38020*/  F2FP.F16.E5M2.UNPACK_B R15, R15 ;  /* 0x0000000fff0f723e */ /* 0x000fe200020004ff */
        /* <DEDUP_REMOVED lines=10> */
[----:B------:R-:W3:Y:S04]  /*380d0*/  LDL.LU R18, [R1+0x7a8] ;  /* 0x0007a80001127983 */ /* 0x000ee80000300800 */
[----:B------:R-:W3:Y:S04]  /*380e0*/  LDL.LU R19, [R1+0x7ac] ;  /* 0x0007ac0001137983 */ /* 0x000ee80000300800 */
[----:B------:R-:W2:Y:S04]  /*380f0*/  LDL.LU R5, [R1+0x1cfc] ;  /* 0x001cfc0001057983 */ /* 0x000ea80000300800 */
[----:B------:R-:W3:Y:S04]  /*38100*/  LDL.LU R6, [R1+0x1d04] ;  /* 0x001d040001067983 */ /* 0x000ee80000300800 */
[----:B------:R-:W3:Y:S01]  /*38110*/  LDL.LU R7, [R1+0x1d0c] ;  /* 0x001d0c0001077983 */ /* 0x000ee20000300800 */
[----:B----4-:R-:W-:Y:S01]  /*38120*/  HMMA.16816.F32 R8, R12, R24, R8 ;  /* 0x000000180c08723c */ /* 0x010fe20000001808 */
[----:B------:R-:W-:-:S05]  /*38130*/  IMAD.MOV.U32 R27, RZ, RZ, R0 ;  /* 0x000000ffff1b7224 */ /* 0x000fca00078e0000 */
[----:B------:R-:W-:Y:S01]  /*38140*/  IMAD.MOV.U32 R0, RZ, RZ, R25 ;  /* 0x000000ffff007224 */ /* 0x000fe200078e0019 */
[----:B---3--:R-:W-:Y:S04]  /*38150*/  STL.64 [R1+0x2ad8], R6 ;  /* 0x002ad80601007387 */ /* 0x008fe80000100a00 */
[----:B--2---:R0:W-:Y:S04]  /*38160*/  STL.64 [R1+0x2ad0], R4 ;  /* 0x002ad00401007387 */ /* 0x0041e80000100a00 */
[----:B0-----:R-:W2:Y:S04]  /*38170*/  LDL.LU R4, [R1+0x780] ;  /* 0x0007800001047983 */ /* 0x001ea80000300800 */
[----:B------:R-:W2:Y:S04]  /*38180*/  LDL.LU R5, [R1+0x784] ;  /* 0x0007840001057983 */ /* 0x000ea80000300800 */
[----:B------:R-:W2:Y:S04]  /*38190*/  LDL.LU R6, [R1+0x788] ;  /* 0x0007880001067983 */ /* 0x000ea80000300800 */
[----:B------:R-:W2:Y:S04]  /*381a0*/  LDL.LU R7, [R1+0x78c] ;  /* 0x00078c0001077983 */ /* 0x000ea80000300800 */
[----:B------:R-:W-:Y:S04]  /*381b0*/  STL [R1+0x2ac0], R3 ;  /* 0x002ac00301007387 */ /* 0x000fe80000100800 */
[----:B------:R0:W-:Y:S02]  /*381c0*/  STL.64 [R1+0x830], R8 ;  /* 0x0008300801007387 */ /* 0x0001e40000100a00 */
[----:B0-----:R-:W-:-:S02]  /*381d0*/  IMAD.MOV.U32 R9, RZ, RZ, R24 ;  /* 0x000000ffff097224 */ /* 0x001fc400078e0018 */
[C---:B------:R-:W-:Y:S01]  /*381e0*/  HMMA.16816.F32 R24, R12.reuse, R26, R20 ;  /* 0x0000001a0c18723c */ /* 0x040fe20000001814 */
[----:B------:R0:W-:Y:S04]  /*381f0*/  STL.64 [R1+0x838], R10 ;  /* 0x0008380a01007387 */ /* 0x0001e80000100a00 */
[----:B0-----:R-:W3:Y:S04]  /*38200*/  LDL.LU.64 R10, [R1+0x2bb0] ;  /* 0x002bb000010a7983 */ /* 0x001ee80000300a00 */
[----:B------:R-:W4:Y:S04]  /*38210*/  LDL.LU.64 R22, [R1+0x2ba8] ;  /* 0x002ba80001167983 */ /* 0x000f280000300a00 */
[----:B------:R-:W4:Y:S10]  /*38220*/  LDL.LU.64 R20, [R1+0x2ba0] ;  /* 0x002ba00001147983 */ /* 0x000f340000300a00 */
        /* <DEDUP_REMOVED lines=17> */
[----:B------:R-:W4:Y:S02]  /*38340*/  LDL.LU.64 R24, [R1+0x2b60] ;  /* 0x002b600001187983 */ /* 0x000f240000300a00 */
[----:B----4-:R-:W-:-:S15]  /*38350*/  HMMA.16816.F32 R20, R12, R24, R20 ;  /* 0x000000180c14723c */ /* 0x010fde0000001814 */
[----:B------:R-:W-:-:S08]  /*38360*/  NOP ;  /* 0x0000000000007918 */ /* 0x000fd00000000000 */
[----:B------:R-:W-:Y:S04]  /*38370*/  STL.64 [R1+0x7f0], R20 ;  /* 0x0007f01401007387 */ /* 0x000fe80000100a00 */
[----:B------:R0:W-:Y:S04]  /*38380*/  STL.64 [R1+0x7f8], R22 ;  /* 0x0007f81601007387 */ /* 0x0001e80000100a00 */
[----:B0-----:R-:W2:Y:S04]  /*38390*/  LDL.LU.64 R22, [R1+0x2b58] ;  /* 0x002b580001167983 */ /* 0x001ea80000300a00 */
[----:B------:R-:W2:Y:S01]  /*383a0*/  LDL.LU.64 R20, [R1+0x2b50] ;  /* 0x002b500001147983 */ /* 0x000ea20000300a00 */
[----:B------:R-:W-:-:S02]  /*383b0*/  IMAD.MOV.U32 R3, RZ, RZ, R24 ;  /* 0x000000ffff037224 */ /* 0x000fc400078e0018 */
[----:B------:R-:W-:Y:S02]  /*383c0*/  IMAD.MOV.U32 R8, RZ, RZ, R25 ;  /* 0x000000ffff087224 */ /* 0x000fe400078e0019 */
[----:B--2---:R-:W-:Y:S01]  /*383d0*/  HMMA.16816.F32 R24, R12, R26, R20 ;  /* 0x0000001a0c18723c */ /* 0x004fe20000001814 */
[----:B------:R-:W2:Y:S04]  /*383e0*/  LDL.LU.64 R22, [R1+0x2b48] ;  /* 0x002b480001167983 */ /* 0x000ea80000300a00 */
[----:B------:R-:W2:-:S15]  /*383f0*/  LDL.LU.64 R20, [R1+0x2b40] ;  /* 0x002b400001147983 */ /* 0x000e9e0000300a00 */
[----:B------:R-:W-:-:S03]  /*38400*/  NOP ;  /* 0x0000000000007918 */ /* 0x000fc60000000000 */
        /* <DEDUP_REMOVED lines=54> */
[----:B------:R-:W4:Y:S02]  /*38770*/  LDL.LU.64 R4, [R1+0x2ad0] ;  /* 0x002ad00001047983 */ /* 0x000f240000300a00 */
[----:B----4-:R-:W-:-:S02]  /*38780*/  IMAD R4, R4, 0x100, R16 ;  /* 0x0000010004047824 */ /* 0x010fc400078e0210 */
[----:B------:R-:W-:Y:S01]  /*38790*/  IMAD R5, R5, 0x100, R17 ;  /* 0x0000010005057824 */ /* 0x000fe200078e0211 */
[----:B------:R-:W3:Y:S04]  /*387a0*/  LDL.LU R16, [R1+0x2ac8] ;  /* 0x002ac80001107983 */ /* 0x000ee80000300800 */
[----:B------:R-:W3:Y:S02]  /*387b0*/  LDL.LU R17, [R1+0x2ac4] ;  /* 0x002ac40001117983 */ /* 0x000ee40000300800 */
[----:B---3--:R-:W-:Y:S06]  /*387c0*/  HMMA.16816.F32 R20, R12, R16, R20 ;  /* 0x000000100c14723c */ /* 0x008fec0000001814 */
[----:B------:R0:W-:-:S15]  /*387d0*/  STL [R1+0x29c0], R17 ;  /* 0x0029c01101007387 */ /* 0x0001de0000100800 */
[----:B------:R-:W-:-:S02]  /*387e0*/  NOP ;  /* 0x0000000000007918 */ /* 0x000fc40000000000 */
[----:B------:R1:W-:Y:S04]  /*387f0*/  STL.64 [R1+0x770], R20 ;  /* 0x0007701401007387 */ /* 0x0003e80000100a00 */
[----:B------:R-:W-:Y:S04]  /*38800*/  STL.64 [R1+0x778], R22 ;  /* 0x0007781601007387 */ /* 0x000fe80000100a00 */
[----:B0-----:R-:W3:Y:S04]  /*38810*/  LDL.LU R17, [R1+0x1d14] ;  /* 0x001d140001117983 */ /* 0x001ee80000300800 */
[----:B------:R-:W-:Y:S04]  /*38820*/  STL.64 [R1+0x29d0], R18 ;  /* 0x0029d01201007387 */ /* 0x000fe80000100a00 */
[----:B---3--:R0:W-:Y:S04]  /*38830*/  STL.64 [R1+0x29c8], R16 ;  /* 0x0029c81001007387 */ /* 0x0081e80000100a00 */
[----:B-1----:R-:W3:Y:S01]  /*38840*/  LDL.LU R20, [R1+0x6d0] ;  /* 0x0006d00001147983 */ /* 0x002ee20000300800 */
[----:B0-----:R-:W-:-:S15]  /*38850*/  HMMA.16816.F32 R16, R12, R10, R24 ;  /* 0x0000000a0c10723c */ /* 0x001fde0000001818 */
[----:B------:R-:W-:-:S08]  /*38860*/  NOP ;  /* 0x0000000000007918 */ /* 0x000fd00000000000 */
[----:B------:R-:W-:Y:S04]  /*38870*/  STL.64 [R1+0x1040], R16 ;  /* 0x0010401001007387 */ /* 0x000fe80000100a00 */
[----:B------:R-:W-:Y:S04]  /*38880*/  STL.64 [R1+0x1048], R18 ;  /* 0x0010481201007387 */ /* 0x000fe80000100a00 */
[----:B------:R-:W3:Y:S04]  /*38890*/  LDL.LU R21, [R1+0x6d4] ;  /* 0x0006d40001157983 */ /* 0x000ee80000300800 */
[----:B------:R-:W4:Y:S04]  /*388a0*/  LDL.LU R22, [R1+0x6d8] ;  /* 0x0006d80001167983 */ /* 0x000f280000300800 */
[----:B------:R-:W4:Y:S04]  /*388b0*/  LDL.LU R23, [R1+0x6dc] ;  /* 0x0006dc0001177983 */ /* 0x000f280000300800 */
[----:B----4-:R-:W-:Y:S04]  /*388c0*/  STL.64 [R1+0x2a00], R22 ;  /* 0x002a001601007387 */ /* 0x010fe80000100a00 */
[----:B---3--:R0:W-:Y:S04]  /*388d0*/  STL.64 [R1+0x29f8], R20 ;  /* 0x0029f81401007387 */ /* 0x0081e80000100a00 */
[----:B0-----:R-:W3:Y:S04]  /*388e0*/  LDL.LU R20, [R1+0x6e0] ;  /* 0x0006e00001147983 */ /* 0x001ee80000300800 */
        /* <DEDUP_REMOVED lines=9> */
[----:B----4-:R0:W-:Y:S02]  /*38980*/  STL.64 [R1+0x2a38], R22 ;  /* 0x002a381601007387 */ /* 0x0101e40000100a00 */
[----:B0-----:R-:W-:-:S02]  /*38990*/  IMAD.MOV.U32 R22, RZ, RZ, R3 ;  /* 0x000000ffff167224 */ /* 0x001fc400078e0003 */
[----:B------:R-:W-:Y:S01]  /*389a0*/  IMAD.MOV.U32 R23, RZ, RZ, R8 ;  /* 0x000000ffff177224 */ /* 0x000fe200078e0008 */
[----:B------:R-:W4:Y:S04]  /*389b0*/  LDL.LU R3, [R1+0x2ac0] ;  /* 0x002ac00001037983 */ /* 0x000f280000300800 */
[----:B------:R-:W4:Y:S04]  /*389c0*/  LDL.LU R8, [R1+0x2abc] ;  /* 0x002abc0001087983 */ /* 0x000f280000300800 */
[----:B---3--:R0:W-:Y:S04]  /*389d0*/  STL.64 [R1+0x2a30], R20 ;  /* 0x002a301401007387 */ /* 0x0081e80000100a00 */
[----:B0-----:R-:W3:Y:S04]  /*389e0*/  LDL.64 R20, [R1+0x10] ;  /* 0x0000100001147983 */ /* 0x001ee80000100a00 */
[----:B------:R-:W-:Y:S01]  /*389f0*/  STL.64 [R1+0x2a68], R22 ;  /* 0x002a681601007387 */ /* 0x000fe20000100a00 */
[----:B--2---:R-:W-:-:S02]  /*38a00*/  IMAD R6, R6, 0x100, R28 ;  /* 0x0000010006067824 */ /* 0x004fc400078e021c */
[----:B------:R-:W-:Y:S01]  /*38a10*/  IMAD R7, R7, 0x100, R29 ;  /* 0x0000010007077824 */ /* 0x000fe200078e021d */
[----:B---3--:R0:W-:Y:S04]  /*38a20*/  STL.64 [R1+0x2a60], R20 ;  /* 0x002a601401007387 */ /* 0x0081e80000100a00 */
[----:B------:R-:W2:Y:S04]  /*38a30*/  LDL.64 R28, [R1] ;  /* 0x00000000011c7983 */ /* 0x000ea80000100a00 */
[----:B------:R-:W3:Y:S04]  /*38a40*/  LDL.LU R24, [R1+0x6f0] ;  /* 0x0006f00001187983 */ /* 0x000ee80000300800 */
[----:B------:R-:W3:Y:S04]  /*38a50*/  LDL.LU R25, [R1+0x6f4] ;  /* 0x0006f40001197983 */ /* 0x000ee80000300800 */
[----:B------:R-:W4:Y:S04]  /*38a60*/  LDL.LU R26, [R1+0x6f8] ;  /* 0x0006f800011a7983 */ /* 0x000f280000300800 */
[----:B------:R-:W4:Y:S04]  /*38a70*/  LDL.LU R27, [R1+0x6fc] ;  /* 0x0006fc00011b7983 */ /* 0x000f280000300800 */
        /* <DEDUP_REMOVED lines=10> */
[----:B---3--:R0:W-:Y:S02]  /*38b20*/  STL.64 [R1+0x2a88], R22 ;  /* 0x002a881601007387 */ /* 0x0081e40000100a00 */
[----:B0-----:R-:W-:-:S02]  /*38b30*/  IMAD.MOV.U32 R22, RZ, RZ, R9 ;  /* 0x000000ffff167224 */ /* 0x001fc400078e0009 */
[----:B------:R-:W-:Y:S01]  /*38b40*/  IMAD.MOV.U32 R23, RZ, RZ, R0 ;  /* 0x000000ffff177224 */ /* 0x000fe200078e0000 */
[----:B------:R-:W3:Y:S04]  /*38b50*/  LDL.LU R9, [R1+0x2ab8] ;  /* 0x002ab80001097983 */ /* 0x000ee80000300800 */
[----:B--2---:R0:W-:Y:S04]  /*38b60*/  STL.64 [R1+0x2a80], R20 ;  /* 0x002a801401007387 */ /* 0x0041e80000100a00 */
[----:B------:R1:W-:Y:S04]  /*38b70*/  STL.64 [R1+0x2aa0], R22 ;  /* 0x002aa01601007387 */ /* 0x0003e80000100a00 */
[----:B0-----:R-:W2:Y:S04]  /*38b80*/  LDL.LU R20, [R1+0x760] ;  /* 0x0007600001147983 */ /* 0x001ea80000300800 */
[----:B------:R-:W2:Y:S04]  /*38b90*/  LDL.LU R21, [R1+0x764] ;  /* 0x0007640001157983 */ /* 0x000ea80000300800 */
[----:B-1----:R-:W4:Y:S04]  /*38ba0*/  LDL.LU R22, [R1+0x768] ;  /* 0x0007680001167983 */ /* 0x002f280000300800 */
[----:B------:R-:W4:Y:S04]  /*38bb0*/  LDL.LU R23, [R1+0x76c] ;  /* 0x00076c0001177983 */ /* 0x000f280000300800 */
[----:B----4-:R-:W-:Y:S04]  /*38bc0*/  STL.64 [R1+0x2ab0], R22 ;  /* 0x002ab01601007387 */ /* 0x010fe80000100a00 */
[----:B--2---:R0:W-:Y:S04]  /*38bd0*/  STL.64 [R1+0x2aa8], R20 ;  /* 0x002aa81401007387 */ /* 0x0041e80000100a00 */
[----:B0-----:R-:W3:Y:S04]  /*38be0*/  LDL.LU R20, [R1+0x1030] ;  /* 0x0010300001147983 */ /* 0x001ee80000300800 */
[----:B------:R-:W3:Y:S04]  /*38bf0*/  LDL.LU R21, [R1+0x1034] ;  /* 0x0010340001157983 */ /* 0x000ee80000300800 */
[----:B------:R-:W3:Y:S04]  /*38c00*/  LDL.LU R22, [R1+0x1038] ;  /* 0x0010380001167983 */ /* 0x000ee80000300800 */
[----:B------:R-:W3:Y:S04]  /*38c10*/  LDL.LU R23, [R1+0x103c] ;  /* 0x00103c0001177983 */ /* 0x000ee80000300800 */
[----:B------:R-:W-:Y:S04]  /*38c20*/  STL.64 [R1+0x2a48], R26 ;  /* 0x002a481a01007387 */ /* 0x000fe80000100a00 */
[----:B------:R0:W-:Y:S04]  /*38c30*/  STL.64 [R1+0x2a40], R24 ;  /* 0x002a401801007387 */ /* 0x0001e80000100a00 */
        /* <DEDUP_REMOVED lines=10> */
[C---:B---3--:R-:W-:Y:S03]  /*38ce0*/  HMMA.16816.F32 R20, R12.reuse, R8, R20 ;  /* 0x000000080c14723c */ /* 0x048fe60000001814 */
        /* <DEDUP_REMOVED lines=16> */
[----:B------:R-:W-:Y:S04]  /*38df0*/  STL.64 [R1+0x1030], R20 ;  /* 0x0010301401007387 */ /* 0x000fe80000100a00 */
[----:B------:R0:W-:Y:S04]  /*38e00*/  STL.64 [R1+0x1038], R22 ;  /* 0x0010381601007387 */ /* 0x0001e80000100a00 */
[----:B0-----:R-:W4:Y:S04]  /*38e10*/  LDL.LU.64 R22, [R1+0x2ab0] ;  /* 0x002ab00001167983 */ /* 0x001f280000300a00 */
[----:B------:R-:W4:Y:S04]  /*38e20*/  LDL.LU.64 R20, [R1+0x2aa8] ;  /* 0x002aa80001147983 */ /* 0x000f280000300a00 */
[----:B------:R0:W-:Y:S04]  /*38e30*/  STL.64 [R1+0x29b8], R10 ;  /* 0x0029b80a01007387 */ /* 0x0001e80000100a00 */
[----:B0-----:R-:W3:Y:S04]  /*38e40*/  LDL.64 R10, [R1+0x20] ;  /* 0x00002000010a7983 */ /* 0x001ee80000100a00 */
[----:B------:R-:W-:Y:S01]  /*38e50*/  STL.64 [R1+0x29b0], R8 ;  /* 0x0029b00801007387 */ /* 0x000fe20000100a00 */
[----:B----4-:R-:W-:Y:S03]  /*38e60*/  HMMA.16816.F32 R12, R12, R2, R20 ;  /* 0x000000020c0c723c */ /* 0x010fe60000001814 */
[----:B------:R-:W2:Y:S01]  /*38e70*/  LDL.LU.64 R22, [R1+0x2aa0] ;  /* 0x002aa00001167983 */ /* 0x000ea20000300a00 */
[----:B------:R-:W-:-:S02]  /*38e80*/  F2FP.F16.E5M2.UNPACK_B R4, R4 ;  /* 0x00000004ff04723e */ /* 0x000fc400020004ff */
[----:B------:R-:W-:Y:S02]  /*38e90*/  F2FP.F16.E5M2.UNPACK_B R5, R5 ;  /* 0x00000005ff05723e */ /* 0x000fe400020004ff */
[----:B------:R-:W-:Y:S02]  /*38ea0*/  F2FP.F16.E5M2.UNPACK_B R6, R6 ;  /* 0x00000006ff06723e */ /* 0x000fe400020004ff */
[----:B------:R-:W-:-:S13]  /*38eb0*/  F2FP.F16.E5M2.UNPACK_B R7, R7 ;  /* 0x00000007ff07723e */ /* 0x000fda00020004ff */
[----:B------:R-:W-:Y:S04]  /*38ec0*/  STL.64 [R1+0x760], R12 ;  /* 0x0007600c01007387 */ /* 0x000fe80000100a00 */
[----:B------:R0:W-:Y:S04]  /*38ed0*/  STL.64 [R1+0x768], R14 ;  /* 0x0007680e01007387 */ /* 0x0001e80000100a00 */
[----:B0-----:R-:W4:Y:S04]  /*38ee0*/  LDL.64 R14, [R1+0x18] ;  /* 0x00001800010e7983 */ /* 0x001f280000100a00 */
[----:B------:R-:W4:Y:S01]  /*38ef0*/  LDL.LU R12, [R1+0x1d18] ;  /* 0x001d1800010c7983 */ /* 0x000f220000300800 */
[----:B--2---:R-:W-:Y:S03]  /*38f00*/  HMMA.16816.F32 R20, R4, R22, R24 ;  /* 0x000000160414723c */ /* 0x004fe60000001818 */
[----:B------:R-:W2:Y:S04]  /*38f10*/  LDL.LU.64 R26, [R1+0x2a98] ;  /* 0x002a9800011a7983 */ /* 0x000ea80000300a00 */
[----:B------:R-:W2:-:S15]  /*38f20*/  LDL.LU.64 R24, [R1+0x2a90] ;  /* 0x002a900001187983 */ /* 0x000e9e0000300a00 */
[----:B------:R-:W-:-:S01]  /*38f30*/  NOP ;  /* 0x0000000000007918 */ /* 0x000fc20000000000 */
        /* <DEDUP_REMOVED lines=32> */
[----:B------:R-:W3:Y:S01]  /*39140*/  LDL.LU.64 R20, [R1+0x2a30] ;  /* 0x002a300001147983 */ /* 0x000ee20000300a00 */
[----:B------:R-:W-:-:S02]  /*39150*/  IMAD.MOV.U32 R8, RZ, RZ, R10 ;  /* 0x000000ffff087224 */ /* 0x000fc400078e000a */
[----:B------:R-:W-:Y:S02]  /*39160*/  IMAD.MOV.U32 R10, RZ, RZ, R14 ;  /* 0x000000ffff0a7224 */ /* 0x000fe400078e000e */
[----:B------:R-:W-:Y:S02]  /*39170*/  IMAD.MOV.U32 R9, RZ, RZ, R15 ;  /* 0x000000ffff097224 */ /* 0x000fe400078e000f */
[----:B------:R-:W-:Y:S02]  /*39180*/  IMAD.MOV.U32 R15, RZ, RZ, R28 ;  /* 0x000000ffff0f7224 */ /* 0x000fe400078e001c */
[----:B------:R-:W-:Y:S01]  /*39190*/  IMAD.MOV.U32 R14, RZ, RZ, R29 ;  /* 0x000000ffff0e7224 */ /* 0x000fe200078e001d */
[----:B---3--:R-:W-:-:S15]  /*391a0*/  HMMA.16816.F32 R20, R4, R28, R20 ;  /* 0x0000001c0414723c */ /* 0x008fde0000001814 */
[----:B------:R-:W-:-:S08]  /*391b0*/  NOP ;  /* 0x0000000000007918 */ /* 0x000fd00000000000 */
[----:B------:R-:W-:Y:S04]  /*391c0*/  STL.64 [R1+0x700], R20 ;  /* 0x0007001401007387 */ /* 0x000fe80000100a00 */
[----:B------:R0:W-:Y:S04]  /*391d0*/  STL.64 [R1+0x708], R22 ;  /* 0x0007081601007387 */ /* 0x0001e80000100a00 */
[----:B0-----:R-:W3:Y:S04]  /*391e0*/  LDL.LU.64 R22, [R1+0x2a28] ;  /* 0x002a280001167983 */ /* 0x001ee80000300a00 */
[----:B------:R-:W3:Y:S04]  /*391f0*/  LDL.LU.64 R20, [R1+0x2a20] ;  /* 0x002a200001147983 */ /* 0x000ee80000300a00 */
[----:B------:R-:W2:Y:S02]  /*39200*/  LDL.LU.64 R28, [R1+0x2a18] ;  /* 0x002a1800011c7983 */ /* 0x000ea40000300a00 */
[----:B--2---:R-:W-:-:S15]  /*39210*/  HMMA.16816.F32 R24, R4, R28, R24 ;  /* 0x0000001c0418723c */ /* 0x004fde0000001818 */
        /* <DEDUP_REMOVED lines=17> */
[----:B------:R-:W-:Y:S04]  /*39330*/  STL.64 [R1+0x28e8], R26 ;  /* 0x0028e81a01007387 */ /* 0x000fe80000100a00 */
[----:B------:R0:W-:Y:S04]  /*39340*/  STL.64 [R1+0x28e0], R24 ;  /* 0x0028e01801007387 */ /* 0x0001e80000100a00 */
[----:B0-----:R-:W4:Y:S04]  /*39350*/  LDL.LU R24, [R1+0x6a0] ;  /* 0x0006a00001187983 */ /* 0x001f280000300800 */
[----:B------:R-:W4:Y:S04]  /*39360*/  LDL.LU R25, [R1+0x6a4] ;  /* 0x0006a40001197983 */ /* 0x000f280000300800 */
[----:B------:R-:W4:Y:S04]  /*39370*/  LDL.LU R26, [R1+0x6a8] ;  /* 0x0006a800011a7983 */ /* 0x000f280000300800 */
[----:B------:R-:W4:Y:S01]  /*39380*/  LDL.LU R27, [R1+0x6ac] ;  /* 0x0006ac00011b7983 */ /* 0x000f220000300800 */
        /* <DEDUP_REMOVED lines=15> */
[----:B------:R-:W3:-:S15]  /*39480*/  LDL.LU R24, [R1+0x610] ;  /* 0x0006100001187983 */ /* 0x000ede0000300800 */
[----:B------:R-:W-:-:S06]  /*39490*/  NOP ;  /* 0x0000000000007918 */ /* 0x000fcc0000000000 */
[----:B------:R0:W-:Y:S04]  /*394a0*/  STL.64 [R1+0x6a0], R20 ;  /* 0x0006a01401007387 */ /* 0x0001e80000100a00 */
[----:B------:R1:W-:Y:S04]  /*394b0*/  STL.64 [R1+0x6a8], R22 ;  /* 0x0006a81601007387 */ /* 0x0003e80000100a00 */
[----:B------:R-:W3:Y:S04]  /*394c0*/  LDL.LU R25, [R1+0x614] ;  /* 0x0006140001197983 */ /* 0x000ee80000300800 */
[----:B------:R-:W4:Y:S04]  /*394d0*/  LDL.LU R26, [R1+0x618] ;  /* 0x00061800011a7983 */ /* 0x000f280000300800 */
[----:B------:R-:W4:Y:S04]  /*394e0*/  LDL.LU R27, [R1+0x61c] ;  /* 0x00061c00011b7983 */ /* 0x000f280000300800 */
[----:B----4-:R-:W-:Y:S04]  /*394f0*/  STL.64 [R1+0x28f8], R26 ;  /* 0x0028f81a01007387 */ /* 0x010fe80000100a00 */
[----:B---3--:R3:W-:Y:S04]  /*39500*/  STL.64 [R1+0x28f0], R24 ;  /* 0x0028f01801007387 */ /* 0x0087e80000100a00 */
[----:B0-----:R-:W4:Y:S04]  /*39510*/  LDL.LU R20, [R1+0x600] ;  /* 0x0006000001147983 */ /* 0x001f280000300800 */
[----:B------:R-:W4:Y:S04]  /*39520*/  LDL.LU R21, [R1+0x604] ;  /* 0x0006040001157983 */ /* 0x000f280000300800 */
[----:B-1----:R-:W2:Y:S04]  /*39530*/  LDL.LU R22, [R1+0x608] ;  /* 0x0006080001167983 */ /* 0x002ea80000300800 */
[----:B------:R-:W2:Y:S04]  /*39540*/  LDL.LU R23, [R1+0x60c] ;  /* 0x00060c0001177983 */ /* 0x000ea80000300800 */
[----:B---3--:R-:W3:Y:S01]  /*39550*/  LDL.64 R24, [R1+0x8] ;  /* 0x0000080001187983 */ /* 0x008ee20000100a00 */
[----:B------:R-:W-:-:S02]  /*39560*/  IMAD.MOV.U32 R26, RZ, RZ, R15 ;  /* 0x000000ffff1a7224 */ /* 0x000fc400078e000f */
[----:B------:R-:W-:-:S05]  /*39570*/  IMAD.MOV.U32 R27, RZ, RZ, R14 ;  /* 0x000000ffff1b7224 */ /* 0x000fca00078e000e */
[----:B------:R-:W-:Y:S04]  /*39580*/  STL.64 [R1+0x2928], R26 ;  /* 0x0029281a01007387 */ /* 0x000fe80000100a00 */
[----:B---3--:R-:W-:Y:S04]  /*39590*/  STL.64 [R1+0x2920], R24 ;  /* 0x0029201801007387 */ /* 0x008fe80000100a00 */
[----:B--2---:R-:W-:Y:S04]  /*395a0*/  STL.64 [R1+0x2908], R22 ;  /* 0x0029081601007387 */ /* 0x004fe80000100a00 */
[----:B----4-:R0:W-:Y:S04]  /*395b0*/  STL.64 [R1+0x2900], R20 ;  /* 0x0029001401007387 */ /* 0x0101e80000100a00 */
[----:B0-----:R-:W2:Y:S04]  /*395c0*/  LDL.LU R20, [R1+0x620] ;  /* 0x0006200001147983 */ /* 0x001ea80000300800 */
[----:B------:R-:W2:Y:S04]  /*395d0*/  LDL.LU R21, [R1+0x624] ;  /* 0x0006240001157983 */ /* 0x000ea80000300800 */
[----:B------:R-:W3:Y:S04]  /*395e0*/  LDL.LU R22, [R1+0x628] ;  /* 0x0006280001167983 */ /* 0x000ee80000300800 */
[----:B------:R-:W3:Y:S01]  /*395f0*/  LDL.LU R23, [R1+0x62c] ;  /* 0x00062c0001177983 */ /* 0x000ee20000300800 */
[----:B------:R-:W-:-:S02]  /*39600*/  IMAD.MOV.U32 R26, RZ, RZ, R13 ;  /* 0x000000ffff1a7224 */ /* 0x000fc400078e000d */
[----:B------:R-:W-:Y:S02]  /*39610*/  IMAD.MOV.U32 R27, RZ, RZ, R11 ;  /* 0x000000ffff1b7224 */ /* 0x000fe400078e000b */
[----:B------:R-:W-:Y:S02]  /*39620*/  IMAD.MOV.U32 R24, RZ, RZ, R10 ;  /* 0x000000ffff187224 */ /* 0x000fe400078e000a */
[----:B------:R-:W-:Y:S01]  /*39630*/  IMAD.MOV.U32 R25, RZ, RZ, R9 ;  /* 0x000000ffff197224 */ /* 0x000fe200078e0009 */
[----:B------:R-:W-:Y:S04]  /*39640*/  STL.64 [R1+0x2940], R26 ;  /* 0x0029401a01007387 */ /* 0x000fe80000100a00 */
[----:B------:R-:W-:Y:S04]  /*39650*/  STL.64 [R1+0x2958], R24 ;  /* 0x0029581801007387 */ /* 0x000fe80000100a00 */
        /* <DEDUP_REMOVED lines=12> */
[----:B------:R-:W4:Y:S01]  /*39720*/  LDL.64 R24, [R1+0x30] ;  /* 0x0000300001187983 */ /* 0x000f220000100a00 */
[----:B------:R-:W-:-:S02]  /*39730*/  IMAD.MOV.U32 R26, RZ, RZ, R8 ;  /* 0x000000ffff1a7224 */ /* 0x000fc400078e0008 */
[----:B------:R-:W-:-:S05]  /*39740*/  IMAD.MOV.U32 R27, RZ, RZ, R0 ;  /* 0x000000ffff1b7224 */ /* 0x000fca00078e0000 */
[----:B------:R-:W-:Y:S04]  /*39750*/  STL.64 [R1+0x2988], R26 ;  /* 0x0029881a01007387 */ /* 0x000fe80000100a00 */
[----:B----4-:R0:W-:Y:S04]  /*39760*/  STL.64 [R1+0x2980], R24 ;  /* 0x0029801801007387 */ /* 0x0101e80000100a00 */
[----:B0-----:R-:W4:Y:S04]  /*39770*/  LDL.LU R24, [R1+0x680] ;  /* 0x0006800001187983 */ /* 0x001f280000300800 */
[----:B------:R-:W4:Y:S04]  /*39780*/  LDL.LU R25, [R1+0x684] ;  /* 0x0006840001197983 */ /* 0x000f280000300800 */
[----:B------:R-:W2:Y:S04]  /*39790*/  LDL.LU R26, [R1+0x688] ;  /* 0x00068800011a7983 */ /* 0x000ea80000300800 */
[----:B------:R-:W2:Y:S04]  /*397a0*/  LDL.LU R27, [R1+0x68c] ;  /* 0x00068c00011b7983 */ /* 0x000ea80000300800 */
[----:B------:R-:W3:Y:S04]  /*397b0*/  LDL.LU R8, [R1+0x690] ;  /* 0x0006900001087983 */ /* 0x000ee80000300800 */
[----:B------:R-:W3:Y:S04]  /*397c0*/  LDL.LU R9, [R1+0x694] ;  /* 0x0006940001097983 */ /* 0x000ee80000300800 */
[----:B------:R-:W3:Y:S01]  /*397d0*/  LDL.LU R10, [R1+0x698] ;  /* 0x00069800010a7983 */ /* 0x000ee20000300800 */
[----:B------:R-:W-:-:S03]  /*397e0*/  IMAD R12, R17, 0x100, R12 ;  /* 0x00000100110c7824 */ /* 0x000fc600078e020c */
[----:B------:R-:W3:Y:S04]  /*397f0*/  LDL.LU R11, [R1+0x69c] ;  /* 0x00069c00010b7983 */ /* 0x000ee80000300800 */
[----:B------:R-:W3:Y:S04]  /*39800*/  LDL.LU R17, [R1+0x1d20] ;  /* 0x001d200001117983 */ /* 0x000ee80000300800 */
[----:B------:R-:W3:Y:S04]  /*39810*/  LDL.LU R13, [R1+0x1d1c] ;  /* 0x001d1c00010d7983 */ /* 0x000ee80000300800 */
[----:B------:R-:W3:Y:S04]  /*39820*/  LDL.LU R14, [R1+0x1d24] ;  /* 0x001d2400010e7983 */ /* 0x000ee80000300800 */
[----:B------:R-:W3:Y:S04]  /*39830*/  LDL.LU R15, [R1+0x1d30] ;  /* 0x001d3000010f7983 */ /* 0x000ee80000300800 */
[----:B------:R-:W3:Y:S04]  /*39840*/  LDL.LU R0, [R1+0x1d2c] ;  /* 0x001d2c0001007983 */ /* 0x000ee80000300800 */
        /* <DEDUP_REMOVED lines=12> */
[----:B---3--:R-:W-:Y:S04]  /*39910*/  STL.64 [R1+0x2950], R22 ;  /* 0x0029501601007387 */ /* 0x008fe80000100a00 */
[----:B------:R0:W-:Y:S04]  /*39920*/  STL.64 [R1+0x2948], R20 ;  /* 0x0029481401007387 */ /* 0x0001e80000100a00 */
        /* <DEDUP_REMOVED lines=9> */
[----:B------:R-:W4:Y:S01]  /*399c0*/  LDL.LU R23, [R1+0x66c] ;  /* 0x00066c0001177983 */ /* 0x000f220000300800 */
[----:B------:R-:W-:-:S03]  /*399d0*/  IMAD R13, R13, 0x100, R17 ;  /* 0x000001000d0d7824 */ /* 0x000fc600078e0211 */
[----:B----4-:R-:W-:Y:S04]  /*399e0*/  STL.64 [R1+0x2978], R22 ;  /* 0x0029781601007387 */ /* 0x010fe80000100a00 */
[----:B---3--:R0:W-:Y:S04]  /*399f0*/  STL.64 [R1+0x2970], R20 ;  /* 0x0029701401007387 */ /* 0x0081e80000100a00 */
[----:B0-----:R-:W3:Y:S04]  /*39a00*/  LDL.LU R20, [R1+0x670] ;  /* 0x0006700001147983 */ /* 0x001ee80000300800 */
[----:B------:R-:W3:Y:S04]  /*39a10*/  LDL.LU R21, [R1+0x674] ;  /* 0x0006740001157983 */ /* 0x000ee80000300800 */
[----:B------:R-:W3:Y:S04]  /*39a20*/  LDL.LU R22, [R1+0x678] ;  /* 0x0006780001167983 */ /* 0x000ee80000300800 */
[----:B------:R-:W3:Y:S04]  /*39a30*/  LDL.LU R23, [R1+0x67c] ;  /* 0x00067c0001177983 */ /* 0x000ee80000300800 */
[----:B------:R-:W4:Y:S02]  /*39a40*/  LDL.LU R17, [R1+0x29c0] ;  /* 0x0029c00001117983 */ /* 0x000f240000300800 */
[----:B----4-:R-:W-:-:S15]  /*39a50*/  HMMA.16816.F32 R8, R4, R16, R8 ;  /* 0x000000100408723c */ /* 0x010fde0000001808 */
[----:B------:R-:W-:-:S08]  /*39a60*/  NOP ;  /* 0x0000000000007918 */ /* 0x000fd00000000000 */
[----:B------:R-:W-:Y:S04]  /*39a70*/  STL.64 [R1+0x690], R8 ;  /* 0x0006900801007387 */ /* 0x000fe80000100a00 */
[----:B------:R0:W-:Y:S04]  /*39a80*/  STL.64 [R1+0x698], R10 ;  /* 0x0006980a01007387 */ /* 0x0001e80000100a00 */
[----:B0-----:R-:W2:Y:S04]  /*39a90*/  LDL.LU.64 R10, [R1+0x29b8] ;  /* 0x0029b800010a7983 */ /* 0x001ea80000300a00 */
[----:B------:R-:W4:Y:S04]  /*39aa0*/  LDL.LU.64 R8, [R1+0x29b0] ;  /* 0x0029b00001087983 */ /* 0x000f280000300a00 */
[----:B------:R0:W-:Y:S04]  /*39ab0*/  STL [R1+0x289c], R16 ;  /* 0x00289c1001007387 */ /* 0x0001e80000100800 */
[----:B0-----:R-:W3:Y:S04]  /*39ac0*/  LDL.LU R16, [R1+0x1d28] ;  /* 0x001d280001107983 */ /* 0x001ee80000300800 */
[----:B------:R-:W-:Y:S01]  /*39ad0*/  STL [R1+0x2898], R17 ;  /* 0x0028981101007387 */ /* 0x000fe20000100800 */
[----:B--2---:R-:W-:-:S15]  /*39ae0*/  HMMA.16816.F32 R24, R4, R10, R24 ;  /* 0x0000000a0418723c */ /* 0x004fde0000001818 */
[----:B------:R-:W-:-:S08]  /*39af0*/  NOP ;  /* 0x0000000000007918 */ /* 0x000fd00000000000 */
[----:B------:R-:W-:Y:S04]  /*39b00*/  STL.64 [R1+0x1020], R24 ;  /* 0x0010201801007387 */ /* 0x000fe80000100a00 */
[----:B------:R0:W-:Y:S04]  /*39b10*/  STL.64 [R1+0x1028], R26 ;  /* 0x0010281a01007387 */ /* 0x0001e80000100a00 */
[----:B0-----:R-:W4:Y:S04]  /*39b20*/  LDL.LU.64 R26, [R1+0x29a8] ;  /* 0x0029a800011a7983 */ /* 0x001f280000300a00 */
[----:B------:R-:W4:Y:S04]  /*39b30*/  LDL.LU.64 R24, [R1+0x29a0] ;  /* 0x0029a00001187983 */ /* 0x000f280000300a00 */
[----:B------:R-:W-:Y:S04]  /*39b40*/  STL [R1+0x2884], R10 ;  /* 0x0028840a01007387 */ /* 0x000fe80000100800 */
[----:B------:R-:W-:Y:S01]  /*39b50*/  STL [R1+0x2880], R11 ;  /* 0x0028800b01007387 */ /* 0x000fe20000100800 */
[----:B----4-:R-:W-:-:S15]  /*39b60*/  HMMA.16816.F32 R24, R4, R8, R24 ;  /* 0x000000080418723c */ /* 0x010fde0000001818 */
[----:B------:R-:W-:-:S08]  /*39b70*/  NOP ;  /* 0x0000000000007918 */ /* 0x000fd00000000000 */
[----:B------:R-:W-:Y:S04]  /*39b80*/  STL.64 [R1+0x1010], R24 ;  /* 0x0010101801007387 */ /* 0x000fe80000100a00 */
[----:B------:R0:W-:Y:S04]  /*39b90*/  STL.64 [R1+0x1018], R26 ;  /* 0x0010181a01007387 */ /* 0x0001e80000100a00 */
[----:B0-----:R-:W2:Y:S04]  /*39ba0*/  LDL.LU.64 R26, [R1+0x2998] ;  /* 0x00299800011a7983 */ /* 0x001ea80000300a00 */
[----:B------:R-:W2:Y:S01]  /*39bb0*/  LDL.LU.64 R24, [R1+0x2990] ;  /* 0x0029900001187983 */ /* 0x000ea20000300a00 */
[----:B---3--:R-:W-:-:S02]  /*39bc0*/  IMAD R14, R14, 0x100, R16 ;  /* 0x000001000e0e7824 */ /* 0x008fc400078e0210 */
[----:B------:R-:W-:Y:S01]  /*39bd0*/  IMAD R15, R0, 0x100, R15 ;  /* 0x00000100000f7824 */ /* 0x000fe200078e020f */
[----:B------:R-:W-:Y:S02]  /*39be0*/  F2FP.F16.E5M2.UNPACK_B R12, R12 ;  /* 0x0000000cff0c723e */ /* 0x000fe400020004ff */
[----:B------:R-:W-:Y:S01]  /*39bf0*/  F2FP.F16.E5M2.UNPACK_B R13, R13 ;  /* 0x0000000dff0d723e */ /* 0x000fe200020004ff */
[----:B--2---:R-:W-:Y:S01]  /*39c00*/  HMMA.16816.F32 R4, R4, R2, R24 ;  /* 0x000000020404723c */ /* 0x004fe20000001818 */
[----:B------:R-:W2:Y:S04]  /*39c10*/  LDL.LU.64 R26, [R1+0x2988] ;  /* 0x00298800011a7983 */ /* 0x000ea80000300a00 */
[----:B------:R-:W3:Y:S01]  /*39c20*/  LDL.LU.64 R24, [R1+0x2980] ;  /* 0x0029800001187983 */ /* 0x000ee20000300a00 */
[----:B------:R-:W-:-:S02]  /*39c30*/  F2FP.F16.E5M2.UNPACK_B R14, R14 ;  /* 0x0000000eff0e723e */ /* 0x000fc400020004ff */
        /* <DEDUP_REMOVED lines=57> */
[----:B------:R-:W4:Y:S04]  /*39fd0*/  LDL.LU.64 R24, [R1+0x28e0] ;  /* 0x0028e00001187983 */ /* 0x000f280000300a00 */
[----:B------:R-:W-:Y:S01]  /*39fe0*/  STL.64 [R1+0x2810], R28 ;  /* 0x0028101c01007387 */ /* 0x000fe20000100a00 */
[C---:B--2---:R-:W-:Y:S06]  /*39ff0*/  HMMA.16816.F32 R20, R12.reuse, R26, R20 ;  /* 0x0000001a0c14723c */ /* 0x044fec0000001814 */
[----:B----4-:R-:W-:-:S15]  /*3a000*/  HMMA.16816.F32 R4, R12, R24, R4 ;  /* 0x000000180c04723c */ /* 0x010fde0000001804 */
[----:B------:R-:W-:-:S02]  /*3a010*/  NOP ;  /* 0x0000000000007918 */ /* 0x000fc40000000000 */
[----:B------:R-:W-:Y:S04]  /*3a020*/  STL.64 [R1+0x600], R20 ;  /* 0x0006001401007387 */ /* 0x000fe80000100a00 */
[----:B------:R0:W-:Y:S04]  /*3a030*/  STL.64 [R1+0x608], R22 ;  /* 0x0006081601007387 */ /* 0x0001e80000100a00 */
[----:B0-----:R-:W2:Y:S04]  /*3a040*/  LDL.LU.64 R22, [R1+0x28d8] ;  /* 0x0028d80001167983 */ /* 0x001ea80000300a00 */
[----:B------:R-:W3:Y:S04]  /*3a050*/  LDL.LU.64 R20, [R1+0x28d0] ;  /* 0x0028d00001147983 */ /* 0x000ee80000300a00 */
[----:B------:R-:W4:Y:S04]  /*3a060*/  LDL.LU R16, [R1+0x1d38] ;  /* 0x001d380001107983 */ /* 0x000f280000300800 */
[----:B------:R0:W-:Y:S04]  /*3a070*/  STL.64 [R1+0x5f0], R4 ;  /* 0x0005f00401007387 */ /* 0x0001e80000100a00 */
[----:B------:R-:W-:Y:S04]  /*3a080*/  STL.64 [R1+0x5f8], R6 ;  /* 0x0005f80601007387 */ /* 0x000fe80000100a00 */
[----:B0-----:R-:W3:Y:S04]  /*3a090*/  LDL.LU R4, [R1+0x1d34] ;  /* 0x001d340001047983 */ /* 0x001ee80000300800 */
[----:B------:R-:W4:Y:S04]  /*3a0a0*/  LDL.LU R17, [R1+0x1d40] ;  /* 0x001d400001117983 */ /* 0x000f280000300800 */
[----:B------:R-:W-:Y:S04]  /*3a0b0*/  STL.64 [R1+0x28b8], R18 ;  /* 0x0028b81201007387 */ /* 0x000fe80000100a00 */
[----:B----4-:R0:W-:Y:S04]  /*3a0c0*/  STL.64 [R1+0x28b0], R16 ;  /* 0x0028b01001007387 */ /* 0x0101e80000100a00 */
[----:B0-----:R-:W4:Y:S04]  /*3a0d0*/  LDL.LU R16, [R1+0x5d0] ;  /* 0x0005d00001107983 */ /* 0x001f280000300800 */
[----:B------:R-:W4:Y:S04]  /*3a0e0*/  LDL.LU R17, [R1+0x5d4] ;  /* 0x0005d40001117983 */ /* 0x000f280000300800 */
[----:B------:R-:W2:Y:S04]  /*3a0f0*/  LDL.LU R18, [R1+0x5d8] ;  /* 0x0005d80001127983 */ /* 0x000ea80000300800 */
[----:B------:R-:W2:Y:S01]  /*3a100*/  LDL.LU R19, [R1+0x5dc] ;  /* 0x0005dc0001137983 */ /* 0x000ea20000300800 */
[----:B------:R-:W-:-:S02]  /*3a110*/  IMAD.MOV.U32 R29, RZ, RZ, R10 ;  /* 0x000000ffff1d7224 */ /* 0x000fc400078e000a */
[----:B------:R-:W-:Y:S01]  /*3a120*/  IMAD.MOV.U32 R28, RZ, RZ, R11 ;  /* 0x000000ffff1c7224 */ /* 0x000fe200078e000b */
[----:B--2---:R-:W-:Y:S04]  /*3a130*/  STL.64 [R1+0x28c8], R18 ;  /* 0x0028c81201007387 */ /* 0x004fe80000100a00 */
[----:B----4-:R0:W-:Y:S04]  /*3a140*/  STL.64 [R1+0x28c0], R16 ;  /* 0x0028c01001007387 */ /* 0x0101e80000100a00 */
[----:B0-----:R-:W2:Y:S04]  /*3a150*/  LDL.LU R16, [R1+0x5e0] ;  /* 0x0005e00001107983 */ /* 0x001ea80000300800 */
[----:B------:R-:W2:Y:S04]  /*3a160*/  LDL.LU R17, [R1+0x5e4] ;  /* 0x0005e40001117983 */ /* 0x000ea80000300800 */
[----:B------:R-:W2:Y:S04]  /*3a170*/  LDL.LU R18, [R1+0x5e8] ;  /* 0x0005e80001127983 */ /* 0x000ea80000300800 */
[----:B------:R-:W2:Y:S04]  /*3a180*/  LDL.LU R19, [R1+0x5ec] ;  /* 0x0005ec0001137983 */ /* 0x000ea80000300800 */
[----:B------:R-:W4:Y:S04]  /*3a190*/  LDL.LU R5, [R1+0x1d3c] ;  /* 0x001d3c0001057983 */ /* 0x000f280000300800 */
[----:B------:R-:W3:Y:S04]  /*3a1a0*/  LDL.LU R10, [R1+0x1d48] ;  /* 0x001d4800010a7983 */ /* 0x000ee80000300800 */
[----:B------:R-:W4:Y:S04]  /*3a1b0*/  LDL.LU R6, [R1+0x1d44] ;  /* 0x001d440001067983 */ /* 0x000f280000300800 */
[----:B------:R-:W3:Y:S04]  /*3a1c0*/  LDL.LU R11, [R1+0x1d50] ;  /* 0x001d5000010b7983 */ /* 0x000ee80000300800 */
[----:B---3--:R-:W-:Y:S04]  /*3a1d0*/  STL.64 [R1+0x2890], R10 ;  /* 0x0028900a01007387 */ /* 0x008fe80000100a00 */
        /* <DEDUP_REMOVED lines=12> */
[----:B------:R-:W3:Y:S04]  /*3a2a0*/  LDL.LU R7, [R1+0x1d4c] ;  /* 0x001d4c0001077983 */ /* 0x000ee80000300800 */
[----:B------:R-:W-:Y:S04]  /*3a2b0*/  STL.64 [R1+0x2808], R26 ;  /* 0x0028081a01007387 */ /* 0x000fe80000100a00 */
        /* <DEDUP_REMOVED lines=20> */
[----:B------:R-:W3:Y:S04]  /*3a400*/  LDL.LU.64 R16, [R1+0x28b0] ;  /* 0x0028b00001107983 */ /* 0x000ee80000300a00 */
[----:B------:R-:W-:Y:S04]  /*3a410*/  STL.64 [R1+0x27e8], R22 ;  /* 0x0027e81601007387 */ /* 0x000fe80000100a00 */
[----:B------:R0:W-:Y:S04]  /*3a420*/  STL.64 [R1+0x27e0], R20 ;  /* 0x0027e01401007387 */ /* 0x0001e80000100a00 */
[----:B0-----:R-:W2:Y:S04]  /*3a430*/  LDL.LU R20, [R1+0x5a0] ;  /* 0x0005a00001147983 */ /* 0x001ea80000300800 */
[----:B------:R-:W2:Y:S04]  /*3a440*/  LDL.LU R21, [R1+0x5a4] ;  /* 0x0005a40001157983 */ /* 0x000ea80000300800 */
[----:B------:R-:W2:Y:S04]  /*3a450*/  LDL.LU R22, [R1+0x5a8] ;  /* 0x0005a80001167983 */ /* 0x000ea80000300800 */
[----:B------:R-:W2:Y:S01]  /*3a460*/  LDL.LU R23, [R1+0x5ac] ;  /* 0x0005ac0001177983 */ /* 0x000ea20000300800 */
[----:B----4-:R-:W-:Y:S01]  /*3a470*/  HMMA.16816.F32 R8, R12, R18, R8 ;  /* 0x000000120c08723c */ /* 0x010fe20000001808 */
[----:B---3--:R-:W-:-:S02]  /*3a480*/  IMAD R4, R4, 0x100, R16 ;  /* 0x0000010004047824 */ /* 0x008fc400078e0210 */
        /* <DEDUP_REMOVED lines=16> */
[----:B0-----:R-:W4:Y:S04]  /*3a590*/  LDL.LU R16, [R1+0xff0] ;  /* 0x000ff00001107983 */ /* 0x001f280000300800 */
[----:B------:R-:W4:Y:S04]  /*3a5a0*/  LDL.LU R17, [R1+0xff4] ;  /* 0x000ff40001117983 */ /* 0x000f280000300800 */
[----:B------:R-:W4:Y:S04]  /*3a5b0*/  LDL.LU R18, [R1+0xff8] ;  /* 0x000ff80001127983 */ /* 0x000f280000300800 */
[----:B------:R-:W4:Y:S01]  /*3a5c0*/  LDL.LU R19, [R1+0xffc] ;  /* 0x000ffc0001137983 */ /* 0x000f220000300800 */
[----:B---3--:R-:W-:-:S02]  /*3a5d0*/  IMAD R6, R6, 0x100, R10 ;  /* 0x0000010006067824 */ /* 0x008fc400078e020a */
[----:B------:R-:W-:Y:S01]  /*3a5e0*/  IMAD R7, R7, 0x100, R11 ;  /* 0x0000010007077824 */ /* 0x000fe200078e020b */
[----:B------:R-:W2:Y:S04]  /*3a5f0*/  LDL.LU R10, [R1+0x2884] ;  /* 0x00288400010a7983 */ /* 0x000ea80000300800 */
[----:B------:R-:W2:Y:S02]  /*3a600*/  LDL.LU R11, [R1+0x2880] ;  /* 0x00288000010b7983 */ /* 0x000ea40000300800 */
[----:B--2---:R-:W-:-:S15]  /*3a610*/  HMMA.16816.F32 R24, R12, R10, R24 ;  /* 0x0000000a0c18723c */ /* 0x004fde0000001818 */
[----:B------:R-:W-:-:S08]  /*3a620*/  NOP ;  /* 0x0000000000007918 */ /* 0x000fd00000000000 */
[----:B------:R-:W-:Y:S04]  /*3a630*/  STL.64 [R1+0x1000], R24 ;  /* 0x0010001801007387 */ /* 0x000fe80000100a00 */
[----:B------:R0:W-:Y:S04]  /*3a640*/  STL.64 [R1+0x1008], R26 ;  /* 0x0010081a01007387 */ /* 0x0001e80000100a00 */
[----:B0-----:R-:W2:Y:S04]  /*3a650*/  LDL.LU.64 R26, [R1+0x2878] ;  /* 0x00287800011a7983 */ /* 0x001ea80000300a00 */
[----:B------:R-:W2:Y:S04]  /*3a660*/  LDL.LU.64 R24, [R1+0x2870] ;  /* 0x0028700001187983 */ /* 0x000ea80000300a00 */
[----:B------:R-:W-:Y:S01]  /*3a670*/  STL [R1+0x279c], R10 ;  /* 0x00279c0a01007387 */ /* 0x000fe20000100800 */
[C---:B----4-:R-:W-:Y:S03]  /*3a680*/  HMMA.16816.F32 R16, R12.reuse, R8, R16 ;  /* 0x000000080c10723c */ /* 0x050fe60000001810 */
[----:B------:R-:W-:Y:S04]  /*3a690*/  STL [R1+0x2798], R11 ;  /* 0x0027980b01007387 */ /* 0x000fe80000100800 */
[----:B------:R-:W-:Y:S04]  /*3a6a0*/  STL [R1+0x27a4], R8 ;  /* 0x0027a40801007387 */ /* 0x000fe80000100800 */
[----:B------:R0:W-:Y:S02]  /*3a6b0*/  STL [R1+0x27a0], R9 ;  /* 0x0027a00901007387 */ /* 0x0001e40000100800 */
[----:B0-----:R-:W-:Y:S01]  /*3a6c0*/  HMMA.16816.F32 R8, R12, R2, R20 ;  /* 0x000000020c08723c */ /* 0x001fe20000001814 */
[----:B------:R-:W-:-:S02]  /*3a6d0*/  F2FP.F16.E5M2.UNPACK_B R4, R4 ;  /* 0x00000004ff04723e */ /* 0x000fc400020004ff */
[----:B------:R-:W-:Y:S02]  /*3a6e0*/  F2FP.F16.E5M2.UNPACK_B R5, R5 ;  /* 0x00000005ff05723e */ /* 0x000fe400020004ff */
[----:B------:R-:W-:Y:S02]  /*3a6f0*/  F2FP.F16.E5M2.UNPACK_B R6, R6 ;  /* 0x00000006ff06723e */ /* 0x000fe400020004ff */
[----:B------:R-:W-:-:S03]  /*3a700*/  F2FP.F16.E5M2.UNPACK_B R7, R7 ;  /* 0x00000007ff07723e */ /* 0x000fc600020004ff */
[----:B------:R0:W-:Y:S04]  /*3a710*/  STL.64 [R1+0xff0], R16 ;  /* 0x000ff01001007387 */ /* 0x0001e80000100a00 */
[----:B------:R-:W-:Y:S04]  /*3a720*/  STL.64 [R1+0xff8], R18 ;  /* 0x000ff81201007387 */ /* 0x000fe80000100a00 */
[----:B------:R-:W-:Y:S04]  /*3a730*/  STL [R1+0x27ac], R2 ;  /* 0x0027ac0201007387 */ /* 0x000fe80000100800 */
[----:B------:R-:W-:Y:S04]  /*3a740*/  STL [R1+0x27a8], R3 ;  /* 0x0027a80301007387 */ /* 0x000fe80000100800 */
[----:B------:R-:W-:Y:S04]  /*3a750*/  STL.64 [R1+0x5a0], R8 ;  /* 0x0005a00801007387 */ /* 0x000fe80000100a00 */
[----:B------:R2:W-:Y:S04]  /*3a760*/  STL.64 [R1+0x5a8], R10 ;  /* 0x0005a80a01007387 */ /* 0x0005e80000100a00 */
[----:B0-----:R-:W3:Y:S01]  /*3a770*/  LDL.LU R16, [R1+0x4f0] ;  /* 0x0004f00001107983 */ /* 0x001ee20000300800 */
[----:B--2---:R-:W-:-:S15]  /*3a780*/  HMMA.16816.F32 R8, R4, R28, R24 ;  /* 0x0000001c0408723c */ /* 0x004fde0000001818 */
[----:B------:R-:W-:-:S08]  /*3a790*/  NOP ;  /* 0x0000000000007918 */ /* 0x000fd00000000000 */
[----:B------:R-:W-:Y:S04]  /*3a7a0*/  STL.64 [R1+0x590], R8 ;  /* 0x0005900801007387 */ /* 0x000fe80000100a00 */
[----:B------:R-:W-:Y:S04]  /*3a7b0*/  STL.64 [R1+0x598], R10 ;  /* 0x0005980a01007387 */ /* 0x000fe80000100a00 */
[----:B------:R-:W3:Y:S04]  /*3a7c0*/  LDL.LU R17, [R1+0x4f4] ;  /* 0x0004f40001117983 */ /* 0x000ee80000300800 */
[----:B------:R-:W2:Y:S04]  /*3a7d0*/  LDL.LU R18, [R1+0x4f8] ;  /* 0x0004f80001127983 */ /* 0x000ea80000300800 */
[----:B------:R-:W2:Y:S04]  /*3a7e0*/  LDL.LU R19, [R1+0x4fc] ;  /* 0x0004fc0001137983 */ /* 0x000ea80000300800 */
[----:B------:R-:W4:Y:S04]  /*3a7f0*/  LDL.LU R20, [R1+0x510] ;  /* 0x0005100001147983 */ /* 0x000f280000300800 */
[----:B------:R-:W4:Y:S04]  /*3a800*/  LDL.LU R21, [R1+0x514] ;  /* 0x0005140001157983 */ /* 0x000f280000300800 */
        /* <DEDUP_REMOVED lines=12> */
[----:B------:R-:W3:Y:S01]  /*3a8d0*/  LDL R2, [R1+0x8] ;  /* 0x0000080001027983 */ /* 0x000ee20000100800 */
[----:B------:R-:W-:-:S03]  /*3a8e0*/  IMAD.MOV.U32 R3, RZ, RZ, R0 ;  /* 0x000000ffff037224 */ /* 0x000fc600078e0000 */
[----:B------:R-:W2:Y:S04]  /*3a8f0*/  LDL.64 R10, [R1+0x20] ;  /* 0x00002000010a7983 */ /* 0x000ea80000100a00 */
[----:B---3--:R0:W-:Y:S04]  /*3a900*/  STL.64 [R1+0x2838], R2 ;  /* 0x0028380201007387 */ /* 0x0081e80000100a00 */
[----:B0-----:R-:W3:Y:S04]  /*3a910*/  LDL.64 R2, [R1+0x10] ;  /* 0x0000100001027983 */ /* 0x001ee80000100a00 */
[----:B----4-:R-:W-:Y:S04]  /*3a920*/  STL.64 [R1+0x2830], R26 ;  /* 0x0028301a01007387 */ /* 0x010fe80000100a00 */
[----:B--2---:R0:W-:Y:S04]  /*3a930*/  STL.64 [R1+0x2828], R24 ;  /* 0x0028281801007387 */ /* 0x0041e80000100a00 */
[----:B0-----:R-:W2:Y:S04]  /*3a940*/  LDL.LU R24, [R1+0x550] ;  /* 0x0005500001187983 */ /* 0x001ea80000300800 */
[----:B------:R-:W2:Y:S04]  /*3a950*/  LDL.LU R25, [R1+0x554] ;  /* 0x0005540001197983 */ /* 0x000ea80000300800 */
[----:B------:R-:W4:Y:S04]  /*3a960*/  LDL.LU R26, [R1+0x558] ;  /* 0x00055800011a7983 */ /* 0x000f280000300800 */
[----:B------:R-:W4:Y:S04]  /*3a970*/  LDL.LU R27, [R1+0x55c] ;  /* 0x00055c00011b7983 */ /* 0x000f280000300800 */
[----:B------:R-:W3:Y:S04]  /*3a980*/  LDL.64 R8, [R1+0x18] ;  /* 0x0000180001087983 */ /* 0x000ee80000100a00 */
        /* <DEDUP_REMOVED lines=18> */
[----:B------:R-:W4:Y:S04]  /*3aab0*/  LDL.64 R28, [R1] ;  /* 0x00000000011c7983 */ /* 0x000f280000100a00 */
[----:B------:R-:W-:Y:S04]  /*3aac0*/  STL.64 [R1+0x27f8], R22 ;  /* 0x0027f81601007387 */ /* 0x000fe80000100a00 */
[----:B------:R0:W-:Y:S04]  /*3aad0*/  STL.64 [R1+0x27f0], R20 ;  /* 0x0027f01401007387 */ /* 0x0001e80000100a00 */
[----:B0-----:R-:W4:Y:S04]  /*3aae0*/  LDL.LU R20, [R1+0x520] ;  /* 0x0005200001147983 */ /* 0x001f280000300800 */
        /* <DEDUP_REMOVED lines=9> */
[----:B------:R-:W3:Y:S04]  /*3ab80*/  LDL.LU R12, [R1+0x1d54] ;  /* 0x001d5400010c7983 */ /* 0x000ee80000300800 */
[----:B------:R-:W3:Y:S04]  /*3ab90*/  LDL.LU R13, [R1+0x1d5c] ;  /* 0x001d5c00010d7983 */ /* 0x000ee80000300800 */
[----:B------:R-:W4:Y:S01]  /*3aba0*/  LDL.LU R14, [R1+0x1d64] ;  /* 0x001d6400010e7983 */ /* 0x000f220000300800 */
[----:B--2---:R-:W-:-:S15]  /*3abb0*/  HMMA.16816.F32 R24, R4, R10, R24 ;  /* 0x0000000a0418723c */ /* 0x004fde0000001818 */
[----:B------:R-:W-:-:S08]  /*3abc0*/  NOP ;  /* 0x0000000000007918 */ /* 0x000fd00000000000 */
[----:B------:R-:W-:Y:S04]  /*3abd0*/  STL.64 [R1+0x580], R24 ;  /* 0x0005801801007387 */ /* 0x000fe80000100a00 */
[----:B------:R0:W-:Y:S04]  /*3abe0*/  STL.64 [R1+0x588], R26 ;  /* 0x0005881a01007387 */ /* 0x0001e80000100a00 */
[----:B0-----:R-:W2:Y:S04]  /*3abf0*/  LDL.LU.64 R26, [R1+0x2868] ;  /* 0x00286800011a7983 */ /* 0x001ea80000300a00 */
[----:B------:R-:W2:Y:S01]  /*3ac00*/  LDL.LU.64 R24, [R1+0x2860] ;  /* 0x0028600001187983 */ /* 0x000ea20000300a00 */
[----:B------:R-:W-:-:S05]  /*3ac10*/  IMAD.MOV.U32 R15, RZ, RZ, R10 ;  /* 0x000000ffff0f7224 */ /* 0x000fca00078e000a */
[----:B----4-:R-:W-:Y:S04]  /*3ac20*/  STL.64 [R1+0x27b8], R14 ;  /* 0x0027b80e01007387 */ /* 0x010fe80000100a00 */
[----:B---3--:R0:W-:Y:S04]  /*3ac30*/  STL.64 [R1+0x27b0], R12 ;  /* 0x0027b00c01007387 */ /* 0x0081e80000100a00 */
        /* <DEDUP_REMOVED lines=10> */
[----:B------:R-:W-:-:S02]  /*3ace0*/  IMAD.MOV.U32 R0, RZ, RZ, R11 ;  /* 0x000000ffff007224 */ /* 0x000fc400078e000b */
[----:B------:R-:W-:Y:S02]  /*3acf0*/  IMAD.MOV.U32 R10, RZ, RZ, R8 ;  /* 0x000000ffff0a7224 */ /* 0x000fe400078e0008 */
[----:B------:R-:W-:Y:S02]  /*3ad00*/  IMAD.MOV.U32 R11, RZ, RZ, R9 ;  /* 0x000000ffff0b7224 */ /* 0x000fe400078e0009 */
[----:B------:R-:W-:Y:S02]  /*3ad10*/  IMAD.MOV.U32 R8, RZ, RZ, R2 ;  /* 0x000000ffff087224 */ /* 0x000fe400078e0002 */
        /* <DEDUP_REMOVED lines=44> */
[----:B------:R0:W-:Y:S04]  /*3afe0*/  STL.64 [R1+0x26d8], R24 ;  /* 0x0026d81801007387 */ /* 0x0001e80000100a00 */
[----:B0-----:R-:W3:Y:S01]  /*3aff0*/  LDL.LU R25, [R1+0x1d58] ;  /* 0x001d580001197983 */ /* 0x001ee20000300800 */
        /* <DEDUP_REMOVED lines=11> */
[----:B------:R-:W2:Y:S04]  /*3b0b0*/  LDL.LU.64 R16, [R1+0x27c0] ;  /* 0x0027c00001107983 */ /* 0x000ea80000300a00 */
[----:B------:R-:W-:Y:S04]  /*3b0c0*/  STL.64 [R1+0x26c0], R22 ;  /* 0x0026c01601007387 */ /* 0x000fe80000100a00 */
[----:B------:R0:W-:Y:S04]  /*3b0d0*/  STL.64 [R1+0x26b8], R20 ;  /* 0x0026b81401007387 */ /* 0x0001e80000100a00 */
[----:B0-----:R-:W2:Y:S04]  /*3b0e0*/  LDL.LU R20, [R1+0x4d0] ;  /* 0x0004d00001147983 */ /* 0x001ea80000300800 */
[----:B------:R-:W2:Y:S04]  /*3b0f0*/  LDL.LU R21, [R1+0x4d4] ;  /* 0x0004d40001157983 */ /* 0x000ea80000300800 */
[----:B------:R-:W2:Y:S04]  /*3b100*/  LDL.LU R22, [R1+0x4d8] ;  /* 0x0004d80001167983 */ /* 0x000ea80000300800 */
[----:B------:R-:W2:Y:S01]  /*3b110*/  LDL.LU R23, [R1+0x4dc] ;  /* 0x0004dc0001177983 */ /* 0x000ea20000300800 */
[C---:B---3--:R-:W-:Y:S06]  /*3b120*/  HMMA.16816.F32 R12, R4.reuse, R18, R12 ;  /* 0x00000012040c723c */ /* 0x048fec000000180c */
[----:B--2---:R-:W-:-:S15]  /*3b130*/  HMMA.16816.F32 R20, R4, R16, R20 ;  /* 0x000000100414723c */ /* 0x004fde0000001814 */
[----:B------:R-:W-:-:S02]  /*3b140*/  NOP ;  /* 0x0000000000007918 */ /* 0x000fc40000000000 */
[----:B------:R-:W-:Y:S04]  /*3b150*/  STL.64 [R1+0x4e0], R12 ;  /* 0x0004e00c01007387 */ /* 0x000fe80000100a00 */
[----:B------:R0:W-:Y:S04]  /*3b160*/  STL.64 [R1+0x4e8], R14 ;  /* 0x0004e80e01007387 */ /* 0x0001e80000100a00 */
[----:B0-----:R-:W2:Y:S04]  /*3b170*/  LDL.LU.64 R14, [R1+0x27b8] ;  /* 0x0027b800010e7983 */ /* 0x001ea80000300a00 */
[----:B------:R-:W3:Y:S04]  /*3b180*/  LDL.LU.64 R12, [R1+0x27b0] ;  /* 0x0027b000010c7983 */ /* 0x000ee80000300a00 */
[----:B------:R0:W-:Y:S04]  /*3b190*/  STL [R1+0x2690], R17 ;  /* 0x0026901101007387 */ /* 0x0001e80000100800 */
[----:B0-----:R-:W4:Y:S04]  /*3b1a0*/  LDL.LU R17, [R1+0x1d74] ;  /* 0x001d740001117983 */ /* 0x001f280000300800 */
[----:B------:R0:W-:Y:S04]  /*3b1b0*/  STL.64 [R1+0x4d0], R20 ;  /* 0x0004d01401007387 */ /* 0x0001e80000100a00 */
[----:B------:R1:W-:Y:S04]  /*3b1c0*/  STL.64 [R1+0x4d8], R22 ;  /* 0x0004d81601007387 */ /* 0x0003e80000100a00 */
[----:B------:R-:W-:Y:S04]  /*3b1d0*/  STL.64 [R1+0x26a0], R18 ;  /* 0x0026a01201007387 */ /* 0x000fe80000100a00 */
[----:B----4-:R-:W-:Y:S04]  /*3b1e0*/  STL.64 [R1+0x2698], R16 ;  /* 0x0026981001007387 */ /* 0x010fe80000100a00 */
[----:B0-----:R-:W4:Y:S04]  /*3b1f0*/  LDL.LU R20, [R1+0x430] ;  /* 0x0004300001147983 */ /* 0x001f280000300800 */
[----:B------:R-:W4:Y:S04]  /*3b200*/  LDL.LU R21, [R1+0x434] ;  /* 0x0004340001157983 */ /* 0x000f280000300800 */
[----:B-1----:R-:W2:Y:S04]  /*3b210*/  LDL.LU R22, [R1+0x438] ;  /* 0x0004380001167983 */ /* 0x002ea80000300800 */
[----:B------:R-:W2:Y:S04]  /*3b220*/  LDL.LU R23, [R1+0x43c] ;  /* 0x00043c0001177983 */ /* 0x000ea80000300800 */
[----:B--2---:R-:W-:Y:S04]  /*3b230*/  STL.64 [R1+0x26d0], R22 ;  /* 0x0026d01601007387 */ /* 0x004fe80000100a00 */
[----:B----4-:R0:W-:Y:S04]  /*3b240*/  STL.64 [R1+0x26c8], R20 ;  /* 0x0026c81401007387 */ /* 0x0101e80000100a00 */
[----:B0-----:R-:W2:Y:S04]  /*3b250*/  LDL.LU R20, [R1+0x440] ;  /* 0x0004400001147983 */ /* 0x001ea80000300800 */
[----:B------:R-:W2:Y:S04]  /*3b260*/  LDL.LU R21, [R1+0x444] ;  /* 0x0004440001157983 */ /* 0x000ea80000300800 */
[----:B------:R-:W4:Y:S04]  /*3b270*/  LDL.LU R22, [R1+0x448] ;  /* 0x0004480001167983 */ /* 0x000f280000300800 */
[----:B------:R-:W4:Y:S01]  /*3b280*/  LDL.LU R23, [R1+0x44c] ;  /* 0x00044c0001177983 */ /* 0x000f220000300800 */
[----:B---3--:R-:W-:-:S02]  /*3b290*/  IMAD R12, R12, 0x100, R25 ;  /* 0x000001000c0c7824 */ /* 0x008fc400078e0219 */
[----:B------:R-:W-:Y:S02]  /*3b2a0*/  IMAD R13, R13, 0x100, R26 ;  /* 0x000001000d0d7824 */ /* 0x000fe400078e021a */
[----:B------:R-:W-:Y:S01]  /*3b2b0*/  IMAD R14, R14, 0x100, R27 ;  /* 0x000001000e0e7824 */ /* 0x000fe200078e021b */
[----:B----4-:R0:W-:Y:S02]  /*3b2c0*/  STL.64 [R1+0x26f0], R22 ;  /* 0x0026f01601007387 */ /* 0x0101e40000100a00 */
[----:B0-----:R-:W-:Y:S02]  /*3b2d0*/  IMAD.MOV.U32 R22, RZ, RZ, R2 ;  /* 0x000000ffff167224 */ /* 0x001fe400078e0002 */
[----:B------:R-:W-:Y:S01]  /*3b2e0*/  IMAD.MOV.U32 R23, RZ, RZ, R3 ;  /* 0x000000ffff177224 */ /* 0x000fe200078e0003 */
[----:B------:R-:W3:Y:S04]  /*3b2f0*/  LDL.LU R2, [R1+0x27ac] ;  /* 0x0027ac0001027983 */ /* 0x000ee80000300800 */
[----:B------:R-:W3:Y:S04]  /*3b300*/  LDL.LU R3, [R1+0x27a8] ;  /* 0x0027a80001037983 */ /* 0x000ee80000300800 */
[----:B--2---:R0:W-:Y:S04]  /*3b310*/  STL.64 [R1+0x26e8], R20 ;  /* 0x0026e81401007387 */ /* 0x0041e80000100a00 */
[----:B------:R-:W2:Y:S04]  /*3b320*/  LDL.LU R24, [R1+0x450] ;  /* 0x0004500001187983 */ /* 0x000ea80000300800 */
[----:B------:R-:W2:Y:S04]  /*3b330*/  LDL.LU R25, [R1+0x454] ;  /* 0x0004540001197983 */ /* 0x000ea80000300800 */
[----:B------:R-:W4:Y:S04]  /*3b340*/  LDL.LU R26, [R1+0x458] ;  /* 0x00045800011a7983 */ /* 0x000f280000300800 */
[----:B------:R-:W4:Y:S04]  /*3b350*/  LDL.LU R27, [R1+0x45c] ;  /* 0x00045c00011b7983 */ /* 0x000f280000300800 */
[----:B0-----:R-:W3:Y:S04]  /*3b360*/  LDL.64 R20, [R1+0x8] ;  /* 0x0000080001147983 */ /* 0x001ee80000100a00 */
[----:B------:R-:W-:Y:S04]  /*3b370*/  STL.64 [R1+0x2720], R22 ;  /* 0x0027201601007387 */ /* 0x000fe80000100a00 */
[----:B---3--:R-:W-:Y:S04]  /*3b380*/  STL.64 [R1+0x2718], R20 ;  /* 0x0027181401007387 */ /* 0x008fe80000100a00 */
[----:B----4-:R-:W-:Y:S04]  /*3b390*/  STL.64 [R1+0x2700], R26 ;  /* 0x0027001a01007387 */ /* 0x010fe80000100a00 */
[----:B--2---:R0:W-:Y:S04]  /*3b3a0*/  STL.64 [R1+0x26f8], R24 ;  /* 0x0026f81801007387 */ /* 0x0041e80000100a00 */
[----:B0-----:R-:W2:Y:S04]  /*3b3b0*/  LDL.LU R24, [R1+0x460] ;  /* 0x0004600001187983 */ /* 0x001ea80000300800 */
[----:B------:R-:W2:Y:S04]  /*3b3c0*/  LDL.LU R25, [R1+0x464] ;  /* 0x0004640001197983 */ /* 0x000ea80000300800 */
[----:B------:R-:W3:Y:S04]  /*3b3d0*/  LDL.LU R26, [R1+0x468] ;  /* 0x00046800011a7983 */ /* 0x000ee80000300800 */
[----:B------:R-:W3:Y:S01]  /*3b3e0*/  LDL.LU R27, [R1+0x46c] ;  /* 0x00046c00011b7983 */ /* 0x000ee20000300800 */
[----:B------:R-:W-:-:S02]  /*3b3f0*/  IMAD.MOV.U32 R22, RZ, RZ, R8 ;  /* 0x000000ffff167224 */ /* 0x000fc400078e0008 */
[----:B------:R-:W-:Y:S01]  /*3b400*/  IMAD.MOV.U32 R23, RZ, RZ, R9 ;  /* 0x000000ffff177224 */ /* 0x000fe200078e0009 */
[----:B------:R-:W4:Y:S04]  /*3b410*/  LDL.LU R8, [R1+0x27a4] ;  /* 0x0027a40001087983 */ /* 0x000f280000300800 */
[----:B------:R-:W4:Y:S04]  /*3b420*/  LDL.LU R9, [R1+0x27a0] ;  /* 0x0027a00001097983 */ /* 0x000f280000300800 */
        /* <DEDUP_REMOVED lines=68> */
[----:B------:R0:W-:Y:S04]  /*3b870*/  STL [R1+0x2678], R11 ;  /* 0x0026780b01007387 */ /* 0x0001e80000100800 */
[----:B0-----:R-:W4:Y:S01]  /*3b880*/  LDL.LU R11, [R1+0x1d78] ;  /* 0x001d7800010b7983 */ /* 0x001f220000300800 */
[----:B---3--:R-:W-:-:S15]  /*3b890*/  HMMA.16816.F32 R20, R4, R8, R20 ;  /* 0x000000080414723c */ /* 0x008fde0000001814 */
[----:B------:R-:W-:-:S08]  /*3b8a0*/  NOP ;  /* 0x0000000000007918 */ /* 0x000fd00000000000 */
[----:B------:R-:W-:Y:S04]  /*3b8b0*/  STL.64 [R1+0xfd0], R20 ;  /* 0x000fd01401007387 */ /* 0x000fe80000100a00 */
[----:B------:R0:W-:Y:S04]  /*3b8c0*/  STL.64 [R1+0xfd8], R22 ;  /* 0x000fd81601007387 */ /* 0x0001e80000100a00 */
[----:B0-----:R-:W3:Y:S04]  /*3b8d0*/  LDL.LU.64 R22, [R1+0x2780] ;  /* 0x0027800001167983 */ /* 0x001ee80000300a00 */
[----:B------:R-:W3:Y:S02]  /*3b8e0*/  LDL.LU.64 R20, [R1+0x2778] ;  /* 0x0027780001147983 */ /* 0x000ee40000300a00 */
[----:B---3--:R-:W-:Y:S02]  /*3b8f0*/  HMMA.16816.F32 R4, R4, R2, R20 ;  /* 0x000000020404723c */ /* 0x008fe40000001814 */
[----:B------:R-:W3:Y:S04]  /*3b900*/  LDL.LU.64 R22, [R1+0x2770] ;  /* 0x0027700001167983 */ /* 0x000ee80000300a00 */
[----:B------:R-:W2:-:S15]  /*3b910*/  LDL.LU.64 R20, [R1+0x2768] ;  /* 0x0027680001147983 */ /* 0x000e9e0000300a00 */
[----:B------:R-:W-:-:S02]  /*3b920*/  NOP ;  /* 0x0000000000007918 */ /* 0x000fc40000000000 */
        /* <DEDUP_REMOVED lines=11> */
[----:B--2---:R-:W-:-:S06]  /*3b9e0*/  IMAD.MOV.U32 R0, RZ, RZ, R21 ;  /* 0x000000ffff007224 */ /* 0x004fcc00078e0015 */
[----:B----4-:R-:W-:-:S15]  /*3b9f0*/  HMMA.16816.F32 R4, R12, R20, R4 ;  /* 0x000000140c04723c */ /* 0x010fde0000001804 */
[----:B------:R-:W-:-:S08]  /*3ba00*/  NOP ;  /* 0x0000000000007918 */ /* 0x000fd00000000000 */
[----:B------:R0:W-:Y:S02]  /*3ba10*/  STL.64 [R1+0x4b0], R4 ;  /* 0x0004b00401007387 */ /* 0x0001e40000100a00 */
[----:B0-----:R-:W-:Y:S02]  /*3ba20*/  IMAD.MOV.U32 R5, RZ, RZ, R20 ;  /* 0x000000ffff057224 */ /* 0x001fe400078e0014 */
[----:B---3--:R-:W-:Y:S01]  /*3ba30*/  HMMA.16816.F32 R20, R12, R22, R24 ;  /* 0x000000160c14723c */ /* 0x008fe20000001818 */
[----:B------:R-:W-:Y:S04]  /*3ba40*/  STL.64 [R1+0x4b8], R6 ;  /* 0x0004b80601007387 */ /* 0x000fe80000100a00 */
[----:B------:R-:W2:Y:S04]  /*3ba50*/  LDL.LU.64 R26, [R1+0x2760] ;  /* 0x00276000011a7983 */ /* 0x000ea80000300a00 */
[----:B------:R-:W2:-:S14]  /*3ba60*/  LDL.LU.64 R24, [R1+0x2758] ;  /* 0x0027580001187983 */ /* 0x000e9c0000300a00 */
        /* <DEDUP_REMOVED lines=71> */
[----:B------:R0:W-:Y:S04]  /*3bee0*/  STL.64 [R1+0x25a0], R20 ;  /* 0x0025a01401007387 */ /* 0x0001e80000100a00 */
[----:B0-----:R-:W3:Y:S01]  /*3bef0*/  LDL.LU R20, [R1+0x350] ;  /* 0x0003500001147983 */ /* 0x001ee20000300800 */
[----:B----4-:R-:W-:-:S15]  /*3bf00*/  HMMA.16816.F32 R24, R12, R18, R24 ;  /* 0x000000120c18723c */ /* 0x010fde0000001818 */
[----:B------:R-:W-:-:S08]  /*3bf10*/  NOP ;  /* 0x0000000000007918 */ /* 0x000fd00000000000 */
[----:B------:R0:W-:Y:S04]  /*3bf20*/  STL.64 [R1+0x400], R24 ;  /* 0x0004001801007387 */ /* 0x0001e80000100a00 */
[----:B------:R1:W-:Y:S04]  /*3bf30*/  STL.64 [R1+0x408], R26 ;  /* 0x0004081a01007387 */ /* 0x0003e80000100a00 */
[----:B------:R-:W3:Y:S04]  /*3bf40*/  LDL.LU R21, [R1+0x354] ;  /* 0x0003540001157983 */ /* 0x000ee80000300800 */
[----:B------:R-:W4:Y:S04]  /*3bf50*/  LDL.LU R22, [R1+0x358] ;  /* 0x0003580001167983 */ /* 0x000f280000300800 */
[----:B------:R-:W4:Y:S04]  /*3bf60*/  LDL.LU R23, [R1+0x35c] ;  /* 0x00035c0001177983 */ /* 0x000f280000300800 */
[----:B0-----:R-:W2:Y:S04]  /*3bf70*/  LDL.LU R24, [R1+0x370] ;  /* 0x0003700001187983 */ /* 0x001ea80000300800 */
[----:B------:R-:W2:Y:S04]  /*3bf80*/  LDL.LU R25, [R1+0x374] ;  /* 0x0003740001197983 */ /* 0x000ea80000300800 */
[----:B-1----:R-:W3:Y:S04]  /*3bf90*/  LDL.LU R26, [R1+0x378] ;  /* 0x00037800011a7983 */ /* 0x002ee80000300800 */
        /* <DEDUP_REMOVED lines=9> */
[----:B0-----:R-:W2:Y:S01]  /*3c030*/  LDL.64 R24, [R1+0x10] ;  /* 0x0000100001187983 */ /* 0x001ea20000100a00 */
[----:B------:R-:W-:-:S02]  /*3c040*/  IMAD.MOV.U32 R26, RZ, RZ, R7 ;  /* 0x000000ffff1a7224 */ /* 0x000fc400078e0007 */
[----:B------:R-:W-:-:S05]  /*3c050*/  IMAD.MOV.U32 R27, RZ, RZ, R6 ;  /* 0x000000ffff1b7224 */ /* 0x000fca00078e0006 */
[----:B------:R-:W-:Y:S04]  /*3c060*/  STL.64 [R1+0x2618], R26 ;  /* 0x0026181a01007387 */ /* 0x000fe80000100a00 */
[----:B--2---:R-:W-:Y:S04]  /*3c070*/  STL.64 [R1+0x2610], R24 ;  /* 0x0026101801007387 */ /* 0x004fe80000100a00 */
[----:B----4-:R-:W-:Y:S04]  /*3c080*/  STL.64 [R1+0x25b8], R22 ;  /* 0x0025b81601007387 */ /* 0x010fe80000100a00 */
[----:B------:R0:W-:Y:S04]  /*3c090*/  STL.64 [R1+0x25b0], R20 ;  /* 0x0025b01401007387 */ /* 0x0001e80000100a00 */
[----:B0-----:R-:W2:Y:S04]  /*3c0a0*/  LDL.LU R20, [R1+0x360] ;  /* 0x0003600001147983 */ /* 0x001ea80000300800 */
[----:B------:R-:W2:Y:S04]  /*3c0b0*/  LDL.LU R21, [R1+0x364] ;  /* 0x0003640001157983 */ /* 0x000ea80000300800 */
        /* <DEDUP_REMOVED lines=12> */
[----:B----4-:R0:W-:Y:S04]  /*3c180*/  STL.64 [R1+0x2638], R26 ;  /* 0x0026381a01007387 */ /* 0x0101e80000100a00 */
[----:B--2---:R1:W-:Y:S01]  /*3c190*/  STL.64 [R1+0x2630], R24 ;  /* 0x0026301801007387 */ /* 0x0043e20000100a00 */
[----:B0-----:R-:W-:-:S02]  /*3c1a0*/  IMAD.MOV.U32 R26, RZ, RZ, R5 ;  /* 0x000000ffff1a7224 */ /* 0x001fc400078e0005 */
[----:B------:R-:W-:-:S05]  /*3c1b0*/  IMAD.MOV.U32 R27, RZ, RZ, R0 ;  /* 0x000000ffff1b7224 */ /* 0x000fca00078e0000 */
[----:B------:R0:W-:Y:S04]  /*3c1c0*/  STL.64 [R1+0x2650], R26 ;  /* 0x0026501a01007387 */ /* 0x0001e80000100a00 */
[----:B-1----:R-:W2:Y:S04]  /*3c1d0*/  LDL.LU R24, [R1+0x3e0] ;  /* 0x0003e00001187983 */ /* 0x002ea80000300800 */
[----:B------:R-:W2:Y:S04]  /*3c1e0*/  LDL.LU R25, [R1+0x3e4] ;  /* 0x0003e40001197983 */ /* 0x000ea80000300800 */
[----:B0-----:R-:W4:Y:S04]  /*3c1f0*/  LDL.LU R26, [R1+0x3e8] ;  /* 0x0003e800011a7983 */ /* 0x001f280000300800 */
[----:B------:R-:W4:Y:S01]  /*3c200*/  LDL.LU R27, [R1+0x3ec] ;  /* 0x0003ec00011b7983 */ /* 0x000f220000300800 */
[----:B------:R-:W-:-:S03]  /*3c210*/  IMAD R4, R17, 0x100, R11 ;  /* 0x0000010011047824 */ /* 0x000fc600078e020b */
[----:B----4-:R-:W-:Y:S04]  /*3c220*/  STL.64 [R1+0x2660], R26 ;  /* 0x0026601a01007387 */ /* 0x010fe80000100a00 */
[----:B--2---:R0:W-:Y:S04]  /*3c230*/  STL.64 [R1+0x2658], R24 ;  /* 0x0026581801007387 */ /* 0x0041e80000100a00 */
[----:B0-----:R-:W2:Y:S04]  /*3c240*/  LDL.LU R24, [R1+0xfb0] ;  /* 0x000fb00001187983 */ /* 0x001ea80000300800 */
[----:B------:R-:W2:Y:S04]  /*3c250*/  LDL.LU R25, [R1+0xfb4] ;  /* 0x000fb40001197983 */ /* 0x000ea80000300800 */
[----:B------:R-:W4:Y:S04]  /*3c260*/  LDL.LU R26, [R1+0xfb8] ;  /* 0x000fb800011a7983 */ /* 0x000f280000300800 */
[----:B------:R-:W4:Y:S04]  /*3c270*/  LDL.LU R27, [R1+0xfbc] ;  /* 0x000fbc00011b7983 */ /* 0x000f280000300800 */
[----:B------:R-:W3:Y:S04]  /*3c280*/  LDL.LU R17, [R1+0x1d80] ;  /* 0x001d800001117983 */ /* 0x000ee80000300800 */
[----:B------:R-:W3:Y:S04]  /*3c290*/  LDL.LU R5, [R1+0x1d7c] ;  /* 0x001d7c0001057983 */ /* 0x000ee80000300800 */
[----:B------:R-:W2:Y:S04]  /*3c2a0*/  LDL.LU R11, [R1+0x1d88] ;  /* 0x001d8800010b7983 */ /* 0x000ea80000300800 */
[----:B--2---:R-:W-:Y:S04]  /*3c2b0*/  STL.64 [R1+0x2688], R10 ;  /* 0x0026880a01007387 */ /* 0x004fe80000100a00 */
[----:B------:R0:W-:Y:S04]  /*3c2c0*/  STL.64 [R1+0x2680], R8 ;  /* 0x0026800801007387 */ /* 0x0001e80000100a00 */
[----:B0-----:R-:W2:Y:S04]  /*3c2d0*/  LDL.LU R8, [R1+0x3f0] ;  /* 0x0003f00001087983 */ /* 0x001ea80000300800 */
[----:B------:R-:W2:Y:S04]  /*3c2e0*/  LDL.LU R9, [R1+0x3f4] ;  /* 0x0003f40001097983 */ /* 0x000ea80000300800 */
[----:B------:R-:W2:Y:S04]  /*3c2f0*/  LDL.LU R10, [R1+0x3f8] ;  /* 0x0003f800010a7983 */ /* 0x000ea80000300800 */
[----:B------:R-:W2:Y:S04]  /*3c300*/  LDL.LU R11, [R1+0x3fc] ;  /* 0x0003fc00010b7983 */ /* 0x000ea80000300800 */
[----:B------:R-:W2:Y:S04]  /*3c310*/  LDL.LU R6, [R1+0x1d84] ;  /* 0x001d840001067983 */ /* 0x000ea80000300800 */
[----:B------:R-:W2:Y:S04]  /*3c320*/  LDL.LU R7, [R1+0x1d90] ;  /* 0x001d900001077983 */ /* 0x000ea80000300800 */
[----:B------:R-:W2:Y:S04]  /*3c330*/  LDL.LU R0, [R1+0x1d8c] ;  /* 0x001d8c0001007983 */ /* 0x000ea80000300800 */
[----:B----4-:R-:W-:Y:S04]  /*3c340*/  STL.64 [R1+0x2670], R26 ;  /* 0x0026701a01007387 */ /* 0x010fe80000100a00 */
        /* <DEDUP_REMOVED lines=17> */
[----:B------:R-:W-:-:S03]  /*3c460*/  IMAD R5, R5, 0x100, R17 ;  /* 0x0000010005057824 */ /* 0x000fc600078e0211 */
[----:B---3--:R-:W-:Y:S04]  /*3c470*/  STL.64 [R1+0x2648], R22 ;  /* 0x0026481601007387 */ /* 0x008fe80000100a00 */
[----:B--2---:R0:W-:Y:S04]  /*3c480*/  STL.64 [R1+0x2640], R20 ;  /* 0x0026401401007387 */ /* 0x0041e80000100a00 */
[----:B0-----:R-:W2:Y:S04]  /*3c490*/  LDL.LU R20, [R1+0x3d0] ;  /* 0x0003d00001147983 */ /* 0x001ea80000300800 */
[----:B------:R-:W2:Y:S04]  /*3c4a0*/  LDL.LU R21, [R1+0x3d4] ;  /* 0x0003d40001157983 */ /* 0x000ea80000300800 */
[----:B------:R-:W2:Y:S04]  /*3c4b0*/  LDL.LU R22, [R1+0x3d8] ;  /* 0x0003d80001167983 */ /* 0x000ea80000300800 */
[----:B------:R-:W2:Y:S04]  /*3c4c0*/  LDL.LU R23, [R1+0x3dc] ;  /* 0x0003dc0001177983 */ /* 0x000ea80000300800 */
[----:B------:R-:W3:Y:S02]  /*3c4d0*/  LDL.LU R17, [R1+0x2690] ;  /* 0x0026900001117983 */ /* 0x000ee40000300800 */
[----:B---3--:R-:W-:-:S15]  /*3c4e0*/  HMMA.16816.F32 R8, R12, R16, R8 ;  /* 0x000000100c08723c */ /* 0x008fde0000001808 */
[----:B------:R-:W-:-:S08]  /*3c4f0*/  NOP ;  /* 0x0000000000007918 */ /* 0x000fd00000000000 */
[----:B------:R-:W-:Y:S04]  /*3c500*/  STL.64 [R1+0x3f0], R8 ;  /* 0x0003f00801007387 */ /* 0x000fe80000100a00 */
[----:B------:R0:W-:Y:S04]  /*3c510*/  STL.64 [R1+0x3f8], R10 ;  /* 0x0003f80a01007387 */ /* 0x0001e80000100a00 */
[----:B0-----:R-:W3:Y:S04]  /*3c520*/  LDL.LU.64 R10, [R1+0x2688] ;  /* 0x00268800010a7983 */ /* 0x001ee80000300a00 */
[----:B------:R-:W2:Y:S04]  /*3c530*/  LDL.LU.64 R8, [R1+0x2680] ;  /* 0x0026800001087983 */ /* 0x000ea80000300a00 */
[----:B------:R-:W-:Y:S04]  /*3c540*/  STL [R1+0x256c], R16 ;  /* 0x00256c1001007387 */ /* 0x000fe80000100800 */
[----:B------:R0:W-:Y:S04]  /*3c550*/  STL [R1+0x2568], R17 ;  /* 0x0025681101007387 */ /* 0x0001e80000100800 */
[----:B0-----:R-:W2:Y:S01]  /*3c560*/  LDL.64 R16, [R1] ;  /* 0x0000000001107983 */ /* 0x001ea20000100a00 */
[----:B---3--:R-:W-:-:S03]  /*3c570*/  IMAD R6, R6, 0x100, R11 ;  /* 0x0000010006067824 */ /* 0x008fc600078e020b */
[----:B------:R-:W4:Y:S02]  /*3c580*/  LDL.LU R11, [R1+0x2678] ;  /* 0x00267800010b7983 */ /* 0x000f240000300800 */
[----:B----4-:R-:W-:-:S15]  /*3c590*/  HMMA.16816.F32 R24, R12, R10, R24 ;  /* 0x0000000a0c18723c */ /* 0x010fde0000001818 */
[----:B------:R-:W-:-:S08]  /*3c5a0*/  NOP ;  /* 0x0000000000007918 */ /* 0x000fd00000000000 */
[----:B------:R-:W-:Y:S04]  /*3c5b0*/  STL.64 [R1+0xfc0], R24 ;  /* 0x000fc01801007387 */ /* 0x000fe80000100a00 */
[----:B------:R0:W-:Y:S04]  /*3c5c0*/  STL.64 [R1+0xfc8], R26 ;  /* 0x000fc81a01007387 */ /* 0x0001e80000100a00 */
[----:B0-----:R-:W2:Y:S04]  /*3c5d0*/  LDL.LU.64 R26, [R1+0x2670] ;  /* 0x00267000011a7983 */ /* 0x001ea80000300a00 */
[----:B------:R-:W2:Y:S04]  /*3c5e0*/  LDL.LU.64 R24, [R1+0x2668] ;  /* 0x0026680001187983 */ /* 0x000ea80000300a00 */
[----:B------:R-:W-:Y:S04]  /*3c5f0*/  STL [R1+0x2554], R10 ;  /* 0x0025540a01007387 */ /* 0x000fe80000100800 */
[----:B------:R-:W-:Y:S01]  /*3c600*/  STL [R1+0x2550], R11 ;  /* 0x0025500b01007387 */ /* 0x000fe20000100800 */
[----:B--2---:R-:W-:-:S15]  /*3c610*/  HMMA.16816.F32 R24, R12, R8, R24 ;  /* 0x000000080c18723c */ /* 0x004fde0000001818 */
[----:B------:R-:W-:-:S08]  /*3c620*/  NOP ;  /* 0x0000000000007918 */ /* 0x000fd00000000000 */
[----:B------:R-:W-:Y:S04]  /*3c630*/  STL.64 [R1+0xfb0], R24 ;  /* 0x000fb01801007387 */ /* 0x000fe80000100a00 */
[----:B------:R0:W-:Y:S04]  /*3c640*/  STL.64 [R1+0xfb8], R26 ;  /* 0x000fb81a01007387 */ /* 0x0001e80000100a00 */
[----:B0-----:R-:W2:Y:S04]  /*3c650*/  LDL.LU.64 R26, [R1+0x2660] ;  /* 0x00266000011a7983 */ /* 0x001ea80000300a00 */
[----:B------:R-:W2:Y:S01]  /*3c660*/  LDL.LU.64 R24, [R1+0x2658] ;  /* 0x0026580001187983 */ /* 0x000ea20000300a00 */
[----:B------:R-:W-:Y:S01]  /*3c670*/  IMAD R7, R0, 0x100, R7 ;  /* 0x0000010000077824 */ /* 0x000fe200078e0207 */
[----:B------:R-:W-:-:S02]  /*3c680*/  F2FP.F16.E5M2.UNPACK_B R4, R4 ;  /* 0x00000004ff04723e */ /* 0x000fc400020004ff */
[----:B------:R-:W-:Y:S02]  /*3c690*/  F2FP.F16.E5M2.UNPACK_B R5, R5 ;  /* 0x00000005ff05723e */ /* 0x000fe400020004ff */
[----:B------:R-:W-:Y:S02]  /*3c6a0*/  F2FP.F16.E5M2.UNPACK_B R6, R6 ;  /* 0x00000006ff06723e */ /* 0x000fe400020004ff */
[----:B------:R-:W-:Y:S01]  /*3c6b0*/  F2FP.F16.E5M2.UNPACK_B R7, R7 ;  /* 0x00000007ff07723e */ /* 0x000fe200020004ff */
[----:B--2---:R-:W-:Y:S01]  /*3c6c0*/  HMMA.16816.F32 R12, R12, R2, R24 ;  /* 0x000000020c0c723c */ /* 0x004fe20000001818 */
[----:B------:R-:W2:-:S15]  /*3c6d0*/  LDL.LU.64 R26, [R1+0x2650] ;  /* 0x00265000011a7983 */ /* 0x000e9e0000300a00 */
[----:B------:R-:W-:-:S07]  /*3c6e0*/  NOP ;  /* 0x0000000000007918 */ /* 0x000fce0000000000 */
[----:B------:R0:W-:Y:S04]  /*3c6f0*/  STL.64 [R1+0x3e0], R12 ;  /* 0x0003e00c01007387 */ /* 0x0001e80000100a00 */
[----:B------:R1:W-:Y:S04]  /*3c700*/  STL.64 [R1+0x3e8], R14 ;  /* 0x0003e80e01007387 */ /* 0x0003e80000100a00 */
[----:B0-----:R-:W3:Y:S04]  /*3c710*/  LDL.LU.64 R12, [R1+0x20] ;  /* 0x00002000010c7983 */ /* 0x001ee80000300a00 */
[----:B-1----:R-:W4:Y:S01]  /*3c720*/  LDL.LU.64 R14, [R1+0x18] ;  /* 0x00001800010e7983 */ /* 0x002f220000300a00 */
        /* <DEDUP_REMOVED lines=26> */
[----:B------:R-:W-:-:S05]  /*3c8d0*/  IMAD.MOV.U32 R0, RZ, RZ, R25 ;  /* 0x000000ffff007224 */ /* 0x000fca00078e0019 */
[----:B------:R-:W-:Y:S01]  /*3c8e0*/  STL [R1+0x251c], R0 ;  /* 0x00251c0001007387 */ /* 0x000fe20000100800 */
[----:B---3--:R-:W-:Y:S03]  /*3c8f0*/  HMMA.16816.F32 R24, R4, R26, R20 ;  /* 0x0000001a0418723c */ /* 0x008fe60000001814 */
        /* <DEDUP_REMOVED lines=34> */
[----:B0-----:R-:W2:Y:S04]  /*3cb20*/  LDL.LU.64 R22, [R1+0x25a8] ;  /* 0x0025a80001167983 */ /* 0x001ea80000300a00 */
[----:B------:R-:W3:Y:S04]  /*3cb30*/  LDL.LU.64 R20, [R1+0x25a0] ;  /* 0x0025a00001147983 */ /* 0x000ee80000300a00 */
[----:B------:R0:W-:Y:S04]  /*3cb40*/  STL.64 [R1+0x24c0], R26 ;  /* 0x0024c01a01007387 */ /* 0x0001e80000100a00 */
[----:B------:R1:W-:Y:S01]  /*3cb50*/  STL.64 [R1+0x24b8], R24 ;  /* 0x0024b81801007387 */ /* 0x0003e20000100a00 */
[----:B0-----:R-:W-:-:S02]  /*3cb60*/  IMAD.MOV.U32 R26, RZ, RZ, R13 ;  /* 0x000000ffff1a7224 */ /* 0x001fc400078e000d */
[----:B------:R-:W-:Y:S02]  /*3cb70*/  IMAD.MOV.U32 R27, RZ, RZ, R12 ;  /* 0x000000ffff1b7224 */ /* 0x000fe400078e000c */
[----:B-1----:R-:W-:Y:S02]  /*3cb80*/  IMAD.MOV.U32 R24, RZ, RZ, R11 ;  /* 0x000000ffff187224 */ /* 0x002fe400078e000b */
[----:B------:R-:W-:Y:S01]  /*3cb90*/  IMAD.MOV.U32 R25, RZ, RZ, R10 ;  /* 0x000000ffff197224 */ /* 0x000fe200078e000a */
[----:B------:R-:W-:Y:S04]  /*3cba0*/  STL.64 [R1+0x2528], R26 ;  /* 0x0025281a01007387 */ /* 0x000fe80000100a00 */
[----:B------:R0:W-:Y:S04]  /*3cbb0*/  STL.64 [R1+0x2520], R24 ;  /* 0x0025201801007387 */ /* 0x0001e80000100a00 */
[----:B0-----:R-:W4:Y:S04]  /*3cbc0*/  LDL.LU R24, [R1+0x300] ;  /* 0x0003000001187983 */ /* 0x001f280000300800 */
[----:B------:R-:W4:Y:S04]  /*3cbd0*/  LDL.LU R25, [R1+0x304] ;  /* 0x0003040001197983 */ /* 0x000f280000300800 */
[----:B------:R-:W3:Y:S04]  /*3cbe0*/  LDL.LU R26, [R1+0x308] ;  /* 0x00030800011a7983 */ /* 0x000ee80000300800 */
[----:B------:R-:W3:Y:S04]  /*3cbf0*/  LDL.LU R27, [R1+0x30c] ;  /* 0x00030c00011b7983 */ /* 0x000ee80000300800 */
[----:B------:R-:W2:Y:S04]  /*3cc00*/  LDL.LU R16, [R1+0x1d98] ;  /* 0x001d980001107983 */ /* 0x000ea80000300800 */
[----:B------:R-:W4:Y:S04]  /*3cc10*/  LDL.LU R12, [R1+0x1d94] ;  /* 0x001d9400010c7983 */ /* 0x000f280000300800 */
[----:B------:R-:W2:Y:S04]  /*3cc20*/  LDL.LU R17, [R1+0x1da0] ;  /* 0x001da00001117983 */ /* 0x000ea80000300800 */
        /* <DEDUP_REMOVED lines=13> */
[----:B------:R-:W4:Y:S04]  /*3cd00*/  LDL.LU R10, [R1+0x1da8] ;  /* 0x001da800010a7983 */ /* 0x000f280000300800 */
[----:B------:R-:W3:Y:S04]  /*3cd10*/  LDL.LU R14, [R1+0x1da4] ;  /* 0x001da400010e7983 */ /* 0x000ee80000300800 */
[----:B------:R-:W4:Y:S04]  /*3cd20*/  LDL.LU R11, [R1+0x1db0] ;  /* 0x001db000010b7983 */ /* 0x000f280000300800 */
[----:B----4-:R-:W-:Y:S04]  /*3cd30*/  STL.64 [R1+0x2560], R10 ;  /* 0x0025600a01007387 */ /* 0x010fe80000100a00 */
[----:B------:R0:W-:Y:S04]  /*3cd40*/  STL.64 [R1+0x2558], R8 ;  /* 0x0025580801007387 */ /* 0x0001e80000100a00 */
        /* <DEDUP_REMOVED lines=77> */
[----:B------:R-:W2:Y:S04]  /*3d220*/  LDL.LU.64 R24, [R1+0x2530] ;  /* 0x0025300001187983 */ /* 0x000ea80000300a00 */
[----:B------:R0:W-:Y:S04]  /*3d230*/  STL.64 [R1+0x2460], R10 ;  /* 0x0024600a01007387 */ /* 0x0001e80000100a00 */
[----:B0-----:R-:W3:Y:S04]  /*3d240*/  LDL.LU R10, [R1+0x30] ;  /* 0x00003000010a7983 */ /* 0x001ee80000300800 */
[----:B------:R-:W3:Y:S04]  /*3d250*/  LDL.LU R11, [R1+0x34] ;  /* 0x00003400010b7983 */ /* 0x000ee80000300800 */
[----:B------:R-:W-:Y:S01]  /*3d260*/  STL.64 [R1+0x2458], R8 ;  /* 0x0024580801007387 */ /* 0x000fe20000100a00 */
[----:B--2---:R-:W-:Y:S03]  /*3d270*/  HMMA.16816.F32 R4, R4, R2, R24 ;  /* 0x000000020404723c */ /* 0x004fe60000001818 */
        /* <DEDUP_REMOVED lines=9> */
[----:B------:R-:W-:-:S02]  /*3d310*/  F2FP.F16.E5M2.UNPACK_B R12, R12 ;  /* 0x0000000cff0c723e */ /* 0x000fc400020004ff */
[----:B------:R-:W-:Y:S02]  /*3d320*/  F2FP.F16.E5M2.UNPACK_B R13, R13 ;  /* 0x0000000dff0d723e */ /* 0x000fe400020004ff */
[----:B------:R-:W-:Y:S02]  /*3d330*/  F2FP.F16.E5M2.UNPACK_B R14, R14 ;  /* 0x0000000eff0e723e */ /* 0x000fe400020004ff */
[----:B------:R-:W-:-:S07]  /*3d340*/  F2FP.F16.E5M2.UNPACK_B R15, R15 ;  /* 0x0000000fff0f723e */ /* 0x000fce00020004ff */
[C---:B----4-:R-:W-:Y:S06]  /*3d350*/  HMMA.16816.F32 R16, R12.reuse, R24, R16 ;  /* 0x000000180c10723c */ /* 0x050fec0000001810 */
[C---:B---3--:R-:W-:Y:S06]  /*3d360*/  HMMA.16816.F32 R8, R12.reuse, R10, R4 ;  /* 0x0000000a0c08723c */ /* 0x048fec0000001804 */
[----:B--2---:R-:W-:-:S15]  /*3d370*/  HMMA.16816.F32 R4, R12, R26, R20 ;  /* 0x0000001a0c04723c */ /* 0x004fde0000001814 */
[----:B------:R-:W-:-:S02]  /*3d380*/  NOP ;  /* 0x0000000000007918 */ /* 0x000fc40000000000 */
[----:B------:R0:W-:Y:S04]  /*3d390*/  STL.64 [R1+0x280], R8 ;  /* 0x0002800801007387 */ /* 0x0001e80000100a00 */
[----:B------:R1:W-:Y:S04]  /*3d3a0*/  STL.64 [R1+0x288], R10 ;  /* 0x0002880a01007387 */ /* 0x0003e80000100a00 */
[----:B0-----:R-:W2:Y:S04]  /*3d3b0*/  LDL.LU R8, [R1+0xe0] ;  /* 0x0000e00001087983 */ /* 0x001ea80000300800 */
[----:B------:R-:W-:Y:S04]  /*3d3c0*/  STL.64 [R1+0x260], R16 ;  /* 0x0002601001007387 */ /* 0x000fe80000100a00 */
[----:B------:R-:W-:Y:S04]  /*3d3d0*/  STL.64 [R1+0x268], R18 ;  /* 0x0002681201007387 */ /* 0x000fe80000100a00 */
[----:B------:R-:W-:Y:S04]  /*3d3e0*/  STL.64 [R1+0x240], R4 ;  /* 0x0002400401007387 */ /* 0x000fe80000100a00 */
[----:B------:R-:W-:Y:S04]  /*3d3f0*/  STL.64 [R1+0x248], R6 ;  /* 0x0002480601007387 */ /* 0x000fe80000100a00 */
        /* <DEDUP_REMOVED lines=20> */
[----:B0-----:R-:W2:Y:S01]  /*3d540*/  LDL.LU R26, [R1] ;  /* 0x00000000011a7983 */ /* 0x001ea20000300800 */
[----:B------:R-:W-:-:S03]  /*3d550*/  IMAD.MOV.U32 R27, RZ, RZ, R0 ;  /* 0x000000ffff1b7224 */ /* 0x000fc600078e0000 */
[----:B------:R-:W3:Y:S04]  /*3d560*/  LDL.LU R0, [R1+0x251c] ;  /* 0x00251c0001007983 */ /* 0x000ee80000300800 */
        /* <DEDUP_REMOVED lines=8> */
[----:B------:R-:W4:Y:S04]  /*3d5f0*/  LDL.LU R24, [R1+0x8] ;  /* 0x0000080001187983 */ /* 0x000f280000300800 */
[----:B------:R-:W4:Y:S04]  /*3d600*/  LDL.LU R25, [R1+0xc] ;  /* 0x00000c0001197983 */ /* 0x000f280000300800 */
[----:B----4-:R-:W-:Y:S04]  /*3d610*/  STL.64 [R1+0x2500], R24 ;  /* 0x0025001801007387 */ /* 0x010fe80000100a00 */
[----:B---3--:R-:W-:Y:S04]  /*3d620*/  STL.64 [R1+0x24e0], R10 ;  /* 0x0024e00a01007387 */ /* 0x008fe80000100a00 */
[----:B--2---:R0:W-:Y:S04]  /*3d630*/  STL.64 [R1+0x24d8], R8 ;  /* 0x0024d80801007387 */ /* 0x0041e80000100a00 */
[----:B0-----:R-:W2:Y:S04]  /*3d640*/  LDL.LU R8, [R1+0x1e0] ;  /* 0x0001e00001087983 */ /* 0x001ea80000300800 */
[----:B------:R-:W2:Y:S04]  /*3d650*/  LDL.LU R9, [R1+0x1e4] ;  /* 0x0001e40001097983 */ /* 0x000ea80000300800 */
[----:B------:R-:W3:Y:S04]  /*3d660*/  LDL.LU R10, [R1+0x1e8] ;  /* 0x0001e800010a7983 */ /* 0x000ee80000300800 */
[----:B------:R-:W3:Y:S04]  /*3d670*/  LDL.LU R11, [R1+0x1ec] ;  /* 0x0001ec00010b7983 */ /* 0x000ee80000300800 */
[----:B------:R-:W4:Y:S01]  /*3d680*/  LDL.LU R26, [R1+0x10] ;  /* 0x00001000011a7983 */ /* 0x000f220000300800 */
[----:B------:R-:W-:-:S03]  /*3d690*/  IMAD.MOV.U32 R27, RZ, RZ, R0 ;  /* 0x000000ffff1b7224 */ /* 0x000fc600078e0000 */
        /* <DEDUP_REMOVED lines=13> */
[----:B------:R-:W2:Y:S04]  /*3d770*/  LDL.LU R20, [R1+0x180] ;  /* 0x0001800001147983 */ /* 0x000ea80000300800 */
[----:B------:R-:W2:Y:S04]  /*3d780*/  LDL.LU R21, [R1+0x184] ;  /* 0x0001840001157983 */ /* 0x000ea80000300800 */
[----:B------:R-:W2:Y:S04]  /*3d790*/  LDL.LU R22, [R1+0x188] ;  /* 0x0001880001167983 */ /* 0x000ea80000300800 */
[----:B------:R-:W2:Y:S04]  /*3d7a0*/  LDL.LU R23, [R1+0x18c] ;  /* 0x00018c0001177983 */ /* 0x000ea80000300800 */
[----:B------:R-:W3:Y:S04]  /*3d7b0*/  LDL.LU R16, [R1+0x140] ;  /* 0x0001400001107983 */ /* 0x000ee80000300800 */
[----:B------:R-:W3:Y:S04]  /*3d7c0*/  LDL.LU R17, [R1+0x144] ;  /* 0x0001440001117983 */ /* 0x000ee80000300800 */
        /* <DEDUP_REMOVED lines=12> */
[----:B------:R-:W-:Y:S03]  /*3d890*/  HMMA.16816.F32 R24, R12, R26, R8 ;  /* 0x0000001a0c18723c */ /* 0x000fe60000001808 */
[----:B----4-:R-:W-:Y:S04]  /*3d8a0*/  STL.64 [R1+0x2450], R6 ;  /* 0x0024500601007387 */ /* 0x010fe80000100a00 */
[----:B--2---:R0:W-:Y:S04]  /*3d8b0*/  STL.64 [R1+0x2448], R4 ;  /* 0x0024480401007387 */ /* 0x0041e80000100a00 */
[----:B0-----:R-:W2:Y:S04]  /*3d8c0*/  LDL.LU R4, [R1+0xd0] ;  /* 0x0000d00001047983 */ /* 0x001ea80000300800 */
[----:B------:R-:W2:Y:S04]  /*3d8d0*/  LDL.LU R5, [R1+0xd4] ;  /* 0x0000d40001057983 */ /* 0x000ea80000300800 */
[----:B------:R-:W2:Y:S01]  /*3d8e0*/  LDL.LU R6, [R1+0xd8] ;  /* 0x0000d80001067983 */ /* 0x000ea20000300800 */
[----:B------:R-:W-:-:S03]  /*3d8f0*/  IMAD.MOV.U32 R7, RZ, RZ, R0 ;  /* 0x000000ffff077224 */ /* 0x000fc600078e0000 */
[----:B------:R-:W4:Y:S04]  /*3d900*/  LDL.LU R0, [R1+0x16c4] ;  /* 0x0016c40001007983 */ /* 0x000f280000300800 */
[----:B------:R-:W3:Y:S04]  /*3d910*/  LDL.LU.64 R10, [R1+0x2510] ;  /* 0x00251000010a7983 */ /* 0x000ee80000300a00 */
[----:B------:R-:W3:Y:S04]  /*3d920*/  LDL.LU.64 R8, [R1+0x2508] ;  /* 0x0025080001087983 */ /* 0x000ee80000300a00 */
        /* <DEDUP_REMOVED lines=24> */
[----:B------:R-:W4:Y:S04]  /*3dab0*/  LDL.LU R28, [R1+0x16dc] ;  /* 0x0016dc00011c7983 */ /* 0x000f280000300800 */
[----:B------:R-:W4:Y:S01]  /*3dac0*/  LDL.LU R29, [R1+0x11d8] ;  /* 0x0011d800011d7983 */ /* 0x000f220000300800 */
[C---:B---3--:R-:W-:Y:S06]  /*3dad0*/  HMMA.16816.F32 R8, R12.reuse, R26, R8 ;  /* 0x0000001a0c08723c */ /* 0x048fec0000001808 */
[----:B--2---:R-:W-:-:S15]  /*3dae0*/  HMMA.16816.F32 R20, R12, R24, R20 ;  /* 0x000000180c14723c */ /* 0x004fde0000001814 */
[----:B------:R-:W-:-:S02]  /*3daf0*/  NOP ;  /* 0x0000000000007918 */ /* 0x000fc40000000000 */
[----:B------:R-:W-:Y:S04]  /*3db00*/  STL.64 [R1+0x1a0], R8 ;  /* 0x0001a00801007387 */ /* 0x000fe80000100a00 */
[----:B------:R0:W-:Y:S04]  /*3db10*/  STL.64 [R1+0x1a8], R10 ;  /* 0x0001a80a01007387 */ /* 0x0001e80000100a00 */
[----:B0-----:R-:W2:Y:S04]  /*3db20*/  LDL.LU.64 R10, [R1+0x24b0] ;  /* 0x0024b000010a7983 */ /* 0x001ea80000300a00 */
[----:B------:R-:W2:Y:S04]  /*3db30*/  LDL.LU.64 R8, [R1+0x24a8] ;  /* 0x0024a80001087983 */ /* 0x000ea80000300a00 */
[----:B------:R-:W3:Y:S04]  /*3db40*/  LDL.LU R26, [R1+0x16e4] ;  /* 0x0016e400011a7983 */ /* 0x000ee80000300800 */
[----:B------:R-:W4:Y:S04]  /*3db50*/  LDL.LU R27, [R1+0x11e0] ;  /* 0x0011e000011b7983 */ /* 0x000f280000300800 */
[----:B------:R-:W-:Y:S04]  /*3db60*/  STL.64 [R1+0x180], R20 ;  /* 0x0001801401007387 */ /* 0x000fe80000100a00 */
[----:B------:R0:W-:Y:S04]  /*3db70*/  STL.64 [R1+0x188], R22 ;  /* 0x0001881601007387 */ /* 0x0001e80000100a00 */
[----:B0-----:R-:W2:Y:S04]  /*3db80*/  LDL.LU.64 R22, [R1+0x24a0] ;  /* 0x0024a00001167983 */ /* 0x001ea80000300a00 */
[----:B------:R-:W3:Y:S04]  /*3db90*/  LDL.LU.64 R20, [R1+0x2498] ;  /* 0x0024980001147983 */ /* 0x000ee80000300a00 */
[----:B------:R-:W4:Y:S04]  /*3dba0*/  LDL.LU R24, [R1+0x16ec] ;  /* 0x0016ec0001187983 */ /* 0x000f280000300800 */
[----:B------:R-:W4:Y:S01]  /*3dbb0*/  LDL.LU R25, [R1+0x11e8] ;  /* 0x0011e80001197983 */ /* 0x000f220000300800 */
[C---:B--2---:R-:W-:Y:S06]  /*3dbc0*/  HMMA.16816.F32 R8, R12.reuse, R22, R8 ;  /* 0x000000160c08723c */ /* 0x044fec0000001808 */
[----:B---3--:R-:W-:-:S15]  /*3dbd0*/  HMMA.16816.F32 R16, R12, R20, R16 ;  /* 0x000000140c10723c */ /* 0x008fde0000001810 */
        /* <DEDUP_REMOVED lines=13> */
[----:B--2---:R-:W-:-:S15]  /*3dcb0*/  HMMA.16816.F32 R8, R12, R18, R8 ;  /* 0x000000120c08723c */ /* 0x004fde0000001808 */
[----:B------:R-:W-:-:S08]  /*3dcc0*/  NOP ;  /* 0x0000000000007918 */ /* 0x000fd00000000000 */
[----:B------:R-:W-:Y:S04]  /*3dcd0*/  STL.64 [R1+0x120], R8 ;  /* 0x0001200801007387 */ /* 0x000fe80000100a00 */
[----:B------:R0:W-:Y:S04]  /*3dce0*/  STL.64 [R1+0x128], R10 ;  /* 0x0001280a01007387 */ /* 0x0001e80000100a00 */
[----:B0-----:R-:W3:Y:S04]  /*3dcf0*/  LDL.LU.64 R10, [R1+0x2470] ;  /* 0x00247000010a7983 */ /* 0x001ee80000300a00 */
[----:B------:R-:W3:Y:S04]  /*3dd00*/  LDL.LU.64 R8, [R1+0x2468] ;  /* 0x0024680001087983 */ /* 0x000ee80000300a00 */
[----:B------:R-:W2:Y:S04]  /*3dd10*/  LDL.LU R18, [R1+0x1264] ;  /* 0x0012640001127983 */ /* 0x000ea80000300800 */
[----:B------:R-:W4:Y:S01]  /*3dd20*/  LDL.LU R19, [R1+0x11ec] ;  /* 0x0011ec0001137983 */ /* 0x000f220000300800 */
[----:B---3--:R-:W-:-:S15]  /*3dd30*/  HMMA.16816.F32 R8, R12, R16, R8 ;  /* 0x000000100c08723c */ /* 0x008fde0000001808 */
[----:B------:R-:W-:-:S08]  /*3dd40*/  NOP ;  /* 0x0000000000007918 */ /* 0x000fd00000000000 */
[----:B------:R-:W-:Y:S04]  /*3dd50*/  STL.64 [R1+0xe0], R8 ;  /* 0x0000e00801007387 */ /* 0x000fe80000100a00 */
[----:B------:R0:W-:Y:S04]  /*3dd60*/  STL.64 [R1+0xe8], R10 ;  /* 0x0000e80a01007387 */ /* 0x0001e80000100a00 */
[----:B0-----:R-:W3:Y:S04]  /*3dd70*/  LDL.LU.64 R10, [R1+0x2460] ;  /* 0x00246000010a7983 */ /* 0x001ee80000300a00 */
[----:B------:R-:W2:Y:S04]  /*3dd80*/  LDL.LU.64 R8, [R1+0x2458] ;  /* 0x0024580001087983 */ /* 0x000ea80000300a00 */
[----:B------:R-:W4:Y:S01]  /*3dd90*/  LDL R17, [R1+0x1dd8] ;  /* 0x001dd80001117983 */ /* 0x000f220000100800 */
[----:B---3--:R-:W-:-:S15]  /*3dda0*/  HMMA.16816.F32 R4, R12, R10, R4 ;  /* 0x0000000a0c04723c */ /* 0x008fde0000001804 */
[----:B------:R-:W-:-:S08]  /*3ddb0*/  NOP ;  /* 0x0000000000007918 */ /* 0x000fd00000000000 */
[----:B------:R-:W-:Y:S04]  /*3ddc0*/  STL.64 [R1+0xd0], R4 ;  /* 0x0000d00401007387 */ /* 0x000fe80000100a00 */
[----:B------:R0:W-:Y:S04]  /*3ddd0*/  STL.64 [R1+0xd8], R6 ;  /* 0x0000d80601007387 */ /* 0x0001e80000100a00 */
[----:B0-----:R-:W2:Y:S04]  /*3dde0*/  LDL.LU.64 R6, [R1+0x2450] ;  /* 0x0024500001067983 */ /* 0x001ea80000300a00 */
[----:B------:R-:W2:Y:S02]  /*3ddf0*/  LDL.LU.64 R4, [R1+0x2448] ;  /* 0x0024480001047983 */ /* 0x000ea40000300a00 */
[----:B--2---:R-:W-:Y:S02]  /*3de00*/  HMMA.16816.F32 R8, R12, R8, R4 ;  /* 0x000000080c08723c */ /* 0x004fe40000001804 */
[----:B------:R-:W2:Y:S04]  /*3de10*/  LDL.LU.64 R6, [R1+0x2440] ;  /* 0x0024400001067983 */ /* 0x000ea80000300a00 */
[----:B------:R-:W3:-:S15]  /*3de20*/  LDL.LU.64 R4, [R1+0x2438] ;  /* 0x0024380001047983 */ /* 0x000ede0000300a00 */
[----:B------:R-:W-:-:S02]  /*3de30*/  NOP ;  /* 0x0000000000007918 */ /* 0x000fc40000000000 */
[----:B------:R0:W-:Y:S04]  /*3de40*/  STL.64 [R1+0xc0], R8 ;  /* 0x0000c00801007387 */ /* 0x0001e80000100a00 */
[----:B------:R1:W-:Y:S04]  /*3de50*/  STL.64 [R1+0xc8], R10 ;  /* 0x0000c80a01007387 */ /* 0x0003e80000100a00 */
[----:B0-----:R-:W2:Y:S04]  /*3de60*/  LDL.LU R8, [R1+0xb0] ;  /* 0x0000b00001087983 */ /* 0x001ea80000300800 */
[----:B------:R-:W2:Y:S04]  /*3de70*/  LDL.LU R9, [R1+0xb4] ;  /* 0x0000b40001097983 */ /* 0x000ea80000300800 */
[----:B-1----:R-:W2:Y:S04]  /*3de80*/  LDL.LU R10, [R1+0xb8] ;  /* 0x0000b800010a7983 */ /* 0x002ea80000300800 */
[----:B------:R-:W2:Y:S01]  /*3de90*/  LDL.LU R11, [R1+0xbc] ;  /* 0x0000bc00010b7983 */ /* 0x000ea20000300800 */
[----:B------:R-:W-:Y:S01]  /*3dea0*/  VIADD R18, R18, 0x1 ;  /* 0x0000000112127836 */ /* 0x000fe20000000000 */
[----:B----4-:R-:W-:-:S02]  /*3deb0*/  IADD3 R19, P2, R19, UR9, RZ ;  /* 0x0000000913137c10 */ /* 0x010fc4000ff5e0ff */
[----:B------:R-:W-:Y:S02]  /*3dec0*/  IADD3 R20, P3, R20, UR9, RZ ;  /* 0x0000000914147c10 */ /* 0x000fe4000ff7e0ff */
[----:B------:R-:W-:Y:S02]  /*3ded0*/  IADD3 R21, P4, R21, UR9, RZ ;  /* 0x0000000915157c10 */ /* 0x000fe4000ff9e0ff */
[----:B------:R-:W-:Y:S01]  /*3dee0*/  IADD3 R22, P5, R22, UR9, RZ ;  /* 0x0000000916167c10 */ /* 0x000fe2000ffbe0ff */
[----:B------:R-:W-:Y:S01]  /*3def0*/  STL [R1+0x1264], R18 ;  /* 0x0012641201007387 */ /* 0x000fe20000100800 */
[----:B------:R-:W-:Y:S02]  /*3df00*/  IADD3 R23, P6, R23, UR9, RZ ;  /* 0x0000000917177c10 */ /* 0x000fe4000ffde0ff */
[----:B------:R-:W-:Y:S02]  /*3df10*/  IADD3 R24, P1, R24, UR9, RZ ;  /* 0x0000000918187c10 */ /* 0x000fe4000ff3e0ff */
[----:B------:R-:W-:-:S02]  /*3df20*/  IADD3.X R25, R25, UR13, RZ, P2, !PT ;  /* 0x0000000d19197c10 */ /* 0x000fc400097fe4ff */
[----:B------:R-:W-:Y:S02]  /*3df30*/  IADD3 R26, P2, R26, UR9, RZ ;  /* 0x000000091a1a7c10 */ /* 0x000fe4000ff5e0ff */
[----:B------:R-:W-:Y:S02]  /*3df40*/  IADD3.X R27, R27, UR13, RZ, P3, !PT ;  /* 0x0000000d1b1b7c10 */ /* 0x000fe40009ffe4ff */
[----:B------:R-:W-:Y:S02]  /*3df50*/  IADD3 R28, P3, R28, UR9, RZ ;  /* 0x000000091c1c7c10 */ /* 0x000fe4000ff7e0ff */
[----:B------:R-:W-:Y:S02]  /*3df60*/  IADD3.X R29, R29, UR13, RZ, P4, !PT ;  /* 0x0000000d1d1d7c10 */ /* 0x000fe4000a7fe4ff */
[----:B---3--:R-:W-:Y:S02]  /*3df70*/  IADD3 R4, P4, R4, UR9, RZ ;  /* 0x0000000904047c10 */ /* 0x008fe4000ff9e0ff */
[----:B------:R-:W-:Y:S01]  /*3df80*/  IADD3.X R5, R5, UR13, RZ, P5, !PT ;  /* 0x0000000d05057c10 */ /* 0x000fe2000affe4ff */
[----:B--2---:R-:W-:-:S15]  /*3df90*/  HMMA.16816.F32 R8, R12, R2, R8 ;  /* 0x000000020c08723c */ /* 0x004fde0000001808 */
[----:B------:R-:W-:-:S08]  /*3dfa0*/  NOP ;  /* 0x0000000000007918 */ /* 0x000fd00000000000 */
[----:B------:R-:W-:Y:S04]  /*3dfb0*/  STL.64 [R1+0xb0], R8 ;  /* 0x0000b00801007387 */ /* 0x000fe80000100a00 */
[----:B------:R-:W-:Y:S04]  /*3dfc0*/  STL.64 [R1+0xb8], R10 ;  /* 0x0000b80a01007387 */ /* 0x000fe80000100a00 */
        /* <DEDUP_REMOVED lines=13> */
[----:B------:R-:W2:Y:S01]  /*3e0a0*/  LDL.LU R12, [R1+0x16e0] ;  /* 0x0016e000010c7983 */ /* 0x000ea20000300800 */
[----:B------:R-:W-:-:S02]  /*3e0b0*/  IADD3 R6, P5, R6, UR9, RZ ;  /* 0x0000000906067c10 */ /* 0x000fc4000ffbe0ff */
[----:B------:R-:W-:-:S03]  /*3e0c0*/  IADD3.X R7, R7, UR13, RZ, P6, !PT ;  /* 0x0000000d07077c10 */ /* 0x000fc6000b7fe4ff */
[----:B------:R-:W-:Y:S04]  /*3e0d0*/  STL [R1+0x16cc], R6 ;  /* 0x0016cc0601007387 */ /* 0x000fe80000100800 */
[----:B--2---:R0:W-:Y:S04]  /*3e0e0*/  STL [R1+0x242c], R12 ;  /* 0x00242c0c01007387 */ /* 0x0041e80000100800 */
[----:B------:R-:W-:Y:S04]  /*3e0f0*/  STL [R1+0x16f0], R7 ;  /* 0x0016f00701007387 */ /* 0x000fe80000100800 */
[----:B0-----:R-:W2:Y:S01]  /*3e100*/  LDL.LU R12, [R1+0x16bc] ;  /* 0x0016bc00010c7983 */ /* 0x001ea20000300800 */
[----:B------:R-:W-:-:S05]  /*3e110*/  IADD3 R0, P6, R0, UR9, RZ ;  /* 0x0000000900007c10 */ /* 0x000fca000ffde0ff */
[----:B------:R-:W-:Y:S01]  /*3e120*/  STL [R1+0x16c4], R0 ;  /* 0x0016c40001007387 */ /* 0x000fe20000100800 */
[----:B------:R-:W-:-:S03]  /*3e130*/  ISETP.NE.U32.AND P0, PT, R18, R17, PT ;  /* 0x000000111200720c */ /* 0x000fc60003f05070 */
[----:B--2---:R0:W-:Y:S04]  /*3e140*/  STL [R1+0x2430], R12 ;  /* 0x0024300c01007387 */ /* 0x0041e80000100800 */
[----:B0-----:R-:W2:Y:S04]  /*3e150*/  LDL.LU R12, [R1+0x16e8] ;  /* 0x0016e800010c7983 */ /* 0x001ea80000300800 */
[----:B------:R-:W3:Y:S04]  /*3e160*/  LDL.LU R13, [R1+0x16b4] ;  /* 0x0016b400010d7983 */ /* 0x000ee80000300800 */
[----:B------:R-:W4:Y:S04]  /*3e170*/  LDL.LU R14, [R1+0x16d8] ;  /* 0x0016d800010e7983 */ /* 0x000f280000300800 */
        /* <DEDUP_REMOVED lines=25> */
[----:B------:R-:W3:Y:S01]  /*3e310*/  LDL.LU R0, [R1+0x1670] ;  /* 0x0016700001007983 */ /* 0x000ee20000300800 */
[----:B--2---:R-:W-:-:S05]  /*3e320*/  IADD3.X R12, R12, UR13, RZ, P1, !PT ;  /* 0x0000000d0c0c7c10 */ /* 0x004fca0008ffe4ff */
[----:B------:R0:W-:Y:S04]  /*3e330*/  STL [R1+0x16e8], R12 ;  /* 0x0016e80c01007387 */ /* 0x0001e80000100800 */
[----:B0-----:R-:W2:Y:S02]  /*3e340*/  LDL.LU R12, [R1+0x2430] ;  /* 0x00243000010c7983 */ /* 0x001ea40000300800 */
[----:B--2---:R-:W-:-:S05]  /*3e350*/  IADD3 R12, P1, R12, UR9, RZ ;  /* 0x000000090c0c7c10 */ /* 0x004fca000ff3e0ff */
[----:B------:R0:W-:Y:S04]  /*3e360*/  STL [R1+0x16bc], R12 ;  /* 0x0016bc0c01007387 */ /* 0x0001e80000100800 */
[----:B0-----:R-:W2:Y:S01]  /*3e370*/  LDL.LU R12, [R1+0x242c] ;  /* 0x00242c00010c7983 */ /* 0x001ea20000300800 */
[----:B----4-:R-:W-:Y:S02]  /*3e380*/  IADD3.X R14, R14, UR13, RZ, P3, !PT ;  /* 0x0000000d0e0e7c10 */ /* 0x010fe40009ffe4ff */
[----:B---3--:R-:W-:Y:S02]  /*3e390*/  IADD3 R15, P3, R15, UR9, RZ ;  /* 0x000000090f0f7c10 */ /* 0x008fe4000ff7e0ff */
[----:B------:R-:W-:Y:S02]  /*3e3a0*/  IADD3.X R2, R2, UR13, RZ, P4, !PT ;  /* 0x0000000d02027c10 */ /* 0x000fe4000a7fe4ff */
[----:B------:R-:W-:-:S02]  /*3e3b0*/  IADD3 R3, P4, R3, UR9, RZ ;  /* 0x0000000903037c10 */ /* 0x000fc4000ff9e0ff */
[----:B------:R-:W-:Y:S02]  /*3e3c0*/  IADD3.X R8, R8, UR13, RZ, P5, !PT ;  /* 0x0000000d08087c10 */ /* 0x000fe4000affe4ff */
[----:B------:R-:W-:Y:S02]  /*3e3d0*/  IADD3 R9, P5, R9, UR9, RZ ;  /* 0x0000000909097c10 */ /* 0x000fe4000ffbe0ff */
[----:B------:R-:W-:Y:S02]  /*3e3e0*/  IADD3.X R10, R10, UR13, RZ, P6, !PT ;  /* 0x0000000d0a0a7c10 */ /* 0x000fe4000b7fe4ff */
[----:B------:R-:W-:Y:S02]  /*3e3f0*/  IADD3 R11, P6, R11, UR9, RZ ;  /* 0x000000090b0b7c10 */ /* 0x000fe4000ffde0ff */
        /* <DEDUP_REMOVED lines=12> */
[----:B--2---:R-:W-:Y:S02]  /*3e4c0*/  IADD3.X R12, R12, UR13, RZ, P2, !PT ;  /* 0x0000000d0c0c7c10 */ /* 0x004fe400097fe4ff */
[----:B------:R-:W-:-:S03]  /*3e4d0*/  IADD3 R13, P2, R13, UR9, RZ ;  /* 0x000000090d0d7c10 */ /* 0x000fc6000ff5e0ff */
[----:B------:R0:W-:Y:S04]  /*3e4e0*/  STL [R1+0x16e0], R12 ;  /* 0x0016e00c01007387 */ /* 0x0001e80000100800 */
[----:B------:R-:W-:Y:S04]  /*3e4f0*/  STL [R1+0x16b4], R13 ;  /* 0x0016b40d01007387 */ /* 0x000fe80000100800 */
[----:B------:R-:W-:Y:S04]  /*3e500*/  STL [R1+0x16d8], R14 ;  /* 0x0016d80e01007387 */ /* 0x000fe80000100800 */
[----:B------:R-:W-:Y:S04]  /*3e510*/  STL [R1+0x16ac], R15 ;  /* 0x0016ac0f01007387 */ /* 0x000fe80000100800 */
[----:B------:R-:W-:Y:S04]  /*3e520*/  STL [R1+0x16d0], R2 ;  /* 0x0016d00201007387 */ /* 0x000fe80000100800 */
[----:B------:R-:W-:Y:S04]  /*3e530*/  STL [R1+0x16a4], R3 ;  /* 0x0016a40301007387 */ /* 0x000fe80000100800 */
[----:B------:R-:W-:Y:S04]  /*3e540*/  STL [R1+0x16c8], R8 ;  /* 0x0016c80801007387 */ /* 0x000fe80000100800 */
[----:B------:R-:W-:Y:S01]  /*3e550*/  STL [R1+0x169c], R9 ;  /* 0x00169c0901007387 */ /* 0x000fe20000100800 */
[----:B------:R-:W-:-:S03]  /*3e560*/  IADD3.X R18, R18, UR13, RZ, P2, !PT ;  /* 0x0000000d12127c10 */ /* 0x000fc600097fe4ff */
[----:B------:R-:W-:Y:S01]  /*3e570*/  STL [R1+0x16c0], R10 ;  /* 0x0016c00a01007387 */ /* 0x000fe20000100800 */
[----:B------:R-:W-:-:S03]  /*3e580*/  IADD3 R19, P2, R19, UR9, RZ ;  /* 0x0000000913137c10 */ /* 0x000fc6000ff5e0ff */
        /* <DEDUP_REMOVED lines=19> */
[----:B0-----:R-:W2:Y:S01]  /*3e6c0*/  LDL.LU R12, [R1+0x163c] ;  /* 0x00163c00010c7983 */ /* 0x001ea20000300800 */
[----:B------:R-:W-:-:S02]  /*3e6d0*/  IADD3.X R6, R6, UR13, RZ, P3, !PT ;  /* 0x0000000d06067c10 */ /* 0x000fc40009ffe4ff */
[----:B------:R-:W-:-:S03]  /*3e6e0*/  IADD3 R7, P3, R7, UR9, RZ ;  /* 0x0000000907077c10 */ /* 0x000fc6000ff7e0ff */
[----:B------:R-:W-:Y:S04]  /*3e6f0*/  STL [R1+0x1678], R6 ;  /* 0x0016780601007387 */ /* 0x000fe80000100800 */
[----:B--2---:R0:W-:Y:S04]  /*3e700*/  STL [R1+0x2424], R12 ;  /* 0x0024240c01007387 */ /* 0x0041e80000100800 */
[----:B------:R-:W-:Y:S04]  /*3e710*/  STL [R1+0x164c], R7 ;  /* 0x00164c0701007387 */ /* 0x000fe80000100800 */
[----:B0-----:R-:W2:Y:S01]  /*3e720*/  LDL.LU R12, [R1+0x1668] ;  /* 0x00166800010c7983 */ /* 0x001ea20000300800 */
[----:B------:R-:W-:-:S05]  /*3e730*/  IADD3.X R0, R0, UR13, RZ, P4, !PT ;  /* 0x0000000d00007c10 */ /* 0x000fca000a7fe4ff */
[----:B------:R-:W-:Y:S04]  /*3e740*/  STL [R1+0x1670], R0 ;  /* 0x0016700001007387 */ /* 0x000fe80000100800 */
[----:B--2---:R0:W-:Y:S04]  /*3e750*/  STL [R1+0x2428], R12 ;  /* 0x0024280c01007387 */ /* 0x0041e80000100800 */
[----:B0-----:R-:W2:Y:S04]  /*3e760*/  LDL.LU R12, [R1+0x1644] ;  /* 0x00164400010c7983 */ /* 0x001ea80000300800 */
[----:B------:R-:W3:Y:S04]  /*3e770*/  LDL.LU R13, [R1+0x1660] ;  /* 0x00166000010d7983 */ /* 0x000ee80000300800 */
        /* <DEDUP_REMOVED lines=26> */
[----:B------:R-:W4:Y:S01]  /*3e920*/  LDL.LU R0, [R1+0x15cc] ;  /* 0x0015cc0001007983 */ /* 0x000f220000300800 */
[----:B--2---:R-:W-:-:S05]  /*3e930*/  IADD3 R12, P4, R12, UR9, RZ ;  /* 0x000000090c0c7c10 */ /* 0x004fca000ff9e0ff */
[----:B------:R0:W-:Y:S04]  /*3e940*/  STL [R1+0x1644], R12 ;  /* 0x0016440c01007387 */ /* 0x0001e80000100800 */
[----:B0-----:R-:W2:Y:S02]  /*3e950*/  LDL.LU R12, [R1+0x2428] ;  /* 0x00242800010c7983 */ /* 0x001ea40000300800 */
[----:B--2---:R-:W-:-:S05]  /*3e960*/  IADD3.X R12, R12, UR13, RZ, P5, !PT ;  /* 0x0000000d0c0c7c10 */ /* 0x004fca000affe4ff */
[----:B------:R0:W-:Y:S04]  /*3e970*/  STL [R1+0x1668], R12 ;  /* 0x0016680c01007387 */ /* 0x0001e80000100800 */
[----:B0-----:R-:W2:Y:S01]  /*3e980*/  LDL.LU R12, [R1+0x2424] ;  /* 0x00242400010c7983 */ /* 0x001ea20000300800 */
[----:B---3--:R-:W-:Y:S02]  /*3e990*/  IADD3.X R13, R13, UR13, RZ, P6, !PT ;  /* 0x0000000d0d0d7c10 */ /* 0x008fe4000b7fe4ff */
[----:B----4-:R-:W-:Y:S02]  /*3e9a0*/  IADD3 R14, P6, R14, UR9, RZ ;  /* 0x000000090e0e7c10 */ /* 0x010fe4000ffde0ff */
        /* <DEDUP_REMOVED lines=19> */
[----:B--2---:R-:W-:-:S05]  /*3eae0*/  IADD3 R12, P5, R12, UR9, RZ ;  /* 0x000000090c0c7c10 */ /* 0x004fca000ffbe0ff */
[----:B------:R0:W-:Y:S04]  /*3eaf0*/  STL [R1+0x163c], R12 ;  /* 0x00163c0c01007387 */ /* 0x0001e80000100800 */
        /* <DEDUP_REMOVED lines=29> */
[----:B0-----:R-:W2:Y:S01]  /*3ecd0*/  LDL.LU R12, [R1+0x15e8] ;  /* 0x0015e800010c7983 */ /* 0x001ea20000300800 */
[----:B------:R-:W-:-:S02]  /*3ece0*/  IADD3 R6, P6, R6, UR9, RZ ;  /* 0x0000000906067c10 */ /* 0x000fc4000ffde0ff */
[----:B------:R-:W-:-:S03]  /*3ecf0*/  IADD3.X R7, R7, UR13, RZ, P1, !PT ;  /* 0x0000000d07077c10 */ /* 0x000fc60008ffe4ff */
[----:B------:R-:W-:Y:S04]  /*3ed00*/  STL [R1+0x15d4], R6 ;  /* 0x0015d40601007387 */ /* 0x000fe80000100800 */
[----:B--2---:R0:W-:Y:S04]  /*3ed10*/  STL [R1+0x241c], R12 ;  /* 0x00241c0c01007387 */ /* 0x0041e80000100800 */
[----:B------:R-:W-:Y:S04]  /*3ed20*/  STL [R1+0x15f8], R7 ;  /* 0x0015f80701007387 */ /* 0x000fe80000100800 */
[----:B0-----:R-:W2:Y:S01]  /*3ed30*/  LDL.LU R12, [R1+0x15c4] ;  /* 0x0015c400010c7983 */ /* 0x001ea20000300800 */
[----:B------:R-:W-:-:S05]  /*3ed40*/  IADD3 R0, P1, R0, UR9, RZ ;  /* 0x0000000900007c10 */ /* 0x000fca000ff3e0ff */
[----:B------:R-:W-:Y:S04]  /*3ed50*/  STL [R1+0x15cc], R0 ;  /* 0x0015cc0001007387 */ /* 0x000fe80000100800 */
        /* <DEDUP_REMOVED lines=1221> */
[----:B------:R-:W-:-:S02]  /*439b0*/  IADD3.X R6, R6, UR10, RZ, P4, !PT ;  /* 0x0000000a06067c10 */ /* 0x000fc4000a7fe4ff */
[----:B--2---:R-:W-:Y:S02]  /*439c0*/  IADD3.X R12, R12, UR10, RZ, P3, !PT ;  /* 0x0000000a0c0c7c10 */ /* 0x004fe40009ffe4ff */
        /* <DEDUP_REMOVED lines=31> */
[----:B------:R0:W-:Y:S04]  /*43bc0*/  STL [R1+0x1a38], R0 ;  /* 0x001a380001007387 */ /* 0x0001e80000100800 */
[----:B------:R-:W-:Y:S04]  /*43bd0*/  STL [R1+0x1a30], R6 ;  /* 0x001a300601007387 */ /* 0x000fe80000100800 */
[----:B0-----:R-:W2:Y:S01]  /*43be0*/  LDL.LU R0, [R1+0x1aac] ;  /* 0x001aac0001007983 */ /* 0x001ea20000300800 */
[----:B------:R-:W-:-:S05]  /*43bf0*/  IADD3 R7, P4, R7, UR6, RZ ;  /* 0x0000000607077c10 */ /* 0x000fca000ff9e0ff */
[----:B------:R-:W-:Y:S04]  /*43c00*/  STL [R1+0x1a9c], R7 ;  /* 0x001a9c0701007387 */ /* 0x000fe80000100800 */
[----:B--2---:R0:W-:Y:S04]  /*43c10*/  STL [R1+0x23b4], R0 ;  /* 0x0023b40001007387 */ /* 0x0041e80000100800 */
[----:B0-----:R-:W2:Y:S04]  /*43c20*/  LDL.LU R0, [R1+0x1a40] ;  /* 0x001a400001007983 */ /* 0x001ea80000300800 */
        /* <DEDUP_REMOVED lines=58> */
[----:B------:R-:W-:Y:S02]  /*43fd0*/  IADD3.X R5, R5, UR10, RZ, P3, !PT ;  /* 0x0000000a05057c10 */ /* 0x000fe40009ffe4ff */
[----:B------:R-:W-:Y:S02]  /*43fe0*/  IADD3.X R7, R7, UR10, RZ, P5, !PT ;  /* 0x0000000a07077c10 */ /* 0x000fe4000affe4ff */
[----:B------:R-:W-:Y:S02]  /*43ff0*/  IADD3.X R6, R6, UR10, RZ, P4, !PT ;  /* 0x0000000a06067c10 */ /* 0x000fe4000a7fe4ff */
[----:B--2---:R-:W-:-:S05]  /*44000*/  IADD3 R0, P6, R0, UR6, RZ ;  /* 0x0000000600007c10 */ /* 0x004fca000ffde0ff */
[----:B------:R0:W-:Y:S01]  /*44010*/  STL [R1+0x1aac], R0 ;  /* 0x001aac0001007387 */ /* 0x0001e20000100800 */
[----:B------:R-:W-:Y:S02]  /*44020*/  IADD3.X R16, R16, UR10, RZ, P6, !PT ;  /* 0x0000000a10107c10 */ /* 0x000fe4000b7fe4ff */
[----:B------:R-:W-:Y:S01]  /*44030*/  IADD3 R17, P6, R17, UR6, RZ ;  /* 0x0000000611117c10 */ /* 0x000fe2000ffde0ff */
[----:B0-----:R1:W5:Y:S04]  /*44040*/  LDL.LU R0, [R1+0x23b0] ;  /* 0x0023b00001007983 */ /* 0x0013680000300800 */
[----:B------:R1:W-:Y:S04]  /*44050*/  STL [R1+0x1a48], R12 ;  /* 0x001a480c01007387 */ /* 0x0003e80000100800 */
        /* <DEDUP_REMOVED lines=16> */
[----:B------:R1:W-:Y:S01]  /*44160*/  STL [R1+0x1ae0], R23 ;  /* 0x001ae01701007387 */ /* 0x0003e20000100800 */
[----:B------:R-:W-:-:S03]  /*44170*/  IADD3.X R28, R28, UR10, RZ, P6, !PT ;  /* 0x0000000a1c1c7c10 */ /* 0x000fc6000b7fe4ff */
        /* <DEDUP_REMOVED lines=10> */
[----:B------:R-:W-:Y:S05]  /*44220*/  @P0 BRA `(.L_x_1) ;  /* 0xfffffd2c00e00947 */ /* 0x000fea000383ffff */
.L_x_0:
[----:B-1----:R-:W2:Y:S01]  /*44230*/  LDL.LU R29, [R1+0xf0] ;  /* 0x0000f000011d7983 */ /* 0x002ea20000300800 */
[----:B------:R-:W-:Y:S01]  /*44240*/  ULDC.64 UR8, c[0x0][0x228] ;  /* 0x00008a0000087ab9 */ /* 0x000fe20000000a00 */
[----:B------:R-:W-:Y:S01]  /*44250*/  ULDC.64 UR6, c[0x0][0x228] ;  /* 0x00008a0000067ab9 */ /* 0x000fe20000000a00 */
[----:B------:R-:W-:Y:S01]  /*44260*/  ULDC.64 UR10, c[0x0][0x220] ;  /* 0x00008800000a7ab9 */ /* 0x000fe20000000a00 */
[----:B------:R-:W-:Y:S01]  /*44270*/  ULDC.64 UR12, c[0x0][0x220] ;  /* 0x00008800000c7ab9 */ /* 0x000fe20000000a00 */
[----:B------:R-:W-:Y:S01]  /*44280*/  ULDC UR15, c[0x0][0x248] ;  /* 0x00009200000f7ab9 */ /* 0x000fe20000000800 */
[----:B------:R-:W-:Y:S01]  /*44290*/  ULDC.64 UR18, c[0x0][0x228] ;  /* 0x00008a0000127ab9 */ /* 0x000fe20000000a00 */
[----:B------:R-:W-:Y:S01]  /*442a0*/  ULDC UR14, c[0x0][0x228] ;  /* 0x00008a00000e7ab9 */ /* 0x000fe20000000800 */
        /* <DEDUP_REMOVED lines=41> */
[----:B--2---:R0:W-:Y:S04]  /*44540*/  STL [R1+0x2cbc], R29 ;  /* 0x002cbc1d01007387 */ /* 0x0041e80000100800 */
[----:B0-----:R-:W2:Y:S04]  /*44550*/  LDL.LU R29, [R1+0x100] ;  /* 0x00010000011d7983 */ /* 0x001ea80000300800 */
[----:B--2---:R0:W-:Y:S04]  /*44560*/  STL [R1+0x2cc0], R29 ;  /* 0x002cc01d01007387 */ /* 0x0041e80000100800 */
[----:B0-----:R-:W2:Y:S04]  /*44570*/  LDL.LU R29, [R1+0x11c] ;  /* 0x00011c00011d7983 */ /* 0x001ea80000300800 */
[----:B--2---:R0:W-:Y:S04]  /*44580*/  STL [R1+0x2cc8], R29 ;  /* 0x002cc81d01007387 */ /* 0x0041e80000100800 */
[----:B0-----:R-:W2:Y:S04]  /*44590*/  LDL.LU R29, [R1+0x114] ;  /* 0x00011400011d7983 */ /* 0x001ea80000300800 */
[----:B------:R-:W4:Y:S04]  /*445a0*/  LDL.LU R28, [R1+0xf4] ;  /* 0x0000f400011c7983 */ /* 0x000f280000300800 */
[----:B----4-:R0:W-:Y:S04]  /*445b0*/  STL [R1+0x2cc4], R28 ;  /* 0x002cc41c01007387 */ /* 0x0101e80000100800 */
[----:B0-----:R-:W4:Y:S04]  /*445c0*/  LDL.LU R28, [R1+0x118] ;  /* 0x00011800011c7983 */ /* 0x001f280000300800 */
[----:B----4-:R0:W-:Y:S04]  /*445d0*/  STL [R1+0x2ccc], R28 ;  /* 0x002ccc1c01007387 */ /* 0x0101e80000100800 */
[----:B0-----:R-:W2:Y:S04]  /*445e0*/  LDL.LU R28, [R1+0x110] ;  /* 0x00011000011c7983 */ /* 0x001ea80000300800 */
[----:B------:R-:W4:Y:S04]  /*445f0*/  LDL.LU R27, [R1+0xf8] ;  /* 0x0000f800011b7983 */ /* 0x000f280000300800 */
[----:B------:R-:W4:Y:S04]  /*44600*/  LDL.LU R26, [R1+0xfc] ;  /* 0x0000fc00011a7983 */ /* 0x000f280000300800 */
[----:B------:R-:W4:Y:S04]  /*44610*/  LDL.LU R25, [R1+0x130] ;  /* 0x0001300001197983 */ /* 0x000f280000300800 */
[----:B---3--:R-:W3:Y:S04]  /*44620*/  LDL.LU R24, [R1+0x134] ;  /* 0x0001340001187983 */ /* 0x008ee80000300800 */
        /* <DEDUP_REMOVED lines=14> */
[----:B------:R-:W4:Y:S04]  /*44710*/  LDL.LU R8, [R1+0x1b0] ;  /* 0x0001b00001087983 */ /* 0x000f280000300800 */
[----:B------:R-:W4:Y:S04]  /*44720*/  LDL.LU R7, [R1+0x1b4] ;  /* 0x0001b40001077983 */ /* 0x000f280000300800 */
[----:B------:R-:W3:Y:S04]  /*44730*/  LDL.LU R6, [R1+0x1b8] ;  /* 0x0001b80001067983 */ /* 0x000ee80000300800 */
[----:B------:R-:W3:Y:S04]  /*44740*/  LDL.LU R5, [R1+0x1bc] ;  /* 0x0001bc0001057983 */ /* 0x000ee80000300800 */
[----:B------:R-:W3:Y:S04]  /*44750*/  LDL.LU R4, [R1+0x1d0] ;  /* 0x0001d00001047983 */ /* 0x000ee80000300800 */
[----:B------:R-:W3:Y:S04]  /*44760*/  LDL.LU R3, [R1+0x1d4] ;  /* 0x0001d40001037983 */ /* 0x000ee80000300800 */
[----:B-----5:R0:W-:Y:S04]  /*44770*/  STL [R1+0x24f4], R0 ;  /* 0x0024f40001007387 */ /* 0x0201e80000100800 */
[----:B0-----:R-:W4:Y:S04]  /*44780*/  LDL.LU R0, [R1+0x10c] ;  /* 0x00010c0001007983 */ /* 0x001f280000300800 */
[----:B------:R0:W-:Y:S04]  /*44790*/  STL [R1+0x23e0], R2 ;  /* 0x0023e00201007387 */ /* 0x0001e80000100800 */
[----:B0-----:R-:W4:Y:S04]  /*447a0*/  LDL.LU R2, [R1+0x108] ;  /* 0x0001080001027983 */ /* 0x001f280000300800 */
[----:B------:R0:W-:Y:S04]  /*447b0*/  STL [R1+0x23d4], R13 ;  /* 0x0023d40d01007387 */ /* 0x0001e80000100800 */
[----:B0-----:R-:W3:Y:S01]  /*447c0*/  LDL.LU R13, [R1+0x104] ;  /* 0x00010400010d7983 */ /* 0x001ee20000300800 */
[----:B--2---:R-:W-:-:S03]  /*447d0*/  F2FP.SATFINITE.E5M2.F32.PACK_AB_MERGE_C R29, R29, R28, RZ ;  /* 0x0000001c1d1d723e */ /* 0x004fc600048060ff */
[----:B------:R-:W2:Y:S04]  /*447e0*/  LDL.LU R28, [R1+0x2ccc] ;  /* 0x002ccc00011c7983 */ /* 0x000ea80000300800 */
[----:B------:R0:W-:Y:S04]  /*447f0*/  STL [R1+0x1140], R29 ;  /* 0x0011401d01007387 */ /* 0x0001e80000100800 */
[----:B0-----:R-:W2:Y:S02]  /*44800*/  LDL.LU R29, [R1+0x2cc8] ;  /* 0x002cc800011d7983 */ /* 0x001ea40000300800 */
[----:B--2---:R-:W-:-:S02]  /*44810*/  F2FP.SATFINITE.E5M2.F32.PACK_AB_MERGE_C R29, R29, R28, RZ ;  /* 0x0000001c1d1d723e */ /* 0x004fc400048060ff */
[----:B------:R-:W2:Y:S04]  /*44820*/  LDL.LU R28, [R1+0x2cc4] ;  /* 0x002cc400011c7983 */ /* 0x000ea80000300800 */
[----:B------:R0:W-:Y:S04]  /*44830*/  STL [R1+0x113c], R29 ;  /* 0x00113c1d01007387 */ /* 0x0001e80000100800 */
[----:B0-----:R-:W3:Y:S02]  /*44840*/  LDL.LU R29, [R1+0x2cc0] ;  /* 0x002cc000011d7983 */ /* 0x001ee40000300800 */
[----:B---3--:R-:W-:-:S02]  /*44850*/  F2FP.SATFINITE.E5M2.F32.PACK_AB_MERGE_C R13, R13, R29, RZ ;  /* 0x0000001d0d0d723e */ /* 0x008fc400048060ff */
[----:B------:R-:W2:Y:S01]  /*44860*/  LDL.LU R29, [R1+0x2cbc] ;  /* 0x002cbc00011d7983 */ /* 0x000ea20000300800 */
[----:B----4-:R-:W-:Y:S02]  /*44870*/  F2FP.SATFINITE.E5M2.F32.PACK_AB_MERGE_C R2, R0, R2, RZ ;  /* 0x000000020002723e */ /* 0x010fe400048060ff */
[----:B------:R-:W-:Y:S01]  /*44880*/  F2FP.SATFINITE.E5M2.F32.PACK_AB_MERGE_C R7, R7, R8, RZ ;  /* 0x000000080707723e */ /* 0x000fe200048060ff */
[----:B------:R0:W-:Y:S04]  /*44890*/  STL [R1+0x1134], R13 ;  /* 0x0011340d01007387 */ /* 0x0001e80000100800 */
[----:B------:R1:W-:Y:S01]  /*448a0*/  STL [R1+0x1138], R2 ;  /* 0x0011380201007387 */ /* 0x0003e20000100800 */
[----:B0-----:R-:W-:Y:S02]  /*448b0*/  F2FP.SATFINITE.E5M2.F32.PACK_AB_MERGE_C R13, R26, R27, RZ ;  /* 0x0000001b1a0d723e */ /* 0x001fe400048060ff */
[----:B-1----:R-:W-:-:S02]  /*448c0*/  F2FP.SATFINITE.E5M2.F32.PACK_AB_MERGE_C R2, R24, R25, RZ ;  /* 0x000000191802723e */ /* 0x002fc400048060ff */
[----:B--2---:R-:W-:-:S05]  /*448d0*/  F2FP.SATFINITE.E5M2.F32.PACK_AB_MERGE_C R0, R28, R29, RZ ;  /* 0x0000001d1c00723e */ /* 0x004fca00048060ff */
[----:B------:R0:W-:Y:S04]  /*448e0*/  STL [R1+0x1130], R0 ;  /* 0x0011300001007387 */ /* 0x0001e80000100800 */
[----:B------:R1:W-:Y:S04]  /*448f0*/  STL [R1+0x112c], R13 ;  /* 0x00112c0d01007387 */ /* 0x0003e80000100800 */
[----:B------:R2:W-:Y:S01]  /*44900*/  STL [R1+0x1128], R2 ;  /* 0x0011280201007387 */ /* 0x0005e20000100800 */
[----:B0-----:R-:W-:Y:S02]  /*44910*/  F2FP.SATFINITE.E5M2.F32.PACK_AB_MERGE_C R0, R22, R23, RZ ;  /* 0x000000171600723e */ /* 0x001fe400048060ff */
[----:B-1----:R-:W-:-:S03]  /*44920*/  F2FP.SATFINITE.E5M2.F32.PACK_AB_MERGE_C R13, R20, R21, RZ ;  /* 0x00000015140d723e */ /* 0x002fc600048060ff */
[----:B------:R0:W-:Y:S01]  /*44930*/  STL [R1+0x1124], R0 ;  /* 0x0011240001007387 */ /* 0x0001e20000100800 */
[----:B--2---:R-:W-:-:S03]  /*44940*/  F2FP.SATFINITE.E5M2.F32.PACK_AB_MERGE_C R2, R18, R19, RZ ;  /* 0x000000131202723e */ /* 0x004fc600048060ff */
[----:B------:R1:W-:Y:S04]  /*44950*/  STL [R1+0x111c], R13 ;  /* 0x00111c0d01007387 */ /* 0x0003e80000100800 */
[----:B------:R2:W-:Y:S01]  /*44960*/  STL [R1+0x1120], R2 ;  /* 0x0011200201007387 */ /* 0x0005e20000100800 */
[----:B0-----:R-:W-:Y:S02]  /*44970*/  F2FP.SATFINITE.E5M2.F32.PACK_AB_MERGE_C R0, R16, R17, RZ ;  /* 0x000000111000723e */ /* 0x001fe400048060ff */
[----:B-1----:R-:W-:-:S03]  /*44980*/  F2FP.SATFINITE.E5M2.F32.PACK_AB_MERGE_C R13, R14, R15, RZ ;  /* 0x0000000f0e0d723e */ /* 0x002fc600048060ff */
[----:B------:R0:W-:Y:S01]  /*44990*/  STL [R1+0x1118], R0 ;  /* 0x0011180001007387 */ /* 0x0001e20000100800 */
[----:B--2---:R-:W-:-:S03]  /*449a0*/  F2FP.SATFINITE.E5M2.F32.PACK_AB_MERGE_C R2, R11, R12, RZ ;  /* 0x0000000c0b02723e */ /* 0x004fc600048060ff */
[----:B------:R-:W-:Y:S04]  /*449b0*/  STL [R1+0x1114], R13 ;  /* 0x0011140d01007387 */ /* 0x000fe80000100800 */
[----:B------:R1:W-:Y:S01]  /*449c0*/  STL [R1+0x1110], R2 ;  /* 0x0011100201007387 */ /* 0x0003e20000100800 */
[----:B0-----:R-:W-:-:S05]  /*449d0*/  F2FP.SATFINITE.E5M2.F32.PACK_AB_MERGE_C R0, R9, R10, RZ ;  /* 0x0000000a0900723e */ /* 0x001fca00048060ff */
[----:B------:R0:W-:Y:S01]  /*449e0*/  STL [R1+0x110c], R0 ;  /* 0x00110c0001007387 */ /* 0x0001e20000100800 */
[----:B-1----:R-:W-:-:S03]  /*449f0*/  F2FP.SATFINITE.E5M2.F32.PACK_AB_MERGE_C R2, R5, R6, RZ ;  /* 0x000000060502723e */ /* 0x002fc600048060ff */
[----:B------:R-:W-:Y:S04]  /*44a00*/  STL [R1+0x1104], R7 ;  /* 0x0011040701007387 */ /* 0x000fe80000100800 */
[----:B------:R-:W2:Y:S01]  /*44a10*/  LDL.LU R13, [R1+0xf8c] ;  /* 0x000f8c00010d7983 */ /* 0x000ea20000300800 */
[----:B0-----:R-:W-:-:S03]  /*44a20*/  F2FP.SATFINITE.E5M2.F32.PACK_AB_MERGE_C R0, R3, R4, RZ ;  /* 0x000000040300723e */ /* 0x001fc600048060ff */
        /* <DEDUP_REMOVED lines=34> */
[----:B------:R-:W3:Y:S04]  /*44c50*/  LDL.LU R2, [R1+0xf70] ;  /* 0x000f700001027983 */ /* 0x000ee80000300800 */
[----:B---3--:R0:W-:Y:S04]  /*44c60*/  STL [R1+0x2c38], R2 ;  /* 0x002c380201007387 */ /* 0x0081e80000100800 */
[----:B0-----:R-:W3:Y:S04]  /*44c70*/  LDL.LU R2, [R1+0xf88] ;  /* 0x000f880001027983 */ /* 0x001ee80000300800 */
        /* <DEDUP_REMOVED lines=31> */
[----:B0-----:R-:W2:Y:S04]  /*44e70*/  LDL.LU R2, [R1+0x1d8] ;  /* 0x0001d80001027983 */ /* 0x001ea80000300800 */
[----:B------:R-:W3:Y:S04]  /*44e80*/  LDL.LU R0, [R1+0xf74] ;  /* 0x000f740001007983 */ /* 0x000ee80000300800 */
[----:B------:R-:W4:Y:S04]  /*44e90*/  LDL.LU R29, [R1+0xf78] ;  /* 0x000f7800011d7983 */ /* 0x000f280000300800 */
[----:B------:R-:W4:Y:S04]  /*44ea0*/  LDL.LU R28, [R1+0xf7c] ;  /* 0x000f7c00011c7983 */ /* 0x000f280000300800 */
        /* <DEDUP_REMOVED lines=24> */
[----:B--2---:R-:W-:-:S03]  /*45030*/  F2FP.SATFINITE.E5M2.F32.PACK_AB_MERGE_C R13, R13, R2, RZ ;  /* 0x000000020d0d723e */ /* 0x004fc600048060ff */
[----:B------:R-:W2:Y:S04]  /*45040*/  LDL.LU R2, [R1+0x2cb8] ;  /* 0x002cb80001027983 */ /* 0x000ea80000300800 */
[----:B------:R0:W-:Y:S04]  /*45050*/  STL [R1+0x10fc], R13 ;  /* 0x0010fc0d01007387 */ /* 0x0001e80000100800 */
[----:B0-----:R-:W2:Y:S02]  /*45060*/  LDL.LU R13, [R1+0x2cb4] ;  /* 0x002cb400010d7983 */ /* 0x001ea40000300800 */
[----:B--2---:R-:W-:-:S02]  /*45070*/  F2FP.SATFINITE.E5M2.F32.PACK_AB_MERGE_C R13, R13, R2, RZ ;  /* 0x000000020d0d723e */ /* 0x004fc400048060ff */
        /* <DEDUP_REMOVED lines=61> */
[----:B------:R3:W-:Y:S02]  /*45450*/  STL [R1+0xf80], R13 ;  /* 0x000f800d01007387 */ /* 0x0007e40000100800 */
[----:B---3--:R-:W-:Y:S02]  /*45460*/  F2FP.SATFINITE.E5M2.F32.PACK_AB_MERGE_C R13, R26, R27, RZ ;  /* 0x0000001b1a0d723e */ /* 0x008fe400048060ff */
[----:B----4-:R-:W-:Y:S02]  /*45470*/  F2FP.SATFINITE.E5M2.F32.PACK_AB_MERGE_C R7, R7, R8, RZ ;  /* 0x000000080707723e */ /* 0x010fe400048060ff */
[----:B--2---:R-:W-:-:S02]  /*45480*/  F2FP.SATFINITE.E5M2.F32.PACK_AB_MERGE_C R2, R0, R2, RZ ;  /* 0x000000020002723e */ /* 0x004fc400048060ff */
[----:B------:R-:W-:-:S03]  /*45490*/  F2FP.SATFINITE.E5M2.F32.PACK_AB_MERGE_C R0, R28, R29, RZ ;  /* 0x0000001d1c00723e */ /* 0x000fc600048060ff */
[----:B------:R0:W-:Y:S04]  /*454a0*/  STL [R1+0xf74], R2 ;  /* 0x000f740201007387 */ /* 0x0001e80000100800 */
[----:B------:R1:W-:Y:S01]  /*454b0*/  STL [R1+0xf70], R0 ;  /* 0x000f700001007387 */ /* 0x0003e20000100800 */
[----:B0-----:R-:W-:-:S03]  /*454c0*/  F2FP.SATFINITE.E5M2.F32.PACK_AB_MERGE_C R2, R24, R25, RZ ;  /* 0x000000191802723e */ /* 0x001fc600048060ff */
[----:B------:R0:W-:Y:S01]  /*454d0*/  STL [R1+0xf60], R13 ;  /* 0x000f600d01007387 */ /* 0x0001e20000100800 */
[----:B-1----:R-:W-:-:S03]  /*454e0*/  F2FP.SATFINITE.E5M2.F32.PACK_AB_MERGE_C R0, R22, R23, RZ ;  /* 0x000000171600723e */ /* 0x002fc600048060ff */
        /* <DEDUP_REMOVED lines=12> */
[----:B------:R1:W-:Y:S04]  /*455b0*/  STL [R1+0xf34], R2 ;  /* 0x000f340201007387 */ /* 0x0003e80000100800 */
[----:B------:R2:W-:Y:S04]  /*455c0*/  STL [R1+0xf24], R0 ;  /* 0x000f240001007387 */ /* 0x0005e80000100800 */
[----:B------:R-:W-:Y:S04]  /*455d0*/  STL [R1+0xf20], R7 ;  /* 0x000f200701007387 */ /* 0x000fe80000100800 */
[----:B0-----:R-:W3:Y:S01]  /*455e0*/  LDL.LU R13, [R1+0xe94] ;  /* 0x000e9400010d7983 */ /* 0x001ee20000300800 */
[----:B-1----:R-:W-:-:S02]  /*455f0*/  F2FP.SATFINITE.E5M2.F32.PACK_AB_MERGE_C R2, R5, R6, RZ ;  /* 0x000000060502723e */ /* 0x002fc400048060ff */
[----:B--2---:R-:W-:-:S03]  /*45600*/  F2FP.SATFINITE.E5M2.F32.PACK_AB_MERGE_C R0, R3, R4, RZ ;  /* 0x000000040300723e */ /* 0x004fc600048060ff */
[----:B------:R-:W-:Y:S04]  /*45610*/  STL [R1+0xf14], R2 ;  /* 0x000f140201007387 */ /* 0x000fe80000100800 */
[----:B---3--:R0:W-:Y:S04]  /*45620*/  STL [R1+0x2bb8], R13 ;  /* 0x002bb80d01007387 */ /* 0x0081e80000100800 */
        /* <DEDUP_REMOVED lines=1092> */
[----:B------:R2:W-:Y:S01]  /*49a70*/  STL [R1+0x2a0], R13 ;  /* 0x0002a00d01007387 */ /* 0x0005e20000100800 */
[----:B---3--:R-:W-:Y:S02]  /*49a80*/  F2FP.SATFINITE.E5M2.F32.PACK_AB_MERGE_C R11, R11, R12, RZ ;  /* 0x0000000c0b0b723e */ /* 0x008fe400048060ff */
[----:B--2---:R-:W-:Y:S02]  /*49a90*/  F2FP.SATFINITE.E5M2.F32.PACK_AB_MERGE_C R13, R0, R2, RZ ;  /* 0x00000002000d723e */ /* 0x004fe400048060ff */
[----:B----4-:R-:W-:Y:S02]  /*49aa0*/  F2FP.SATFINITE.E5M2.F32.PACK_AB_MERGE_C R2, R28, R29, RZ ;  /* 0x0000001d1c02723e */ /* 0x010fe400048060ff */
[----:B------:R-:W-:Y:S01]  /*49ab0*/  F2FP.SATFINITE.E5M2.F32.PACK_AB_MERGE_C R0, R26, R27, RZ ;  /* 0x0000001b1a00723e */ /* 0x000fe200048060ff */
[----:B------:R0:W-:Y:S04]  /*49ac0*/  STL [R1+0x278], R13 ;  /* 0x0002780d01007387 */ /* 0x0001e80000100800 */
[----:B------:R1:W-:Y:S04]  /*49ad0*/  STL [R1+0x294], R2 ;  /* 0x0002940201007387 */ /* 0x0003e80000100800 */
[----:B------:R2:W-:Y:S01]  /*49ae0*/  STL [R1+0x23c], R0 ;  /* 0x00023c0001007387 */ /* 0x0005e20000100800 */
[----:B0-----:R-:W-:-:S02]  /*49af0*/  F2FP.SATFINITE.E5M2.F32.PACK_AB_MERGE_C R13, R24, R25, RZ ;  /* 0x00000019180d723e */ /* 0x001fc400048060ff */
[----:B-1----:R-:W-:Y:S02]  /*49b00*/  F2FP.SATFINITE.E5M2.F32.PACK_AB_MERGE_C R2, R22, R23, RZ ;  /* 0x000000171602723e */ /* 0x002fe400048060ff */
[----:B--2---:R-:W-:Y:S01]  /*49b10*/  F2FP.SATFINITE.E5M2.F32.PACK_AB_MERGE_C R0, R20, R21, RZ ;  /* 0x000000151400723e */ /* 0x004fe200048060ff */
[----:B------:R0:W-:Y:S04]  /*49b20*/  STL [R1+0x238], R13 ;  /* 0x0002380d01007387 */ /* 0x0001e80000100800 */
[----:B------:R1:W-:Y:S04]  /*49b30*/  STL [R1+0x24f8], R0 ;  /* 0x0024f80001007387 */ /* 0x0003e80000100800 */
[----:B------:R2:W-:Y:S01]  /*49b40*/  STL [R1+0x1fc], R2 ;  /* 0x0001fc0201007387 */ /* 0x0005e20000100800 */
[----:B0-----:R-:W-:-:S02]  /*49b50*/  F2FP.SATFINITE.E5M2.F32.PACK_AB_MERGE_C R13, R18, R19, RZ ;  /* 0x00000013120d723e */ /* 0x001fc400048060ff */
[----:B-1----:R-:W-:Y:S02]  /*49b60*/  F2FP.SATFINITE.E5M2.F32.PACK_AB_MERGE_C R0, R14, R15, RZ ;  /* 0x0000000f0e00723e */ /* 0x002fe400048060ff */
[----:B--2---:R-:W-:Y:S01]  /*49b70*/  F2FP.SATFINITE.E5M2.F32.PACK_AB_MERGE_C R2, R16, R17, RZ ;  /* 0x000000111002723e */ /* 0x004fe200048060ff */
[----:B------:R-:W-:Y:S04]  /*49b80*/  STL [R1+0x9f0], R13 ;  /* 0x0009f00d01007387 */ /* 0x000fe80000100800 */
[----:B------:R0:W-:Y:S04]  /*49b90*/  STL [R1+0x9f4], R2 ;  /* 0x0009f40201007387 */ /* 0x0001e80000100800 */
[----:B------:R1:W-:Y:S04]  /*49ba0*/  STL [R1+0x9e4], R0 ;  /* 0x0009e40001007387 */ /* 0x0003e80000100800 */
[----:B------:R-:W-:Y:S01]  /*49bb0*/  STL [R1+0x9e0], R11 ;  /* 0x0009e00b01007387 */ /* 0x000fe20000100800 */
[----:B0-----:R-:W-:-:S02]  /*49bc0*/  F2FP.SATFINITE.E5M2.F32.PACK_AB_MERGE_C R2, R9, R10, RZ ;  /* 0x0000000a0902723e */ /* 0x001fc400048060ff */
[----:B-1----:R-:W-:-:S03]  /*49bd0*/  F2FP.SATFINITE.E5M2.F32.PACK_AB_MERGE_C R0, R7, R8, RZ ;  /* 0x000000080700723e */ /* 0x002fc600048060ff */
[----:B------:R-:W-:Y:S04]  /*49be0*/  STL [R1+0x9d4], R2 ;  /* 0x0009d40201007387 */ /* 0x000fe80000100800 */
[----:B------:R0:W-:Y:S04]  /*49bf0*/  STL [R1+0x9d0], R0 ;  /* 0x0009d00001007387 */ /* 0x0001e80000100800 */
[----:B0-----:R-:W2:Y:S01]  /*49c00*/  LDL.LU R0, [R1+0x944] ;  /* 0x0009440001007983 */ /* 0x001ea20000300800 */
[----:B------:R-:W-:Y:S02]  /*49c10*/  F2FP.SATFINITE.E5M2.F32.PACK_AB_MERGE_C R5, R5, R6, RZ ;  /* 0x000000060505723e */ /* 0x000fe400048060ff */
[----:B------:R-:W-:-:S03]  /*49c20*/  F2FP.SATFINITE.E5M2.F32.PACK_AB_MERGE_C R2, R3, R4, RZ ;  /* 0x000000040302723e */ /* 0x000fc600048060ff */
        /* <DEDUP_REMOVED lines=148> */
[----:B----4-:R-:W-:Y:S02]  /*4a570*/  F2FP.SATFINITE.E5M2.F32.PACK_AB_MERGE_C R9, R9, R16, RZ ;  /* 0x000000100909723e */ /* 0x010fe400048060ff */
[----:B------:R-:W-:Y:S02]  /*4a580*/  F2FP.SATFINITE.E5M2.F32.PACK_AB_MERGE_C R7, R7, R8, RZ ;  /* 0x000000080707723e */ /* 0x000fe400048060ff */
[----:B--2---:R-:W-:-:S02]  /*4a590*/  F2FP.SATFINITE.E5M2.F32.PACK_AB_MERGE_C R0, R2, R13, RZ ;  /* 0x0000000d0200723e */ /* 0x004fc400048060ff */
[----:B------:R-:W-:Y:S02]  /*4a5a0*/  F2FP.SATFINITE.E5M2.F32.PACK_AB_MERGE_C R13, R28, R29, RZ ;  /* 0x0000001d1c0d723e */ /* 0x000fe400048060ff */
        /* <DEDUP_REMOVED lines=8> */
[----:B------:R-:W-:Y:S04]  /*4a630*/  STL [R1+0x1b8], R13 ;  /* 0x0001b80d01007387 */ /* 0x000fe80000100800 */
[----:B------:R1:W-:Y:S04]  /*4a640*/  STL [R1+0x178], R2 ;  /* 0x0001780201007387 */ /* 0x0003e80000100800 */
[----:B------:R-:W-:Y:S01]  /*4a650*/  STL [R1+0x24fc], R10 ;  /* 0x0024fc0a01007387 */ /* 0x000fe20000100800 */
[----:B0-----:R-:W-:-:S02]  /*4a660*/  F2FP.SATFINITE.E5M2.F32.PACK_AB_MERGE_C R0, R18, R19, RZ ;  /* 0x000000131200723e */ /* 0x001fc400048060ff */
[----:B-1----:R-:W-:-:S03]  /*4a670*/  F2FP.SATFINITE.E5M2.F32.PACK_AB_MERGE_C R2, R14, R15, RZ ;  /* 0x0000000f0e02723e */ /* 0x002fc600048060ff */
[----:B------:R0:W-:Y:S04]  /*4a680*/  STL [R1+0x174], R0 ;  /* 0x0001740001007387 */ /* 0x0001e80000100800 */
[----:B------:R1:W-:Y:S04]  /*4a690*/  STL [R1+0x2500], R9 ;  /* 0x0025000901007387 */ /* 0x0003e80000100800 */
[----:B------:R2:W-:Y:S01]  /*4a6a0*/  STL [R1+0x914], R2 ;  /* 0x0009140201007387 */ /* 0x0005e20000100800 */
[----:B0-----:R-:W-:-:S05]  /*4a6b0*/  F2FP.SATFINITE.E5M2.F32.PACK_AB_MERGE_C R0, R11, R12, RZ ;  /* 0x0000000c0b00723e */ /* 0x001fca00048060ff */
[----:B------:R0:W-:Y:S04]  /*4a6c0*/  STL [R1+0x910], R0 ;  /* 0x0009100001007387 */ /* 0x0001e80000100800 */
[----:B------:R-:W-:Y:S04]  /*4a6d0*/  STL [R1+0x900], R7 ;  /* 0x0009000701007387 */ /* 0x000fe80000100800 */
[----:B-1----:R-:W3:Y:S01]  /*4a6e0*/  LDL.LU R9, [R1+0x874] ;  /* 0x0008740001097983 */ /* 0x002ee20000300800 */
[----:B--2---:R-:W-:Y:S02]  /*4a6f0*/  F2FP.SATFINITE.E5M2.F32.PACK_AB_MERGE_C R2, R5, R6, RZ ;  /* 0x000000060502723e */ /* 0x004fe400048060ff */
[----:B0-----:R-:W-:-:S03]  /*4a700*/  F2FP.SATFINITE.E5M2.F32.PACK_AB_MERGE_C R0, R3, R4, RZ ;  /* 0x000000040300723e */ /* 0x001fc600048060ff */
        /* <DEDUP_REMOVED lines=155> */
[----:B----4-:R-:W-:Y:S02]  /*4b0c0*/  F2FP.SATFINITE.E5M2.F32.PACK_AB_MERGE_C R9, R2, R13, RZ ;  /* 0x0000000d0209723e */ /* 0x010fe400048060ff */
[----:B---3--:R-:W-:Y:S02]  /*4b0d0*/  F2FP.SATFINITE.E5M2.F32.PACK_AB_MERGE_C R2, R28, R29, RZ ;  /* 0x0000001d1c02723e */ /* 0x008fe400048060ff */
[----:B------:R-:W-:-:S02]  /*4b0e0*/  F2FP.SATFINITE.E5M2.F32.PACK_AB_MERGE_C R13, R18, R19, RZ ;  /* 0x00000013120d723e */ /* 0x000fc400048060ff */
[----:B------:R-:W-:Y:S02]  /*4b0f0*/  F2FP.SATFINITE.E5M2.F32.PACK_AB_MERGE_C R7, R7, R8, RZ ;  /* 0x000000080707723e */ /* 0x000fe400048060ff */
[----:B--2---:R-:W-:-:S05]  /*4b100*/  F2FP.SATFINITE.E5M2.F32.PACK_AB_MERGE_C R0, R0, R10, RZ ;  /* 0x0000000a0000723e */ /* 0x004fca00048060ff */
[----:B------:R0:W-:Y:S04]  /*4b110*/  STL [R1+0x19c], R0 ;  /* 0x00019c0001007387 */ /* 0x0001e80000100800 */
[----:B------:R1:W-:Y:S04]  /*4b120*/  STL [R1+0x158], R9 ;  /* 0x0001580901007387 */ /* 0x0003e80000100800 */
[----:B------:R2:W-:Y:S01]  /*4b130*/  STL [R1+0x150], R2 ;  /* 0x0001500201007387 */ /* 0x0005e20000100800 */
[----:B0-----:R-:W-:Y:S02]  /*4b140*/  F2FP.SATFINITE.E5M2.F32.PACK_AB_MERGE_C R0, R26, R27, RZ ;  /* 0x0000001b1a00723e */ /* 0x001fe400048060ff */
[----:B-1----:R-:W-:-:S02]  /*4b150*/  F2FP.SATFINITE.E5M2.F32.PACK_AB_MERGE_C R9, R24, R25, RZ ;  /* 0x000000191809723e */ /* 0x002fc400048060ff */
[----:B--2---:R-:W-:Y:S01]  /*4b160*/  F2FP.SATFINITE.E5M2.F32.PACK_AB_MERGE_C R2, R22, R23, RZ ;  /* 0x000000171602723e */ /* 0x004fe200048060ff */
[----:B------:R0:W-:Y:S04]  /*4b170*/  STL [R1+0x114], R0 ;  /* 0x0001140001007387 */ /* 0x0001e80000100800 */
[----:B------:R1:W-:Y:S04]  /*4b180*/  STL [R1+0x10c], R9 ;  /* 0x00010c0901007387 */ /* 0x0003e80000100800 */
[----:B------:R2:W-:Y:S04]  /*4b190*/  STL [R1+0xac], R2 ;  /* 0x0000ac0201007387 */ /* 0x0005e80000100800 */
[----:B------:R-:W-:Y:S01]  /*4b1a0*/  STL [R1+0x24cc], R13 ;  /* 0x0024cc0d01007387 */ /* 0x000fe20000100800 */
[----:B0-----:R-:W-:-:S02]  /*4b1b0*/  F2FP.SATFINITE.E5M2.F32.PACK_AB_MERGE_C R0, R20, R21, RZ ;  /* 0x000000151400723e */ /* 0x001fc400048060ff */
[----:B-1----:R-:W-:Y:S02]  /*4b1c0*/  F2FP.SATFINITE.E5M2.F32.PACK_AB_MERGE_C R9, R16, R17, RZ ;  /* 0x000000111009723e */ /* 0x002fe400048060ff */
[----:B--2---:R-:W-:Y:S01]  /*4b1d0*/  F2FP.SATFINITE.E5M2.F32.PACK_AB_MERGE_C R2, R14, R15, RZ ;  /* 0x0000000f0e02723e */ /* 0x004fe200048060ff */
[----:B------:R0:W-:Y:S04]  /*4b1e0*/  STL [R1+0xf8], R0 ;  /* 0x0000f80001007387 */ /* 0x0001e80000100800 */
[----:B------:R-:W-:Y:S04]  /*4b1f0*/  STL [R1+0x98], R9 ;  /* 0x0000980901007387 */ /* 0x000fe80000100800 */
[----:B------:R1:W-:Y:S01]  /*4b200*/  STL [R1+0x84], R2 ;  /* 0x0000840201007387 */ /* 0x0003e20000100800 */
[----:B0-----:R-:W-:-:S05]  /*4b210*/  F2FP.SATFINITE.E5M2.F32.PACK_AB_MERGE_C R0, R11, R12, RZ ;  /* 0x0000000c0b00723e */ /* 0x001fca00048060ff */
[----:B------:R0:W-:Y:S04]  /*4b220*/  STL [R1+0x7c], R0 ;  /* 0x00007c0001007387 */ /* 0x0001e80000100800 */
[----:B------:R-:W-:Y:S04]  /*4b230*/  STL [R1+0x2e8], R7 ;  /* 0x0002e80701007387 */ /* 0x000fe80000100800 */
[----:B------:R-:W2:Y:S01]  /*4b240*/  LDL.LU R13, [R1+0x7a4] ;  /* 0x0007a400010d7983 */ /* 0x000ea20000300800 */
[----:B-1----:R-:W-:Y:S02]  /*4b250*/  F2FP.SATFINITE.E5M2.F32.PACK_AB_MERGE_C R2, R5, R6, RZ ;  /* 0x000000060502723e */ /* 0x002fe400048060ff */
        /* <DEDUP_REMOVED lines=154> */
[----:B------:R-:W2:Y:S01]  /*4bc00*/  LDL.LU R9, [R1+0x27c8] ;  /* 0x0027c80001097983 */ /* 0x000ea20000300800 */
[----:B----4-:R-:W-:-:S03]  /*4bc10*/  F2FP.SATFINITE.E5M2.F32.PACK_AB_MERGE_C R0, R2, R0, RZ ;  /* 0x000000000200723e */ /* 0x010fc600048060ff */
[----:B------:R0:W-:Y:S01]  /*4bc20*/  STL [R1+0x100], R13 ;  /* 0x0001000d01007387 */ /* 0x0001e20000100800 */
[----:B---3--:R-:W-:Y:S02]  /*4bc30*/  F2FP.SATFINITE.E5M2.F32.PACK_AB_MERGE_C R2, R26, R27, RZ ;  /* 0x0000001b1a02723e */ /* 0x008fe400048060ff */
[----:B0-----:R-:W-:Y:S02]  /*4bc40*/  F2FP.SATFINITE.E5M2.F32.PACK_AB_MERGE_C R13, R7, R8, RZ ;  /* 0x00000008070d723e */ /* 0x001fe400048060ff */
[----:B--2---:R-:W-:Y:S02]  /*4bc50*/  F2FP.SATFINITE.E5M2.F32.PACK_AB_MERGE_C R10, R10, R9, RZ ;  /* 0x000000090a0a723e */ /* 0x004fe400048060ff */
[----:B------:R-:W-:-:S03]  /*4bc60*/  F2FP.SATFINITE.E5M2.F32.PACK_AB_MERGE_C R9, R28, R29, RZ ;  /* 0x0000001d1c09723e */ /* 0x000fc600048060ff */
[----:B------:R-:W-:Y:S04]  /*4bc70*/  STL [R1+0xf4], R10 ;  /* 0x0000f40a01007387 */ /* 0x000fe80000100800 */
        /* <DEDUP_REMOVED lines=14> */
[----:B------:R-:W-:Y:S04]  /*4bd60*/  STL [R1+0x50], R2 ;  /* 0x0000500201007387 */ /* 0x000fe80000100800 */
[----:B------:R1:W-:Y:S01]  /*4bd70*/  STL [R1+0x24e0], R13 ;  /* 0x0024e00d01007387 */ /* 0x0003e20000100800 */
[----:B0-----:R-:W-:-:S05]  /*4bd80*/  F2FP.SATFINITE.E5M2.F32.PACK_AB_MERGE_C R0, R11, R12, RZ ;  /* 0x0000000c0b00723e */ /* 0x001fca00048060ff */
[----:B------:R0:W-:Y:S04]  /*4bd90*/  STL [R1+0x770], R0 ;  /* 0x0007700001007387 */ /* 0x0001e80000100800 */
[----:B-1----:R-:W2:Y:S01]  /*4bda0*/  LDL.LU R13, [R1+0x6fc] ;  /* 0x0006fc00010d7983 */ /* 0x002ea20000300800 */
[----:B------:R-:W-:-:S05]  /*4bdb0*/  F2FP.SATFINITE.E5M2.F32.PACK_AB_MERGE_C R2, R5, R6, RZ ;  /* 0x000000060502723e */ /* 0x000fca00048060ff */
[----:B------:R-:W-:Y:S01]  /*4bdc0*/  STL [R1+0x30], R2 ;  /* 0x0000300201007387 */ /* 0x000fe20000100800 */
[----:B0-----:R-:W-:-:S03]  /*4bdd0*/  F2FP.SATFINITE.E5M2.F32.PACK_AB_MERGE_C R0, R3, R4, RZ ;  /* 0x000000040300723e */ /* 0x001fc600048060ff */
        /* <DEDUP_REMOVED lines=130> */
[----:B------:R-:W-:Y:S01]  /*4c600*/  STL [R1+0x94], R13 ;  /* 0x0000940d01007387 */ /* 0x000fe20000100800 */
[----:B---3--:R-:W-:Y:S02]  /*4c610*/  F2FP.SATFINITE.E5M2.F32.PACK_AB_MERGE_C R0, R26, R27, RZ ;  /* 0x0000001b1a00723e */ /* 0x008fe400048060ff */
[----:B------:R-:W-:Y:S02]  /*4c620*/  F2FP.SATFINITE.E5M2.F32.PACK_AB_MERGE_C R27, R11, R12, RZ ;  /* 0x0000000c0b1b723e */ /* 0x000fe400048060ff */
[----:B------:R-:W-:Y:S02]  /*4c630*/  F2FP.SATFINITE.E5M2.F32.PACK_AB_MERGE_C R26, R7, R8, RZ ;  /* 0x00000008071a723e */ /* 0x000fe400048060ff */
[----:B--2---:R-:W-:Y:S02]  /*4c640*/  F2FP.SATFINITE.E5M2.F32.PACK_AB_MERGE_C R10, R10, R9, RZ ;  /* 0x000000090a0a723e */ /* 0x004fe400048060ff */
[----:B------:R-:W-:-:S03]  /*4c650*/  F2FP.SATFINITE.E5M2.F32.PACK_AB_MERGE_C R9, R28, R29, RZ ;  /* 0x0000001d1c09723e */ /* 0x000fc600048060ff */
[----:B------:R-:W-:Y:S04]  /*4c660*/  STL [R1+0x80], R10 ;  /* 0x0000800a01007387 */ /* 0x000fe80000100800 */
[----:B------:R0:W-:Y:S04]  /*4c670*/  STL [R1+0x88], R2 ;  /* 0x0000880201007387 */ /* 0x0001e80000100800 */
[----:B------:R1:W-:Y:S01]  /*4c680*/  STL [R1+0x6c], R9 ;  /* 0x00006c0901007387 */ /* 0x0003e20000100800 */
[----:B0-----:R-:W-:-:S05]  /*4c690*/  F2FP.SATFINITE.E5M2.F32.PACK_AB_MERGE_C R2, R24, R25, RZ ;  /* 0x000000191802723e */ /* 0x001fca00048060ff */
[----:B------:R0:W-:Y:S04]  /*4c6a0*/  STL [R1+0x24ac], R2 ;  /* 0x0024ac0201007387 */ /* 0x0001e80000100800 */
[----:B------:R2:W-:Y:S01]  /*4c6b0*/  STL [R1+0x64], R0 ;  /* 0x0000640001007387 */ /* 0x0005e20000100800 */
[----:B-1----:R-:W-:Y:S02]  /*4c6c0*/  F2FP.SATFINITE.E5M2.F32.PACK_AB_MERGE_C R9, R18, R19, RZ ;  /* 0x000000131209723e */ /* 0x002fe400048060ff */
[----:B0-----:R-:W-:Y:S02]  /*4c6d0*/  F2FP.SATFINITE.E5M2.F32.PACK_AB_MERGE_C R2, R22, R23, RZ ;  /* 0x000000171602723e */ /* 0x001fe400048060ff */
[----:B--2---:R-:W-:-:S03]  /*4c6e0*/  F2FP.SATFINITE.E5M2.F32.PACK_AB_MERGE_C R0, R20, R21, RZ ;  /* 0x000000151400723e */ /* 0x004fc600048060ff */
[----:B------:R0:W-:Y:S04]  /*4c6f0*/  STL [R1+0x54], R2 ;  /* 0x0000540201007387 */ /* 0x0001e80000100800 */
[----:B------:R1:W-:Y:S04]  /*4c700*/  STL [R1+0x44], R0 ;  /* 0x0000440001007387 */ /* 0x0003e80000100800 */
[----:B------:R-:W-:Y:S01]  /*4c710*/  STL [R1+0x48], R9 ;  /* 0x0000480901007387 */ /* 0x000fe20000100800 */
[----:B------:R-:W-:Y:S02]  /*4c720*/  F2FP.SATFINITE.E5M2.F32.PACK_AB_MERGE_C R23, R5, R6, RZ ;  /* 0x000000060517723e */ /* 0x000fe400048060ff */
[----:B0-----:R-:W-:-:S02]  /*4c730*/  F2FP.SATFINITE.E5M2.F32.PACK_AB_MERGE_C R2, R16, R17, RZ ;  /* 0x000000111002723e */ /* 0x001fc400048060ff */
[----:B-1----:R-:W-:-:S03]  /*4c740*/  F2FP.SATFINITE.E5M2.F32.PACK_AB_MERGE_C R0, R14, R15, RZ ;  /* 0x0000000f0e00723e */ /* 0x002fc600048060ff */
[----:B------:R-:W-:Y:S04]  /*4c750*/  STL [R1+0x34], R2 ;  /* 0x0000340201007387 */ /* 0x000fe80000100800 */
[----:B------:R-:W-:Y:S04]  /*4c760*/  STL [R1+0x24bc], R27 ;  /* 0x0024bc1b01007387 */ /* 0x000fe80000100800 */
[----:B------:R-:W-:Y:S04]  /*4c770*/  STL [R1+0x2c], R0 ;  /* 0x00002c0001007387 */ /* 0x000fe80000100800 */
[----:B------:R-:W-:Y:S04]  /*4c780*/  STL [R1+0x24c0], R26 ;  /* 0x0024c01a01007387 */ /* 0x000fe80000100800 */
[----:B------:R-:W-:Y:S04]  /*4c790*/  STL [R1+0x24d0], R23 ;  /* 0x0024d01701007387 */ /* 0x000fe80000100800 */
[----:B------:R-:W2:Y:S04]  /*4c7a0*/  LDL.LU R20, [R1+0x1014] ;  /* 0x0010140001147983 */ /* 0x000ea80000300800 */
[----:B------:R-:W3:Y:S04]  /*4c7b0*/  LDL.LU R19, [R1+0x101c] ;  /* 0x00101c0001137983 */ /* 0x000ee80000300800 */
[----:B---3--:R0:W-:Y:S04]  /*4c7c0*/  STL [R1+0x2760], R19 ;  /* 0x0027601301007387 */ /* 0x0081e80000100800 */
[----:B0-----:R-:W2:Y:S04]  /*4c7d0*/  LDL.LU R19, [R1+0x1010] ;  /* 0x0010100001137983 */ /* 0x001ea80000300800 */
[----:B------:R-:W3:Y:S04]  /*4c7e0*/  LDL.LU R8, [R1+0x684] ;  /* 0x0006840001087983 */ /* 0x000ee80000300800 */
[----:B---3--:R0:W-:Y:S04]  /*4c7f0*/  STL [R1+0x275c], R8 ;  /* 0x00275c0801007387 */ /* 0x0081e80000100800 */
[----:B0-----:R-:W3:Y:S04]  /*4c800*/  LDL.LU R8, [R1+0x1018] ;  /* 0x0010180001087983 */ /* 0x001ee80000300800 */
[----:B------:R-:W4:Y:S04]  /*4c810*/  LDL.LU R7, [R1+0x68c] ;  /* 0x00068c0001077983 */ /* 0x000f280000300800 */
[----:B----4-:R0:W-:Y:S04]  /*4c820*/  STL [R1+0x2758], R7 ;  /* 0x0027580701007387 */ /* 0x0101e80000100800 */
[----:B0-----:R-:W4:Y:S04]  /*4c830*/  LDL.LU R7, [R1+0x680] ;  /* 0x0006800001077983 */ /* 0x001f280000300800 */
[----:B------:R-:W2:Y:S04]  /*4c840*/  LDL.LU R23, [R1+0x630] ;  /* 0x0006300001177983 */ /* 0x000ea80000300800 */
        /* <DEDUP_REMOVED lines=22> */
[----:B0-----:R-:W3:Y:S01]  /*4c9b0*/  LDL.LU R26, [R1+0x678] ;  /* 0x00067800011a7983 */ /* 0x001ee20000300800 */
[----:B------:R-:W-:-:S02]  /*4c9c0*/  F2FP.SATFINITE.E5M2.F32.PACK_AB_MERGE_C R24, R3, R4, RZ ;  /* 0x000000040318723e */ /* 0x000fc400048060ff */
[----:B------:R-:W-:Y:S01]  /*4c9d0*/  F2FP.SATFINITE.E5M2.F32.PACK_AB_MERGE_C R20, R20, R19, RZ ;  /* 0x000000131414723e */ /* 0x000fe200048060ff */
[----:B---3--:R0:W-:Y:S04]  /*4c9e0*/  STL [R1+0x2750], R26 ;  /* 0x0027501a01007387 */ /* 0x0081e80000100800 */
[----:B0-----:R-:W3:Y:S04]  /*4c9f0*/  LDL.LU R26, [R1+0x670] ;  /* 0x00067000011a7983 */ /* 0x001ee80000300800 */
        /* <DEDUP_REMOVED lines=22> */
[----:B------:R0:W-:Y:S04]  /*4cb60*/  STL [R1+0x24c8], R24 ;  /* 0x0024c81801007387 */ /* 0x0001e80000100800 */
[----:B0-----:R-:W3:Y:S04]  /*4cb70*/  LDL.LU R24, [R1+0x64c] ;  /* 0x00064c0001187983 */ /* 0x001ee80000300800 */
[----:B------:R-:W4:Y:S04]  /*4cb80*/  LDL.LU R19, [R1+0x2760] ;  /* 0x0027600001137983 */ /* 0x000f280000300800 */
[----:B------:R0:W-:Y:S04]  /*4cb90*/  STL [R1+0x24d8], R20 ;  /* 0x0024d81401007387 */ /* 0x0001e80000100800 */
[----:B0-----:R-:W3:Y:S01]  /*4cba0*/  LDL.LU R20, [R1+0x648] ;  /* 0x0006480001147983 */ /* 0x001ee20000300800 */
[----:B----4-:R-:W-:-:S03]  /*4cbb0*/  F2FP.SATFINITE.E5M2.F32.PACK_AB_MERGE_C R19, R19, R8, RZ ;  /* 0x000000081313723e */ /* 0x010fc600048060ff */
[----:B------:R-:W4:Y:S04]  /*4cbc0*/  LDL.LU R8, [R1+0x275c] ;  /* 0x00275c0001087983 */ /* 0x000f280000300800 */
[----:B------:R0:W-:Y:S04]  /*4cbd0*/  STL [R1+0x24dc], R19 ;  /* 0x0024dc1301007387 */ /* 0x0001e80000100800 */
[----:B0-----:R-:W3:Y:S01]  /*4cbe0*/  LDL.LU R19, [R1+0x644] ;  /* 0x0006440001137983 */ /* 0x001ee20000300800 */
[----:B----4-:R-:W-:-:S03]  /*4cbf0*/  F2FP.SATFINITE.E5M2.F32.PACK_AB_MERGE_C R8, R8, R7, RZ ;  /* 0x000000070808723e */ /* 0x010fc600048060ff */
[----:B------:R-:W2:Y:S04]  /*4cc00*/  LDL.LU R7, [R1+0x2758] ;  /* 0x0027580001077983 */ /* 0x000ea80000300800 */
[----:B------:R0:W-:Y:S04]  /*4cc10*/  STL [R1+0x2504], R8 ;  /* 0x0025040801007387 */ /* 0x0001e80000100800 */
[----:B0-----:R-:W4:Y:S01]  /*4cc20*/  LDL.LU R8, [R1+0x640] ;  /* 0x0006400001087983 */ /* 0x001f220000300800 */
[----:B--2---:R-:W-:-:S03]  /*4cc30*/  F2FP.SATFINITE.E5M2.F32.PACK_AB_MERGE_C R7, R7, R23, RZ ;  /* 0x000000170707723e */ /* 0x004fc600048060ff */
[----:B------:R-:W3:Y:S04]  /*4cc40*/  LDL.LU R23, [R1+0x2754] ;  /* 0x0027540001177983 */ /* 0x000ee80000300800 */
[----:B------:R0:W-:Y:S04]  /*4cc50*/  STL [R1+0x2508], R7 ;  /* 0x0025080701007387 */ /* 0x0001e80000100800 */
[----:B0-----:R-:W2:Y:S01]  /*4cc60*/  LDL.LU R7, [R1+0x65c] ;  /* 0x00065c0001077983 */ /* 0x001ea20000300800 */
[----:B---3--:R-:W-:-:S03]  /*4cc70*/  F2FP.SATFINITE.E5M2.F32.PACK_AB_MERGE_C R23, R23, R26, RZ ;  /* 0x0000001a1717723e */ /* 0x008fc600048060ff */
[----:B------:R-:W3:Y:S04]  /*4cc80*/  LDL.LU R26, [R1+0x2750] ;  /* 0x00275000011a7983 */ /* 0x000ee80000300800 */
[----:B------:R0:W-:Y:S04]  /*4cc90*/  STL [R1+0x11c], R23 ;  /* 0x00011c1701007387 */ /* 0x0001e80000100800 */
[----:B0-----:R-:W3:Y:S02]  /*4cca0*/  LDL.LU R23, [R1+0x274c] ;  /* 0x00274c0001177983 */ /* 0x001ee40000300800 */
[----:B---3--:R-:W-:-:S02]  /*4ccb0*/  F2FP.SATFINITE.E5M2.F32.PACK_AB_MERGE_C R23, R23, R26, RZ ;  /* 0x0000001a1717723e */ /* 0x008fc400048060ff */
        /* <DEDUP_REMOVED lines=14> */
[----:B0-----:R-:W2:Y:S01]  /*4cda0*/  LDL.LU R23, [R1+0x272c] ;  /* 0x00272c0001177983 */ /* 0x001ea20000300800 */
[----:B----4-:R-:W-:Y:S02]  /*4cdb0*/  F2FP.SATFINITE.E5M2.F32.PACK_AB_MERGE_C R8, R19, R8, RZ ;  /* 0x000000081308723e */ /* 0x010fe400048060ff */
[----:B--2---:R-:W-:-:S02]  /*4cdc0*/  F2FP.SATFINITE.E5M2.F32.PACK_AB_MERGE_C R7, R7, R23, RZ ;  /* 0x000000170707723e */ /* 0x004fc400048060ff */
[----:B------:R-:W3:Y:S04]  /*4cdd0*/  LDL.LU R23, [R1+0x2728] ;  /* 0x0027280001177983 */ /* 0x000ee80000300800 */
[----:B------:R0:W-:Y:S04]  /*4cde0*/  STL [R1+0xa4], R7 ;  /* 0x0000a40701007387 */ /* 0x0001e80000100800 */
[----:B------:R1:W-:Y:S01]  /*4cdf0*/  STL [R1+0x8c], R8 ;  /* 0x00008c0801007387 */ /* 0x0003e20000100800 */
[----:B0-----:R-:W-:Y:S02]  /*4ce00*/  F2FP.SATFINITE.E5M2.F32.PACK_AB_MERGE_C R7, R24, R20, RZ ;  /* 0x000000141807723e */ /* 0x001fe400048060ff */
[----:B-1----:R-:W-:-:S02]  /*4ce10*/  F2FP.SATFINITE.E5M2.F32.PACK_AB_MERGE_C R8, R2, R27, RZ ;  /* 0x0000001b0208723e */ /* 0x002fc400048060ff */
[----:B------:R-:W-:Y:S01]  /*4ce20*/  F2FP.SATFINITE.E5M2.F32.PACK_AB_MERGE_C R2, R0, R10, RZ ;  /* 0x0000000a0002723e */ /* 0x000fe200048060ff */
[----:B------:R0:W-:Y:S01]  /*4ce30*/  STL [R1+0x138], R7 ;  /* 0x0001380701007387 */ /* 0x0001e20000100800 */
[----:B------:R-:W-:Y:S02]  /*4ce40*/  F2FP.SATFINITE.E5M2.F32.PACK_AB_MERGE_C R0, R28, R29, RZ ;  /* 0x0000001d1c00723e */ /* 0x000fe400048060ff */
[----:B------:R-:W-:Y:S02]  /*4ce50*/  F2FP.SATFINITE.E5M2.F32.PACK_AB_MERGE_C R29, R14, R15, RZ ;  /* 0x0000000f0e1d723e */ /* 0x000fe400048060ff */
[----:B0-----:R-:W-:Y:S02]  /*4ce60*/  F2FP.SATFINITE.E5M2.F32.PACK_AB_MERGE_C R7, R9, R13, RZ ;  /* 0x0000000d0907723e */ /* 0x001fe400048060ff */
[----:B------:R-:W-:Y:S02]  /*4ce70*/  F2FP.SATFINITE.E5M2.F32.PACK_AB_MERGE_C R28, R11, R12, RZ ;  /* 0x0000000c0b1c723e */ /* 0x000fe400048060ff */
[----:B---3--:R-:W-:-:S05]  /*4ce80*/  F2FP.SATFINITE.E5M2.F32.PACK_AB_MERGE_C R19, R26, R23, RZ ;  /* 0x000000171a13723e */ /* 0x008fca00048060ff */
[----:B------:R-:W-:Y:S04]  /*4ce90*/  STL [R1+0x78], R19 ;  /* 0x0000781301007387 */ /* 0x000fe80000100800 */
[----:B------:R-:W-:Y:S04]  /*4cea0*/  STL [R1+0x74], R8 ;  /* 0x0000740801007387 */ /* 0x000fe80000100800 */
[----:B------:R0:W-:Y:S04]  /*4ceb0*/  STL [R1+0x60], R7 ;  /* 0x0000600701007387 */ /* 0x0001e80000100800 */
[----:B------:R1:W-:Y:S04]  /*4cec0*/  STL [R1+0x5c], R2 ;  /* 0x00005c0201007387 */ /* 0x0003e80000100800 */
[----:B------:R2:W-:Y:S01]  /*4ced0*/  STL [R1+0x4c], R0 ;  /* 0x00004c0001007387 */ /* 0x0005e20000100800 */
[----:B0-----:R-:W-:-:S02]  /*4cee0*/  F2FP.SATFINITE.E5M2.F32.PACK_AB_MERGE_C R7, R22, R25, RZ ;  /* 0x000000191607723e */ /* 0x001fc400048060ff */
[----:B-1----:R-:W-:Y:S02]  /*4cef0*/  F2FP.SATFINITE.E5M2.F32.PACK_AB_MERGE_C R2, R18, R21, RZ ;  /* 0x000000151202723e */ /* 0x002fe400048060ff */
[----:B--2---:R-:W-:Y:S02]  /*4cf00*/  F2FP.SATFINITE.E5M2.F32.PACK_AB_MERGE_C R0, R16, R17, RZ ;  /* 0x000000111000723e */ /* 0x004fe400048060ff */
[----:B------:R-:W-:Y:S01]  /*4cf10*/  F2FP.SATFINITE.E5M2.F32.PACK_AB_MERGE_C R25, R5, R6, RZ ;  /* 0x000000060519723e */ /* 0x000fe200048060ff */
[----:B------:R-:W-:Y:S04]  /*4cf20*/  STL [R1+0x134], R7 ;  /* 0x0001340701007387 */ /* 0x000fe80000100800 */
[----:B------:R-:W-:Y:S04]  /*4cf30*/  STL [R1+0x40], R2 ;  /* 0x0000400201007387 */ /* 0x000fe80000100800 */
[----:B------:R-:W-:Y:S04]  /*4cf40*/  STL [R1+0x24b0], R29 ;  /* 0x0024b01d01007387 */ /* 0x000fe80000100800 */
[----:B------:R0:W-:Y:S04]  /*4cf50*/  STL [R1+0x3c], R0 ;  /* 0x00003c0001007387 */ /* 0x0001e80000100800 */
[----:B------:R-:W-:Y:S04]  /*4cf60*/  STL [R1+0x24b4], R28 ;  /* 0x0024b41c01007387 */ /* 0x000fe80000100800 */
[----:B------:R-:W-:Y:S04]  /*4cf70*/  STL [R1+0x24c4], R25 ;  /* 0x0024c41901007387 */ /* 0x000fe80000100800 */
[----:B------:R-:W2:Y:S04]  /*4cf80*/  LDL.LU R22, [R1+0x5d4] ;  /* 0x0005d40001167983 */ /* 0x000ea80000300800 */
[----:B------:R-:W3:Y:S01]  /*4cf90*/  LDL.LU R21, [R1+0x5dc] ;  /* 0x0005dc0001157983 */ /* 0x000ee20000300800 */
[----:B0-----:R-:W-:-:S05]  /*4cfa0*/  F2FP.SATFINITE.E5M2.F32.PACK_AB_MERGE_C R0, R3, R4, RZ ;  /* 0x000000040300723e */ /* 0x001fca00048060ff */
[----:B------:R-:W-:Y:S04]  /*4cfb0*/  STL [R1+0x15c], R0 ;  /* 0x00015c0001007387 */ /* 0x000fe80000100800 */
        /* <DEDUP_REMOVED lines=11> */
[----:B------:R-:W3:Y:S04]  /*4d070*/  LDL.LU R15, [R1+0x1004] ;  /* 0x00100400010f7983 */ /* 0x000ee80000300800 */
[----:B---3--:R0:W-:Y:S04]  /*4d080*/  STL [R1+0x270c], R15 ;  /* 0x00270c0f01007387 */ /* 0x0081e80000100800 */
[----:B0-----:R-:W3:Y:S04]  /*4d090*/  LDL.LU R15, [R1+0x5bc] ;  /* 0x0005bc00010f7983 */ /* 0x001ee80000300800 */
[----:B---3--:R0:W-:Y:S04]  /*4d0a0*/  STL [R1+0x2714], R15 ;  /* 0x0027140f01007387 */ /* 0x0081e80000100800 */
[----:B0-----:R-:W3:Y:S04]  /*4d0b0*/  LDL.LU R15, [R1+0x5b0] ;  /* 0x0005b000010f7983 */ /* 0x001ee80000300800 */
[----:B------:R-:W4:Y:S04]  /*4d0c0*/  LDL.LU R14, [R1+0x100c] ;  /* 0x00100c00010e7983 */ /* 0x000f280000300800 */
[----:B----4-:R0:W-:Y:S04]  /*4d0d0*/  STL [R1+0x2708], R14 ;  /* 0x0027080e01007387 */ /* 0x0101e80000100800 */
[----:B0-----:R-:W4:Y:S04]  /*4d0e0*/  LDL.LU R14, [R1+0x1000] ;  /* 0x00100000010e7983 */ /* 0x001f280000300800 */
[----:B----4-:R0:W-:Y:S04]  /*4d0f0*/  STL [R1+0x2710], R14 ;  /* 0x0027100e01007387 */ /* 0x0101e80000100800 */
[----:B0-----:R-:W4:Y:S04]  /*4d100*/  LDL.LU R14, [R1+0x5b8] ;  /* 0x0005b800010e7983 */ /* 0x001f280000300800 */
[----:B------:R-:W2:Y:S01]  /*4d110*/  LDL.LU R12, [R1+0xff4] ;  /* 0x000ff400010c7983 */ /* 0x000ea20000300800 */
[----:B------:R-:W-:-:S03]  /*4d120*/  F2FP.SATFINITE.E5M2.F32.PACK_AB_MERGE_C R22, R22, R21, RZ ;  /* 0x000000151616723e */ /* 0x000fc600048060ff */
[----:B--2---:R0:W-:Y:S04]  /*4d130*/  STL [R1+0x2704], R12 ;  /* 0x0027040c01007387 */ /* 0x0041e80000100800 */
[----:B0-----:R-:W2:Y:S04]  /*4d140*/  LDL.LU R12, [R1+0x1008] ;  /* 0x00100800010c7983 */ /* 0x001ea80000300800 */
        /* <DEDUP_REMOVED lines=21> */
[----:B------:R-:W3:Y:S04]  /*4d2a0*/  LDL.LU R21, [R1+0x2724] ;  /* 0x0027240001157983 */ /* 0x000ee80000300800 */
[----:B------:R0:W-:Y:S04]  /*4d2b0*/  STL [R1+0x24d4], R22 ;  /* 0x0024d41601007387 */ /* 0x0001e80000100800 */
[----:B0-----:R-:W2:Y:S01]  /*4d2c0*/  LDL.LU R22, [R1+0x594] ;  /* 0x0005940001167983 */ /* 0x001ea20000300800 */
[----:B---3--:R-:W-:-:S03]  /*4d2d0*/  F2FP.SATFINITE.E5M2.F32.PACK_AB_MERGE_C R21, R21, R18, RZ ;  /* 0x000000121515723e */ /* 0x008fc600048060ff */
        /* <DEDUP_REMOVED lines=12> */
[----:B------:R-:W4:Y:S04]  /*4d3a0*/  LDL.LU R15, [R1+0x2714] ;  /* 0x00271400010f7983 */ /* 0x000f280000300800 */
[----:B------:R0:W-:Y:S04]  /*4d3b0*/  STL [R1+0x24f0], R16 ;  /* 0x0024f01001007387 */ /* 0x0001e80000100800 */
[----:B0-----:R-:W3:Y:S01]  /*4d3c0*/  LDL.LU R16, [R1+0xff8] ;  /* 0x000ff80001107983 */ /* 0x001ee20000300800 */
[----:B----4-:R-:W-:-:S03]  /*4d3d0*/  F2FP.SATFINITE.E5M2.F32.PACK_AB_MERGE_C R15, R15, R14, RZ ;  /* 0x0000000e0f0f723e */ /* 0x010fc600048060ff */
[----:B------:R-:W4:Y:S04]  /*4d3e0*/  LDL.LU R14, [R1+0x2710] ;  /* 0x00271000010e7983 */ /* 0x000f280000300800 */
[----:B------:R0:W-:Y:S04]  /*4d3f0*/  STL [R1+0x17c], R15 ;  /* 0x00017c0f01007387 */ /* 0x0001e80000100800 */
[----:B0-----:R-:W4:Y:S02]  /*4d400*/  LDL.LU R15, [R1+0x270c] ;  /* 0x00270c00010f7983 */ /* 0x001f240000300800 */
[----:B----4-:R-:W-:-:S02]  /*4d410*/  F2FP.SATFINITE.E5M2.F32.PACK_AB_MERGE_C R15, R15, R14, RZ ;  /* 0x0000000e0f0f723e */ /* 0x010fc400048060ff */
[----:B------:R-:W2:Y:S04]  /*4d420*/  LDL.LU R14, [R1+0x2708] ;  /* 0x00270800010e7983 */ /* 0x000ea80000300800 */
[----:B------:R0:W-:Y:S04]  /*4d430*/  STL [R1+0x250c], R15 ;  /* 0x00250c0f01007387 */ /* 0x0001e80000100800 */
[----:B0-----:R-:W4:Y:S01]  /*4d440*/  LDL.LU R15, [R1+0xff0] ;  /* 0x000ff000010f7983 */ /* 0x001f220000300800 */
[----:B--2---:R-:W-:-:S03]  /*4d450*/  F2FP.SATFINITE.E5M2.F32.PACK_AB_MERGE_C R14, R14, R12, RZ ;  /* 0x0000000c0e0e723e */ /* 0x004fc600048060ff */
[----:B------:R-:W4:Y:S01]  /*4d460*/  LDL.LU R12, [R1+0x2704] ;  /* 0x00270400010c7983 */ /* 0x000f220000300800 */
[----:B---3--:R-:W-:Y:S02]  /*4d470*/  F2FP.SATFINITE.E5M2.F32.PACK_AB_MERGE_C R11, R11, R16, RZ ;  /* 0x000000100b0b723e */ /* 0x008fe400048060ff */
[----:B------:R-:W-:Y:S02]  /*4d480*/  F2FP.SATFINITE.E5M2.F32.PACK_AB_MERGE_C R6, R6, R17, RZ ;  /* 0x000000110606723e */ /* 0x000fe400048060ff */
[----:B------:R-:W-:Y:S01]  /*4d490*/  F2FP.SATFINITE.E5M2.F32.PACK_AB_MERGE_C R5, R5, R18, RZ ;  /* 0x000000120505723e */ /* 0x000fe200048060ff */
[----:B------:R-:W-:Y:S01]  /*4d4a0*/  STL [R1+0x2510], R14 ;  /* 0x0025100e01007387 */ /* 0x000fe20000100800 */
[----:B------:R-:W-:Y:S02]  /*4d4b0*/  F2FP.SATFINITE.E5M2.F32.PACK_AB_MERGE_C R7, R7, R29, RZ ;  /* 0x0000001d0707723e */ /* 0x000fe400048060ff */
[----:B----4-:R-:W-:-:S05]  /*4d4c0*/  F2FP.SATFINITE.E5M2.F32.PACK_AB_MERGE_C R12, R12, R15, RZ ;  /* 0x0000000f0c0c723e */ /* 0x010fca00048060ff */
[----:B------:R-:W-:Y:S04]  /*4d4d0*/  STL [R1+0x2514], R12 ;  /* 0x0025140c01007387 */ /* 0x000fe80000100800 */
[----:B------:R-:W-:Y:S04]  /*4d4e0*/  STL [R1+0x2518], R11 ;  /* 0x0025180b01007387 */ /* 0x000fe80000100800 */
[----:B------:R0:W-:Y:S04]  /*4d4f0*/  STL [R1+0x251c], R6 ;  /* 0x00251c0601007387 */ /* 0x0001e80000100800 */
[----:B------:R1:W-:Y:S01]  /*4d500*/  STL [R1+0x2520], R5 ;  /* 0x0025200501007387 */ /* 0x0003e20000100800 */
[----:B0-----:R-:W-:-:S02]  /*4d510*/  F2FP.SATFINITE.E5M2.F32.PACK_AB_MERGE_C R6, R22, R21, RZ ;  /* 0x000000151606723e */ /* 0x001fc400048060ff */
[----:B-1----:R-:W-:-:S03]  /*4d520*/  F2FP.SATFINITE.E5M2.F32.PACK_AB_MERGE_C R5, R28, R25, RZ ;  /* 0x000000191c05723e */ /* 0x002fc600048060ff */
        /* <DEDUP_REMOVED lines=184> */
[----:B------:R1:W-:Y:S04]  /*4e0b0*/  STL [R1+0xddc], R6 ;  /* 0x000ddc0601007387 */ /* 0x0003e80000100800 */
[----:B------:R2:W-:Y:S01]  /*4e0c0*/  STL [R1+0xdd8], R5 ;  /* 0x000dd80501007387 */ /* 0x0005e20000100800 */
[----:B0-----:R-:W-:Y:S02]  /*4e0d0*/  F2FP.SATFINITE.E5M2.F32.PACK_AB_MERGE_C R11, R18, R17, RZ ;  /* 0x00000011120b723e */ /* 0x001fe400048060ff */
[----:B-1----:R-:W-:-:S02]  /*4e0e0*/  F2FP.SATFINITE.E5M2.F32.PACK_AB_MERGE_C R6, R22, R21, RZ ;  /* 0x000000151606723e */ /* 0x002fc400048060ff */
[----:B--2---:R-:W-:Y:S01]  /*4e0f0*/  F2FP.SATFINITE.E5M2.F32.PACK_AB_MERGE_C R5, R28, R25, RZ ;  /* 0x000000191c05723e */ /* 0x004fe200048060ff */
        /* <DEDUP_REMOVED lines=393> */
[----:B------:R-:W-:Y:S04]  /*4f990*/  STL [R1+0xa14], R5 ;  /* 0x000a140501007387 */ /* 0x000fe80000100800 */
[----:B------:R-:W2:Y:S01]  /*4f9a0*/  LDL.LU R23, [R1+0x1e0] ;  /* 0x0001e00001177983 */ /* 0x000ea20000300800 */
        /* <DEDUP_REMOVED lines=16> */
[----:B0-----:R-:W2:Y:S04]  /*4fab0*/  LDL.LU R26, [R1+0x228] ;  /* 0x00022800011a7983 */ /* 0x001ea80000300800 */
[----:B------:R-:W3:Y:S04]  /*4fac0*/  LDL.LU R27, [R1+0x1e8] ;  /* 0x0001e800011b7983 */ /* 0x000ee80000300800 */
[----:B------:R-:W3:Y:S04]  /*4fad0*/  LDL.LU R13, [R1+0x1ec] ;  /* 0x0001ec00010d7983 */ /* 0x000ee80000300800 */
[----:B------:R-:W4:Y:S04]  /*4fae0*/  LDL.LU R2, [R1+0x1a4] ;  /* 0x0001a40001027983 */ /* 0x000f280000300800 */
[----:B----4-:R0:W-:Y:S04]  /*4faf0*/  STL [R1+0x2550], R2 ;  /* 0x0025500201007387 */ /* 0x0101e80000100800 */
[----:B0-----:R-:W4:Y:S04]  /*4fb00*/  LDL.LU R2, [R1+0x1cc] ;  /* 0x0001cc0001027983 */ /* 0x001f280000300800 */
        /* <DEDUP_REMOVED lines=28> */
[----:B0-----:R-:W3:Y:S01]  /*4fcd0*/  LDL.LU R6, [R1+0x160] ;  /* 0x0001600001067983 */ /* 0x001ee20000300800 */
[----:B------:R-:W-:-:S03]  /*4fce0*/  F2FP.SATFINITE.E5M2.F32.PACK_AB_MERGE_C R23, R23, R26, RZ ;  /* 0x0000001a1717723e */ /* 0x000fc600048060ff */
        /* <DEDUP_REMOVED lines=24> */
[----:B------:R0:W-:Y:S04]  /*4fe70*/  STL [R1+0xa20], R23 ;  /* 0x000a201701007387 */ /* 0x0001e80000100800 */
[----:B0-----:R-:W4:Y:S02]  /*4fe80*/  LDL.LU R23, [R1+0x2570] ;  /* 0x0025700001177983 */ /* 0x001f240000300800 */
[----:B----4-:R-:W-:-:S02]  /*4fe90*/  F2FP.SATFINITE.E5M2.F32.PACK_AB_MERGE_C R23, R23, R26, RZ ;  /* 0x0000001a1717723e */ /* 0x010fc400048060ff */
[----:B------:R-:W4:Y:S04]  /*4fea0*/  LDL.LU R26, [R1+0x256c] ;  /* 0x00256c00011a7983 */ /* 0x000f280000300800 */
[----:B------:R0:W-:Y:S04]  /*4feb0*/  STL [R1+0xa4c], R23 ;  /* 0x000a4c1701007387 */ /* 0x0001e80000100800 */
[----:B0-----:R-:W4:Y:S02]  /*4fec0*/  LDL.LU R23, [R1+0x2568] ;  /* 0x0025680001177983 */ /* 0x001f240000300800 */
[----:B----4-:R-:W-:-:S02]  /*4fed0*/  F2FP.SATFINITE.E5M2.F32.PACK_AB_MERGE_C R23, R23, R26, RZ ;  /* 0x0000001a1717723e */ /* 0x010fc400048060ff */
[----:B------:R-:W4:Y:S04]  /*4fee0*/  LDL.LU R26, [R1+0x2564] ;  /* 0x00256400011a7983 */ /* 0x000f280000300800 */
[----:B------:R0:W-:Y:S04]  /*4fef0*/  STL [R1+0xa48], R23 ;  /* 0x000a481701007387 */ /* 0x0001e80000100800 */
[----:B0-----:R-:W4:Y:S01]  /*4ff00*/  LDL.LU R23, [R1+0x2560] ;  /* 0x0025600001177983 */ /* 0x001f220000300800 */
[----:B------:R-:W-:Y:S02]  /*4ff10*/  F2FP.SATFINITE.E5M2.F32.PACK_AB_MERGE_C R13, R13, R27, RZ ;  /* 0x0000001b0d0d723e */ /* 0x000fe400048060ff */
[----:B------:R-:W-:-:S02]  /*4ff20*/  F2FP.SATFINITE.E5M2.F32.PACK_AB_MERGE_C R2, R2, R4, RZ ;  /* 0x000000040202723e */ /* 0x000fc400048060ff */
[----:B----4-:R-:W-:Y:S02]  /*4ff30*/  F2FP.SATFINITE.E5M2.F32.PACK_AB_MERGE_C R26, R26, R23, RZ ;  /* 0x000000171a1a723e */ /* 0x010fe400048060ff */
[----:B------:R-:W4:Y:S04]  /*4ff40*/  LDL.LU R23, [R1+0xdb4] ;  /* 0x000db40001177983 */ /* 0x000f280000300800 */
[----:B------:R0:W-:Y:S04]  /*4ff50*/  STL [R1+0xa7c], R26 ;  /* 0x000a7c1a01007387 */ /* 0x0001e80000100800 */
[----:B0-----:R-:W4:Y:S04]  /*4ff60*/  LDL.LU R26, [R1+0xdb0] ;  /* 0x000db000011a7983 */ /* 0x001f280000300800 */
[----:B------:R0:W-:Y:S04]  /*4ff70*/  STL [R1+0xa78], R13 ;  /* 0x000a780d01007387 */ /* 0x0001e80000100800 */
[----:B0-----:R-:W4:Y:S04]  /*4ff80*/  LDL.LU R13, [R1+0xcc4] ;  /* 0x000cc400010d7983 */ /* 0x001f280000300800 */
[----:B------:R-:W4:Y:S04]  /*4ff90*/  LDL.LU R27, [R1+0xcc0] ;  /* 0x000cc000011b7983 */ /* 0x000f280000300800 */
        /* <DEDUP_REMOVED lines=10> */
[----:B0-----:R-:W4:Y:S01]  /*50040*/  LDL.LU R2, [R1+0x1fc] ;  /* 0x0001fc0001027983 */ /* 0x001f220000300800 */
[----:B--2---:R-:W-:-:S03]  /*50050*/  F2FP.SATFINITE.E5M2.F32.PACK_AB_MERGE_C R4, R4, R5, RZ ;  /* 0x000000050404723e */ /* 0x004fc600048060ff */
[----:B------:R-:W2:Y:S04]  /*50060*/  LDL.LU R5, [R1+0x2548] ;  /* 0x0025480001057983 */ /* 0x000ea80000300800 */
[----:B------:R0:W-:Y:S04]  /*50070*/  STL [R1+0xae8], R4 ;  /* 0x000ae80401007387 */ /* 0x0001e80000100800 */
[----:B0-----:R-:W2:Y:S02]  /*50080*/  LDL.LU R4, [R1+0x2544] ;  /* 0x0025440001047983 */ /* 0x001ea40000300800 */
[----:B--2---:R-:W-:-:S02]  /*50090*/  F2FP.SATFINITE.E5M2.F32.PACK_AB_MERGE_C R4, R4, R5, RZ ;  /* 0x000000050404723e */ /* 0x004fc400048060ff */
[----:B------:R-:W3:Y:S04]  /*500a0*/  LDL.LU R5, [R1+0x2540] ;  /* 0x0025400001057983 */ /* 0x000ee80000300800 */
[----:B------:R0:W-:Y:S04]  /*500b0*/  STL [R1+0xbbc], R4 ;  /* 0x000bbc0401007387 */ /* 0x0001e80000100800 */
[----:B0-----:R-:W2:Y:S01]  /*500c0*/  LDL R4, [R1+0x10b0] ;  /* 0x0010b00001047983 */ /* 0x001ea20000100800 */
        /* <DEDUP_REMOVED lines=14> */
[----:B------:R0:W-:Y:S01]  /*501b0*/  STL [R1+0xc0c], R5 ;  /* 0x000c0c0501007387 */ /* 0x0001e20000100800 */
[----:B------:R-:W-:Y:S02]  /*501c0*/  F2FP.SATFINITE.E5M2.F32.PACK_AB_MERGE_C R14, R14, R12, RZ ;  /* 0x0000000c0e0e723e */ /* 0x000fe400048060ff */
[----:B------:R-:W-:Y:S02]  /*501d0*/  F2FP.SATFINITE.E5M2.F32.PACK_AB_MERGE_C R7, R7, R15, RZ ;  /* 0x0000000f0707723e */ /* 0x000fe400048060ff */
[----:B------:R-:W-:Y:S01]  /*501e0*/  F2FP.SATFINITE.E5M2.F32.PACK_AB_MERGE_C R9, R9, R8, RZ ;  /* 0x000000080909723e */ /* 0x000fe200048060ff */
[----:B0-----:R-:W2:Y:S01]  /*501f0*/  LDL.LU R5, [R1+0x2520] ;  /* 0x0025200001057983 */ /* 0x001ea20000300800 */
[----:B------:R-:W-:-:S02]  /*50200*/  F2FP.SATFINITE.E5M2.F32.PACK_AB_MERGE_C R0, R0, R10, RZ ;  /* 0x0000000a0000723e */ /* 0x000fc400048060ff */
[----:B---3--:R-:W-:Y:S02]  /*50210*/  F2FP.SATFINITE.E5M2.F32.PACK_AB_MERGE_C R11, R11, R6, RZ ;  /* 0x000000060b0b723e */ /* 0x008fe400048060ff */
[----:B------:R-:W3:Y:S04]  /*50220*/  LDL.LU R6, [R1+0x251c] ;  /* 0x00251c0001067983 */ /* 0x000ee80000300800 */
[----:B------:R0:W-:Y:S04]  /*50230*/  STL [R1+0xc08], R11 ;  /* 0x000c080b01007387 */ /* 0x0001e80000100800 */
[----:B0-----:R-:W3:Y:S04]  /*50240*/  LDL.LU R11, [R1+0x2518] ;  /* 0x00251800010b7983 */ /* 0x001ee80000300800 */
        /* <DEDUP_REMOVED lines=11> */
[----:B0-----:R-:W2:Y:S01]  /*50300*/  LDL.LU R0, [R1+0x24f8] ;  /* 0x0024f80001007983 */ /* 0x001ea20000300800 */
[----:B------:R-:W-:-:S02]  /*50310*/  F2FP.SATFINITE.E5M2.F32.PACK_AB_MERGE_C R16, R17, R16, RZ ;  /* 0x000000101110723e */ /* 0x000fc400048060ff */
[----:B------:R-:W-:Y:S02]  /*50320*/  F2FP.SATFINITE.E5M2.F32.PACK_AB_MERGE_C R17, R21, R18, RZ ;  /* 0x000000121511723e */ /* 0x000fe400048060ff */
[----:B------:R-:W-:Y:S01]  /*50330*/  F2FP.SATFINITE.E5M2.F32.PACK_AB_MERGE_C R18, R29, R28, RZ ;  /* 0x0000001c1d12723e */ /* 0x000fe200048060ff */
[----:B------:R0:W-:Y:S04]  /*50340*/  STL [R1+0xc8c], R16 ;  /* 0x000c8c1001007387 */ /* 0x0001e80000100800 */
[----:B------:R1:W-:Y:S01]  /*50350*/  STL [R1+0xc88], R17 ;  /* 0x000c881101007387 */ /* 0x0003e20000100800 */
[----:B0-----:R-:W-:Y:S02]  /*50360*/  F2FP.SATFINITE.E5M2.F32.PACK_AB_MERGE_C R16, R25, R22, RZ ;  /* 0x000000161910723e */ /* 0x001fe400048060ff */
[----:B-1----:R-:W-:-:S03]  /*50370*/  F2FP.SATFINITE.E5M2.F32.PACK_AB_MERGE_C R17, R20, R19, RZ ;  /* 0x000000131411723e */ /* 0x002fc600048060ff */
[----:B------:R0:W-:Y:S04]  /*50380*/  STL [R1+0xcd8], R16 ;  /* 0x000cd81001007387 */ /* 0x0001e80000100800 */
[----:B------:R-:W-:Y:S04]  /*50390*/  STL [R1+0xccc], R18 ;  /* 0x000ccc1201007387 */ /* 0x000fe80000100800 */
[----:B------:R1:W-:Y:S01]  /*503a0*/  STL [R1+0xd1c], R17 ;  /* 0x000d1c1101007387 */ /* 0x0003e20000100800 */
[----:B----4-:R-:W-:Y:S02]  /*503b0*/  LOP3.LUT R21, R26, 0xffff, RZ, 0xc0, !PT ;  /* 0x0000ffff1a157812 */ /* 0x010fe400078ec0ff */
[----:B------:R-:W-:-:S02]  /*503c0*/  LOP3.LUT R13, R13, 0xffff, RZ, 0xc0, !PT ;  /* 0x0000ffff0d0d7812 */ /* 0x000fc400078ec0ff */
[----:B0-----:R-:W-:Y:S02]  /*503d0*/  F2FP.SATFINITE.E5M2.F32.PACK_AB_MERGE_C R16, R3, R24, RZ ;  /* 0x000000180310723e */ /* 0x001fe400048060ff */
[----:B-1----:R-:W-:-:S03]  /*503e0*/  LOP3.LUT R17, R23, 0xffff, RZ, 0xc0, !PT ;  /* 0x0000ffff17117812 */ /* 0x002fc600078ec0ff */
[----:B------:R0:W-:Y:S04]  /*503f0*/  STL [R1+0xd18], R16 ;  /* 0x000d181001007387 */ /* 0x0001e80000100800 */
[----:B------:R-:W-:Y:S04]  /*50400*/  STL [R1+0xc0], R17 ;  /* 0x0000c01101007387 */ /* 0x000fe80000100800 */
[----:B------:R-:W4:Y:S04]  /*50410*/  LDL.LU R24, [R1+0x10c8] ;  /* 0x0010c80001187983 */ /* 0x000f280000300800 */
[----:B------:R-:W-:Y:S04]  /*50420*/  STL [R1+0xd8], R21 ;  /* 0x0000d81501007387 */ /* 0x000fe80000100800 */
[----:B------:R-:W-:Y:S01]  /*50430*/  STL [R1+0x188], R13 ;  /* 0x0001880d01007387 */ /* 0x000fe20000100800 */
[----:B--2---:R-:W-:-:S03]  /*50440*/  LOP3.LUT R18, R0, 0xffff, RZ, 0xc0, !PT ;  /* 0x0000ffff00127812 */ /* 0x004fc600078ec0ff */
[----:B------:R-:W2:Y:S01]  /*50450*/  LDL.LU R0, [R1+0x24f4] ;  /* 0x0024f40001007983 */ /* 0x000ea20000300800 */
[----:B------:R-:W-:Y:S02]  /*50460*/  LOP3.LUT R28, R27, 0xffff, RZ, 0xc0, !PT ;  /* 0x0000ffff1b1c7812 */ /* 0x000fe400078ec0ff */
[----:B0-----:R-:W-:Y:S01]  /*50470*/  LOP3.LUT R16, R2, 0xffff, RZ, 0xc0, !PT ;  /* 0x0000ffff02107812 */ /* 0x001fe200078ec0ff */
[C---:B------:R-:W-:Y:S02]  /*50480*/  VIADD R3, R4.reuse, 0xab ;  /* 0x000000ab04037836 */ /* 0x040fe40000000000 */
[----:B------:R-:W-:Y:S01]  /*50490*/  VIADD R4, R4, 0xaa ;  /* 0x000000aa04047836 */ /* 0x000fe20000000000 */
[----:B------:R-:W-:Y:S04]  /*504a0*/  STL [R1+0x18c], R28 ;  /* 0x00018c1c01007387 */ /* 0x000fe80000100800 */
[----:B------:R-:W-:Y:S01]  /*504b0*/  STL [R1+0xcc], R16 ;  /* 0x0000cc1001007387 */ /* 0x000fe20000100800 */
[----:B------:R-:W-:-:S03]  /*504c0*/  ISETP.GE.AND P1, PT, R3, UR9, PT ;  /* 0x0000000903007c0c */ /* 0x000fc6000bf26270 */
[----:B------:R-:W4:Y:S01]  /*504d0*/  LDL.LU R19, [R1+0x10c4] ;  /* 0x0010c40001137983 */ /* 0x000f220000300800 */
[----:B---3--:R-:W-:-:S03]  /*504e0*/  LOP3.LUT R10, R10, 0xffff, RZ, 0xc0, !PT ;  /* 0x0000ffff0a0a7812 */ /* 0x008fc600078ec0ff */
[----:B------:R-:W3:Y:S01]  /*504f0*/  LDL.LU R23, [R1+0xea4] ;  /* 0x000ea40001177983 */ /* 0x000ee20000300800 */
[----:B------:R-:W-:Y:S02]  /*50500*/  LOP3.LUT R3, R8, 0xffff, RZ, 0xc0, !PT ;  /* 0x0000ffff08037812 */ /* 0x000fe400078ec0ff */
[----:B------:R-:W-:Y:S01]  /*50510*/  ISETP.GE.AND P0, PT, R4, UR7, PT ;  /* 0x0000000704007c0c */ /* 0x000fe2000bf06270 */
[----:B------:R-:W-:Y:S01]  /*50520*/  STL [R1+0xc8], R18 ;  /* 0x0000c81201007387 */ /* 0x000fe20000100800 */
[----:B------:R-:W-:-:S03]  /*50530*/  LOP3.LUT R29, R9, 0xffff, RZ, 0xc0, !PT ;  /* 0x0000ffff091d7812 */ /* 0x000fc600078ec0ff */
[----:B------:R-:W3:Y:S01]  /*50540*/  LDL.LU R26, [R1+0xea0] ;  /* 0x000ea000011a7983 */ /* 0x000ee20000300800 */
[----:B------:R-:W-:-:S03]  /*50550*/  LOP3.LUT R4, R7, 0xffff, RZ, 0xc0, !PT ;  /* 0x0000ffff07047812 */ /* 0x000fc600078ec0ff */
[----:B------:R-:W3:Y:S01]  /*50560*/  LDL.LU R27, [R1+0xbd4] ;  /* 0x000bd400011b7983 */ /* 0x000ee20000300800 */
[----:B------:R-:W-:-:S03]  /*50570*/  LOP3.LUT R6, R6, 0xffff, RZ, 0xc0, !PT ;  /* 0x0000ffff06067812 */ /* 0x000fc600078ec0ff */
[----:B------:R0:W-:Y:S04]  /*50580*/  STL [R1+0x180], R10 ;  /* 0x0001800a01007387 */ /* 0x0001e80000100800 */
[----:B------:R-:W-:Y:S01]  /*50590*/  STL [R1+0xb4], R3 ;  /* 0x0000b40301007387 */ /* 0x000fe20000100800 */
[----:B------:R-:W-:-:S03]  /*505a0*/  LOP3.LUT R2, R5, 0xffff, RZ, 0xc0, !PT ;  /* 0x0000ffff05027812 */ /* 0x000fc600078ec0ff */
[----:B------:R-:W-:Y:S04]  /*505b0*/  STL [R1+0x16c], R29 ;  /* 0x00016c1d01007387 */ /* 0x000fe80000100800 */
[----:B------:R-:W-:Y:S04]  /*505c0*/  STL [R1+0xb0], R4 ;  /* 0x0000b00401007387 */ /* 0x000fe80000100800 */
[----:B------:R1:W-:Y:S04]  /*505d0*/  STL [R1+0x164], R6 ;  /* 0x0001640601007387 */ /* 0x0003e80000100800 */
[----:B------:R-:W3:Y:S04]  /*505e0*/  LDL.LU R20, [R1+0xbd0] ;  /* 0x000bd00001147983 */ /* 0x000ee80000300800 */
[----:B------:R1:W-:Y:S04]  /*505f0*/  STL [R1+0x160], R2 ;  /* 0x0001600201007387 */ /* 0x0003e80000100800 */
[----:B------:R-:W3:Y:S04]  /*50600*/  LDL.LU R25, [R1+0x2a8] ;  /* 0x0002a80001197983 */ /* 0x000ee80000300800 */
[----:B------:R-:W3:Y:S01]  /*50610*/  LDL.LU R22, [R1+0x2a4] ;  /* 0x0002a40001167983 */ /* 0x000ee20000300800 */
[----:B------:R-:W-:-:S02]  /*50620*/  PRMT R7, R17, 0x3340, R16 ;  /* 0x0000334011077816 */ /* 0x000fc40000000010 */
[----:B------:R-:W-:Y:S02]  /*50630*/  PRMT R8, R21, 0x3340, R18 ;  /* 0x0000334015087816 */ /* 0x000fe40000000012 */
[----:B------:R-:W-:Y:S02]  /*50640*/  PRMT R9, R13, 0x3340, R10 ;  /* 0x000033400d097816 */ /* 0x000fe4000000000a */
[----:B0-----:R-:W-:Y:S01]  /*50650*/  PRMT R10, R28, 0x3340, R29 ;  /* 0x000033401c0a7816 */ /* 0x001fe2000000001d */
[----:B------:R-:W-:Y:S01]  /*50660*/  ULDC UR7, c[0x0][0x248] ;  /* 0x0000920000077ab9 */ /* 0x000fe20000000800 */
[----:B------:R-:W-:Y:S01]  /*50670*/  ULDC UR9, c[0x0][0x248] ;  /* 0x0000920000097ab9 */ /* 0x000fe20000000800 */
[--C-:B--2---:R-:W-:Y:S02]  /*50680*/  PRMT R5, R6, 0x3340, R0.reuse ;  /* 0x0000334006057816 */ /* 0x104fe40000000000 */
[--C-:B-1----:R-:W-:Y:S02]  /*50690*/  PRMT R6, R2, 0x3340, R0.reuse ;  /* 0x0000334002067816 */ /* 0x102fe40000000000 */
[--C-:B------:R-:W-:Y:S01]  /*506a0*/  PRMT R3, R3, 0x3340, R0.reuse ;  /* 0x0000334003037816 */ /* 0x100fe20000000000 */
[----:B------:R-:W2:Y:S04]  /*506b0*/  LDL.LU R2, [R1+0x7c] ;  /* 0x00007c0001027983 */ /* 0x000ea80000300800 */
[----:B------:R-:W2:Y:S01]  /*506c0*/  LDL.LU R16, [R1+0x24f0] ;  /* 0x0024f00001107983 */ /* 0x000ea20000300800 */
[----:B------:R-:W-:-:S03]  /*506d0*/  PRMT R4, R4, 0x3340, R0 ;  /* 0x0000334004047816 */ /* 0x000fc60000000000 */
[----:B------:R-:W2:Y:S04]  /*506e0*/  LDL.LU R17, [R1+0x24ec] ;  /* 0x0024ec0001117983 */ /* 0x000ea80000300800 */
[----:B------:R-:W2:Y:S04]  /*506f0*/  LDL.LU R18, [R1+0x24e8] ;  /* 0x0024e80001127983 */ /* 0x000ea80000300800 */
[----:B------:R-:W2:Y:S04]  /*50700*/  LDL.LU R21, [R1+0x24e4] ;  /* 0x0024e40001157983 */ /* 0x000ea80000300800 */
[----:B------:R-:W2:Y:S01]  /*50710*/  LDL.LU R13, [R1+0x24e0] ;  /* 0x0024e000010d7983 */ /* 0x000ea20000300800 */
[----:B------:R-:W-:-:S02]  /*50720*/  PRMT R28, R7, 0x5410, R3 ;  /* 0x00005410071c7816 */ /* 0x000fc40000000003 */
[----:B------:R-:W-:Y:S01]  /*50730*/  PRMT R7, R8, 0x5410, R4 ;  /* 0x0000541008077816 */ /* 0x000fe20000000004 */
[----:B------:R-:W2:Y:S04]  /*50740*/  LDL.LU R3, [R1+0x84] ;  /* 0x0000840001037983 */ /* 0x000ea80000300800 */
[----:B------:R0:W-:Y:S01]  /*50750*/  STL [R1+0xecc], R28 ;  /* 0x000ecc1c01007387 */ /* 0x0001e20000100800 */
[----:B------:R-:W-:-:S03]  /*50760*/  PRMT R4, R10, 0x5410, R6 ;  /* 0x000054100a047816 */ /* 0x000fc60000000006 */
[----:B------:R1:W-:Y:S04]  /*50770*/  STL [R1+0xebc], R7 ;  /* 0x000ebc0701007387 */ /* 0x0003e80000100800 */
[----:B------:R-:W2:Y:S01]  /*50780*/  LDL.LU R6, [R1+0x30] ;  /* 0x0000300001067983 */ /* 0x000ea20000300800 */
[----:B------:R-:W-:Y:S02]  /*50790*/  PRMT R5, R9, 0x5410, R5 ;  /* 0x0000541009057816 */ /* 0x000fe40000000005 */
[----:B----4-:R-:W-:-:S03]  /*507a0*/  LOP3.LUT R8, R19, 0xffff, RZ, 0xc0, !PT ;  /* 0x0000ffff13087812 */ /* 0x010fc600078ec0ff */
[----:B------:R-:W-:Y:S04]  /*507b0*/  STL [R1+0xeb8], R5 ;  /* 0x000eb80501007387 */ /* 0x000fe80000100800 */
[----:B------:R-:W-:Y:S04]  /*507c0*/  STL [R1+0xeac], R4 ;  /* 0x000eac0401007387 */ /* 0x000fe80000100800 */
[----:B0-----:R-:W4:Y:S01]  /*507d0*/  LDL.LU R28, [R1+0xdc0] ;  /* 0x000dc000011c7983 */ /* 0x001f220000300800 */
[----:B-1----:R-:W-:-:S03]  /*507e0*/  LOP3.LUT R7, R24, 0xffff, RZ, 0xc0, !PT ;  /* 0x0000ffff18077812 */ /* 0x002fc600078ec0ff */
[----:B------:R-:W4:Y:S04]  /*507f0*/  LDL.LU R29, [R1+0xdb8] ;  /* 0x000db800011d7983 */ /* 0x000f280000300800 */
[----:B------:R-:W4:Y:S01]  /*50800*/  LDL.LU R24, [R1+0xcd0] ;  /* 0x000cd00001187983 */ /* 0x000f220000300800 */
[----:B---3--:R-:W-:Y:S02]  /*50810*/  LOP3.LUT R9, R23, 0xffff, RZ, 0xc0, !PT ;  /* 0x0000ffff17097812 */ /* 0x008fe400078ec0ff */
[----:B------:R-:W-:Y:S01]  /*50820*/  LOP3.LUT R10, R26, 0xffff, RZ, 0xc0, !PT ;  /* 0x0000ffff1a0a7812 */ /* 0x000fe200078ec0ff */
[----:B------:R0:W-:Y:S04]  /*50830*/  STL [R1+0xe0], R7 ;  /* 0x0000e00701007387 */ /* 0x0001e80000100800 */
[----:B------:R-:W3:Y:S04]  /*50840*/  LDL.LU R23, [R1+0xcc8] ;  /* 0x000cc80001177983 */ /* 0x000ee80000300800 */
[----:B------:R1:W-:Y:S01]  /*50850*/  STL [R1+0x120], R8 ;  /* 0x0001200801007387 */ /* 0x0003e20000100800 */
[----:B------:R-:W-:-:S03]  /*50860*/  LOP3.LUT R19, R27, 0xffff, RZ, 0xc0, !PT ;  /* 0x0000ffff1b137812 */ /* 0x000fc600078ec0ff */
[----:B------:R-:W3:Y:S01]  /*50870*/  LDL.LU R26, [R1+0x23c] ;  /* 0x00023c00011a7983 */ /* 0x000ee20000300800 */
[----:B------:R-:W-:-:S03]  /*50880*/  LOP3.LUT R20, R20, 0xffff, RZ, 0xc0, !PT ;  /* 0x0000ffff14147812 */ /* 0x000fc600078ec0ff */
[----:B------:R-:W-:Y:S01]  /*50890*/  STL [R1+0x74c], R9 ;  /* 0x00074c0901007387 */ /* 0x000fe20000100800 */
[----:B------:R-:W-:-:S03]  /*508a0*/  LOP3.LUT R25, R25, 0xffff, RZ, 0xc0, !PT ;  /* 0x0000ffff19197812 */ /* 0x000fc600078ec0ff */
[----:B------:R-:W3:Y:S04]  /*508b0*/  LDL.LU R27, [R1+0x238] ;  /* 0x00023800011b7983 */ /* 0x000ee80000300800 */
[----:B------:R-:W-:Y:S04]  /*508c0*/  STL [R1+0x75c], R10 ;  /* 0x00075c0a01007387 */ /* 0x000fe80000100800 */
[----:B------:R2:W-:Y:S01]  /*508d0*/  STL [R1+0x124], R19 ;  /* 0x0001241301007387 */ /* 0x0005e20000100800 */
[----:B------:R-:W-:-:S03]  /*508e0*/  LOP3.LUT R22, R22, 0xffff, RZ, 0xc0, !PT ;  /* 0x0000ffff16167812 */ /* 0x000fc600078ec0ff */
[----:B------:R2:W-:Y:S04]  /*508f0*/  STL [R1+0x148], R20 ;  /* 0x0001481401007387 */ /* 0x0005e80000100800 */
[----:B------:R-:W-:Y:S01]  /*50900*/  STL [R1+0x748], R25 ;  /* 0x0007481901007387 */ /* 0x000fe20000100800 */
[----:B0-----:R-:W-:Y:S02]  /*50910*/  PRMT R7, R7, 0x3340, R19 ;  /* 0x0000334007077816 */ /* 0x001fe40000000013 */
[----:B-1----:R-:W-:Y:S02]  /*50920*/  PRMT R8, R8, 0x3340, R20 ;  /* 0x0000334008087816 */ /* 0x002fe40000000014 */
[----:B--2---:R-:W-:Y:S02]  /*50930*/  LOP3.LUT R4, R2, 0xffff, RZ, 0xc0, !PT ;  /* 0x0000ffff02047812 */ /* 0x004fe400078ec0ff */
[----:B------:R-:W-:-:S02]  /*50940*/  LOP3.LUT R3, R3, 0xffff, RZ, 0xc0, !PT ;  /* 0x0000ffff03037812 */ /* 0x000fc400078ec0ff */
[----:B------:R-:W-:-:S03]  /*50950*/  LOP3.LUT R5, R13, 0xffff, RZ, 0xc0, !PT ;  /* 0x0000ffff0d057812 */ /* 0x000fc600078ec0ff */
[----:B------:R0:W-:Y:S04]  /*50960*/  STL [R1+0x140], R3 ;  /* 0x0001400301007387 */ /* 0x0001e80000100800 */
[----:B------:R-:W2:Y:S01]  /*50970*/  LDL.LU R2, [R1+0x178] ;  /* 0x0001780001027983 */ /* 0x000ea20000300800 */
[----:B------:R-:W-:-:S03]  /*50980*/  LOP3.LUT R6, R6, 0xffff, RZ, 0xc0, !PT ;  /* 0x0000ffff06067812 */ /* 0x000fc600078ec0ff */
[----:B------:R-:W-:Y:S04]  /*50990*/  STL [R1+0x758], R22 ;  /* 0x0007581601007387 */ /* 0x000fe80000100800 */
[----:B------:R1:W-:Y:S04]  /*509a0*/  STL [R1+0x12c], R4 ;  /* 0x00012c0401007387 */ /* 0x0003e80000100800 */
[----:B------:R-:W2:Y:S04]  /*509b0*/  LDL.LU R13, [R1+0x174] ;  /* 0x00017400010d7983 */ /* 0x000ea80000300800 */
[----:B------:R4:W-:Y:S04]  /*509c0*/  STL [R1+0x750], R5 ;  /* 0x0007500501007387 */ /* 0x0009e80000100800 */
[----:B------:R4:W-:Y:S04]  /*509d0*/  STL [R1+0x754], R6 ;  /* 0x0007540601007387 */ /* 0x0009e80000100800 */
[----:B------:R-:W2:Y:S04]  /*509e0*/  LDL.LU R19, [R1+0x24dc] ;  /* 0x0024dc0001137983 */ /* 0x000ea80000300800 */
[----:B------:R-:W2:Y:S01]  /*509f0*/  LDL.LU R20, [R1+0x24d8] ;  /* 0x0024d80001147983 */ /* 0x000ea20000300800 */
[----:B0-----:R-:W-:-:S02]  /*50a00*/  PRMT R3, R3, 0x3340, R0 ;  /* 0x0000334003037816 */ /* 0x001fc40000000000 */
[----:B------:R-:W-:Y:S02]  /*50a10*/  PRMT R9, R9, 0x3340, R25 ;  /* 0x0000334009097816 */ /* 0x000fe40000000019 */
[--C-:B-1----:R-:W-:Y:S02]  /*50a20*/  PRMT R4, R4, 0x3340, R0.reuse ;  /* 0x0000334004047816 */ /* 0x102fe40000000000 */
[----:B------:R-:W-:Y:S02]  /*50a30*/  PRMT R3, R7, 0x5410, R3 ;  /* 0x0000541007037816 */ /* 0x000fe40000000003 */
[--C-:B----4-:R-:W-:Y:S02]  /*50a40*/  PRMT R5, R5, 0x3340, R0.reuse ;  /* 0x0000334005057816 */ /* 0x110fe40000000000 */
[----:B------:R-:W-:Y:S02]  /*50a50*/  PRMT R6, R6, 0x3340, R0 ;  /* 0x0000334006067816 */ /* 0x000fe40000000000 */
[----:B------:R-:W-:-:S02]  /*50a60*/  PRMT R10, R10, 0x3340, R22 ;  /* 0x000033400a0a7816 */ /* 0x000fc40000000016 */
[----:B------:R-:W-:Y:S02]  /*50a70*/  PRMT R7, R8, 0x5410, R4 ;  /* 0x0000541008077816 */ /* 0x000fe40000000004 */
[----:B------:R-:W-:Y:S01]  /*50a80*/  PRMT R4, R9, 0x5410, R5 ;  /* 0x0000541009047816 */ /* 0x000fe20000000005 */
[----:B------:R0:W-:Y:S04]  /*50a90*/  STL [R1+0xea4], R3 ;  /* 0x000ea40301007387 */ /* 0x0001e80000100800 */
[----:B------:R1:W-:Y:S01]  /*50aa0*/  STL [R1+0xea0], R7 ;  /* 0x000ea00701007387 */ /* 0x0003e20000100800 */
[----:B------:R-:W-:Y:S02]  /*50ab0*/  LOP3.LUT R8, R29, 0xffff, RZ, 0xc0, !PT ;  /* 0x0000ffff1d087812 */ /* 0x000fe400078ec0ff */
[----:B------:R-:W-:Y:S01]  /*50ac0*/  LOP3.LUT R9, R24, 0xffff, RZ, 0xc0, !PT ;  /* 0x0000ffff18097812 */ /* 0x000fe200078ec0ff */
[----:B------:R-:W-:Y:S01]  /*50ad0*/  STL [R1+0xe9c], R4 ;  /* 0x000e9c0401007387 */ /* 0x000fe20000100800 */
[----:B0-----:R-:W-:-:S02]  /*50ae0*/  PRMT R3, R10, 0x5410, R6 ;  /* 0x000054100a037816 */ /* 0x001fc40000000006 */
[----:B-1----:R-:W-:Y:S02]  /*50af0*/  LOP3.LUT R7, R28, 0xffff, RZ, 0xc0, !PT ;  /* 0x0000ffff1c077812 */ /* 0x002fe400078ec0ff */
[----:B---3--:R-:W-:Y:S02]  /*50b00*/  LOP3.LUT R22, R26, 0xffff, RZ, 0xc0, !PT ;  /* 0x0000ffff1a167812 */ /* 0x008fe400078ec0ff */
[----:B------:R-:W-:Y:S01]  /*50b10*/  LOP3.LUT R10, R23, 0xffff, RZ, 0xc0, !PT ;  /* 0x0000ffff170a7812 */ /* 0x000fe200078ec0ff */
[----:B------:R-:W-:Y:S04]  /*50b20*/  STL [R1+0xe98], R3 ;  /* 0x000e980301007387 */ /* 0x000fe80000100800 */
[----:B------:R-:W3:Y:S04]  /*50b30*/  LDL.LU R29, [R1+0x10cc] ;  /* 0x0010cc00011d7983 */ /* 0x000ee80000300800 */
[----:B------:R0:W-:Y:S04]  /*50b40*/  STL [R1+0xc4], R7 ;  /* 0x0000c40701007387 */ /* 0x0001e80000100800 */
[----:B------:R1:W-:Y:S04]  /*50b50*/  STL [R1+0xdc], R8 ;  /* 0x0000dc0801007387 */ /* 0x0003e80000100800 */
[----:B------:R-:W-:Y:S01]  /*50b60*/  STL [R1+0x184], R9 ;  /* 0x0001840901007387 */ /* 0x000fe20000100800 */
[----:B------:R-:W-:-:S03]  /*50b70*/  LOP3.LUT R23, R27, 0xffff, RZ, 0xc0, !PT ;  /* 0x0000ffff1b177812 */ /* 0x000fc600078ec0ff */
[----:B------:R-:W4:Y:S04]  /*50b80*/  LDL.LU R24, [R1+0xbe0] ;  /* 0x000be00001187983 */ /* 0x000f280000300800 */
[----:B------:R2:W-:Y:S04]  /*50b90*/  STL [R1+0xd4], R22 ;  /* 0x0000d41601007387 */ /* 0x0005e80000100800 */
[----:B------:R-:W-:Y:S04]  /*50ba0*/  STL [R1+0x744], R10 ;  /* 0x0007440a01007387 */ /* 0x000fe80000100800 */
[----:B------:R-:W4:Y:S04]  /*50bb0*/  LDL.LU R25, [R1+0xbd8] ;  /* 0x000bd80001197983 */ /* 0x000f280000300800 */
[----:B------:R2:W-:Y:S01]  /*50bc0*/  STL [R1+0xd0], R23 ;  /* 0x0000d01701007387 */ /* 0x0005e20000100800 */
[----:B------:R-:W-:-:S02]  /*50bd0*/  LOP3.LUT R5, R12, 0xffff, RZ, 0xc0, !PT ;  /* 0x0000ffff0c057812 */ /* 0x000fc400078ec0ff */
[----:B------:R-:W-:Y:S02]  /*50be0*/  LOP3.LUT R6, R11, 0xffff, RZ, 0xc0, !PT ;  /* 0x0000ffff0b067812 */ /* 0x000fe400078ec0ff */
[----:B0-----:R-:W-:Y:S02]  /*50bf0*/  PRMT R7, R7, 0x3340, R22 ;  /* 0x0000334007077816 */ /* 0x001fe40000000016 */
[----:B-1----:R-:W-:Y:S02]  /*50c00*/  PRMT R8, R8, 0x3340, R23 ;  /* 0x0000334008087816 */ /* 0x002fe40000000017 */
[----:B--2---:R-:W-:Y:S02]  /*50c10*/  LOP3.LUT R27, R2, 0xffff, RZ, 0xc0, !PT ;  /* 0x0000ffff021b7812 */ /* 0x004fe400078ec0ff */
[----:B------:R-:W2:Y:S01]  /*50c20*/  LDL.LU R2, [R1+0xae0] ;  /* 0x000ae00001027983 */ /* 0x000ea20000300800 */
[----:B------:R-:W-:-:S03]  /*50c30*/  LOP3.LUT R13, R13, 0xffff, RZ, 0xc0, !PT ;  /* 0x0000ffff0d0d7812 */ /* 0x000fc600078ec0ff */
[----:B------:R0:W-:Y:S01]  /*50c40*/  STL [R1+0x168], R27 ;  /* 0x0001681b01007387 */ /* 0x0001e20000100800 */
[----:B------:R-:W-:Y:S02]  /*50c50*/  LOP3.LUT R3, R20, 0xffff, RZ, 0xc0, !PT ;  /* 0x0000ffff14037812 */ /* 0x000fe400078ec0ff */
[----:B------:R-:W-:Y:S01]  /*50c60*/  LOP3.LUT R4, R19, 0xffff, RZ, 0xc0, !PT ;  /* 0x0000ffff13047812 */ /* 0x000fe200078ec0ff */
[----:B------:R-:W2:Y:S04]  /*50c70*/  LDL.LU R20, [R1+0xdc4] ;  /* 0x000dc40001147983 */ /* 0x000ea80000300800 */
[----:B------:R-:W-:Y:S04]  /*50c80*/  STL [R1+0xbc], R3 ;  /* 0x0000bc0301007387 */ /* 0x000fe80000100800 */
[----:B------:R1:W-:Y:S04]  /*50c90*/  STL [R1+0x740], R13 ;  /* 0x0007400d01007387 */ /* 0x0003e80000100800 */
[----:B------:R-:W2:Y:S04]  /*50ca0*/  LDL.LU R19, [R1+0xeb0] ;  /* 0x000eb00001137983 */ /* 0x000ea80000300800 */
[----:B------:R1:W-:Y:S04]  /*50cb0*/  STL [R1+0xb8], R4 ;  /* 0x0000b80401007387 */ /* 0x0003e80000100800 */
[----:B------:R-:W2:Y:S04]  /*50cc0*/  LDL.LU R12, [R1+0x10d0] ;  /* 0x0010d000010c7983 */ /* 0x000ea80000300800 */
[----:B------:R3:W-:Y:S04]  /*50cd0*/  STL [R1+0x14c], R5 ;  /* 0x00014c0501007387 */ /* 0x0007e80000100800 */
[----:B------:R-:W2:Y:S04]  /*50ce0*/  LDL.LU R28, [R1+0x278] ;  /* 0x00027800011c7983 */ /* 0x000ea80000300800 */
[----:B------:R3:W-:Y:S04]  /*50cf0*/  STL [R1+0x73c], R6 ;  /* 0x00073c0601007387 */ /* 0x0007e80000100800 */
[----:B------:R-:W2:Y:S04]  /*50d00*/  LDL.LU R26, [R1+0x98] ;  /* 0x00009800011a7983 */ /* 0x000ea80000300800 */
[----:B------:R-:W2:Y:S04]  /*50d10*/  LDL.LU R22, [R1+0x24d4] ;  /* 0x0024d40001167983 */ /* 0x000ea80000300800 */
[----:B------:R-:W2:Y:S01]  /*50d20*/  LDL.LU R23, [R1+0x24d0] ;  /* 0x0024d00001177983 */ /* 0x000ea20000300800 */
[----:B------:R-:W-:-:S02]  /*50d30*/  PRMT R9, R9, 0x3340, R27 ;  /* 0x0000334009097816 */ /* 0x000fc4000000001b */
[----:B------:R-:W-:Y:S01]  /*50d40*/  PRMT R10, R10, 0x3340, R13 ;  /* 0x000033400a0a7816 */ /* 0x000fe2000000000d */
[----:B0-----:R-:W2:Y:S04]  /*50d50*/  LDL.LU R27, [R1+0x50] ;  /* 0x00005000011b7983 */ /* 0x001ea80000300800 */
[----:B-1----:R-:W2:Y:S01]  /*50d60*/  LDL.LU R13, [R1+0x24cc] ;  /* 0x0024cc00010d7983 */ /* 0x002ea20000300800 */
[--C-:B------:R-:W-:Y:S02]  /*50d70*/  PRMT R3, R3, 0x3340, R0.reuse ;  /* 0x0000334003037816 */ /* 0x100fe40000000000 */
[--C-:B------:R-:W-:Y:S02]  /*50d80*/  PRMT R4, R4, 0x3340, R0.reuse ;  /* 0x0000334004047816 */ /* 0x100fe40000000000 */
[----:B---3--:R-:W-:-:S02]  /*50d90*/  PRMT R5, R5, 0x3340, R0 ;  /* 0x0000334005057816 */ /* 0x008fc40000000000 */
[----:B------:R-:W-:Y:S02]  /*50da0*/  PRMT R3, R7, 0x5410, R3 ;  /* 0x0000541007037816 */ /* 0x000fe40000000003 */
[----:B------:R-:W-:Y:S02]  /*50db0*/  PRMT R6, R6, 0x3340, R0 ;  /* 0x0000334006067816 */ /* 0x000fe40000000000 */
[----:B------:R-:W-:Y:S02]  /*50dc0*/  PRMT R7, R8, 0x5410, R4 ;  /* 0x0000541008077816 */ /* 0x000fe40000000004 */
[----:B------:R-:W-:Y:S01]  /*50dd0*/  PRMT R4, R9, 0x5410, R5 ;  /* 0x0000541009047816 */ /* 0x000fe20000000005 */
[----:B------:R0:W-:Y:S04]  /*50de0*/  STL [R1+0xe8c], R3 ;  /* 0x000e8c0301007387 */ /* 0x0001e80000100800 */
[----:B------:R1:W-:Y:S01]  /*50df0*/  STL [R1+0xe88], R7 ;  /* 0x000e880701007387 */ /* 0x0003e20000100800 */
[----:B------:R-:W-:-:S03]  /*50e00*/  LOP3.LUT R8, R29, 0xffff, RZ, 0xc0, !PT ;  /* 0x0000ffff1d087812 */ /* 0x000fc600078ec0ff */
[----:B------:R-:W-:Y:S01]  /*50e10*/  STL [R1+0xe7c], R4 ;  /* 0x000e7c0401007387 */ /* 0x000fe20000100800 */
[----:B0-----:R-:W-:Y:S02]  /*50e20*/  PRMT R3, R10, 0x5410, R6 ;  /* 0x000054100a037816 */ /* 0x001fe40000000006 */
[----:B----4-:R-:W-:-:S03]  /*50e30*/  LOP3.LUT R24, R24, 0xffff, RZ, 0xc0, !PT ;  /* 0x0000ffff18187812 */ /* 0x010fc600078ec0ff */
[----:B------:R0:W-:Y:S04]  /*50e40*/  STL [R1+0xe78], R3 ;  /* 0x000e780301007387 */ /* 0x0001e80000100800 */
[----:B------:R-:W3:Y:S01]  /*50e50*/  LDL.LU R29, [R1+0x10d4] ;  /* 0x0010d400011d7983 */ /* 0x000ee20000300800 */
[----:B--2---:R-:W-:Y:S02]  /*50e60*/  LOP3.LUT R10, R20, 0xffff, RZ, 0xc0, !PT ;  /* 0x0000ffff140a7812 */ /* 0x004fe400078ec0ff */
[----:B------:R-:W-:Y:S02]  /*50e70*/  LOP3.LUT R9, R19, 0xffff, RZ, 0xc0, !PT ;  /* 0x0000ffff13097812 */ /* 0x000fe400078ec0ff */
[----:B-1----:R-:W-:Y:S02]  /*50e80*/  LOP3.LUT R7, R12, 0xffff, RZ, 0xc0, !PT ;  /* 0x0000ffff0c077812 */ /* 0x002fe400078ec0ff */
[----:B------:R-:W-:-:S02]  /*50e90*/  LOP3.LUT R19, R25, 0xffff, RZ, 0xc0, !PT ;  /* 0x0000ffff19137812 */ /* 0x000fc400078ec0ff */
[----:B------:R-:W-:Y:S01]  /*50ea0*/  LOP3.LUT R12, R2, 0xffff, RZ, 0xc0, !PT ;  /* 0x0000ffff020c7812 */ /* 0x000fe200078ec0ff */
[----:B------:R1:W-:Y:S04]  /*50eb0*/  STL [R1+0x38], R7 ;  /* 0x0000380701007387 */ /* 0x0003e80000100800 */
[----:B------:R2:W-:Y:S04]  /*50ec0*/  STL [R1+0xe4], R8 ;  /* 0x0000e40801007387 */ /* 0x0005e80000100800 */
[----:B------:R-:W-:Y:S04]  /*50ed0*/  STL [R1+0xec], R9 ;  /* 0x0000ec0901007387 */ /* 0x000fe80000100800 */
[----:B------:R-:W-:Y:S04]  /*50ee0*/  STL [R1+0x7c], R24 ;  /* 0x00007c1801007387 */ /* 0x000fe80000100800 */
[----:B------:R-:W-:Y:S04]  /*50ef0*/  STL [R1+0x1c0], R10 ;  /* 0x0001c00a01007387 */ /* 0x000fe80000100800 */
[----:B------:R-:W-:Y:S04]  /*50f00*/  STL [R1+0x128], R19 ;  /* 0x0001281301007387 */ /* 0x000fe80000100800 */
[----:B------:R-:W4:Y:S01]  /*50f10*/  LDL.LU R20, [R1+0xdc8] ;  /* 0x000dc80001147983 */ /* 0x000f220000300800 */
[----:B------:R-:W-:-:S03]  /*50f20*/  LOP3.LUT R11, R28, 0xffff, RZ, 0xc0, !PT ;  /* 0x0000ffff1c0b7812 */ /* 0x000fc600078ec0ff */
[----:B------:R-:W4:Y:S01]  /*50f30*/  LDL.LU R25, [R1+0xce0] ;  /* 0x000ce00001197983 */ /* 0x000f220000300800 */
[----:B0-----:R-:W-:-:S03]  /*50f40*/  LOP3.LUT R3, R13, 0xffff, RZ, 0xc0, !PT ;  /* 0x0000ffff0d037812 */ /* 0x001fc600078ec0ff */
[----:B------:R-:W-:Y:S04]  /*50f50*/  STL [R1+0x144], R12 ;  /* 0x0001440c01007387 */ /* 0x000fe80000100800 */
[----:B------:R-:W4:Y:S01]  /*50f60*/  LDL.LU R2, [R1+0xcd4] ;  /* 0x000cd40001027983 */ /* 0x000f220000300800 */
[----:B------:R-:W-:-:S03]  /*50f70*/  LOP3.LUT R4, R26, 0xffff, RZ, 0xc0, !PT ;  /* 0x0000ffff1a047812 */ /* 0x000fc600078ec0ff */
[----:B------:R-:W4:Y:S04]  /*50f80*/  LDL.LU R13, [R1+0xbe4] ;  /* 0x000be400010d7983 */ /* 0x000f280000300800 */
[----:B------:R-:W-:Y:S04]  /*50f90*/  STL [R1+0x1c4], R11 ;  /* 0x0001c40b01007387 */ /* 0x000fe80000100800 */
[----:B------:R0:W-:Y:S01]  /*50fa0*/  STL [R1+0x84], R3 ;  /* 0x0000840301007387 */ /* 0x0001e20000100800 */
[----:B------:R-:W-:-:S03]  /*50fb0*/  LOP3.LUT R5, R27, 0xffff, RZ, 0xc0, !PT ;  /* 0x0000ffff1b057812 */ /* 0x000fc600078ec0ff */
[----:B------:R-:W4:Y:S01]  /*50fc0*/  LDL.LU R28, [R1+0x294] ;  /* 0x00029400011c7983 */ /* 0x000f220000300800 */
[----:B------:R-:W-:-:S03]  /*50fd0*/  LOP3.LUT R6, R23, 0xffff, RZ, 0xc0, !PT ;  /* 0x0000ffff17067812 */ /* 0x000fc600078ec0ff */
[----:B------:R3:W-:Y:S01]  /*50fe0*/  STL [R1+0xa0], R4 ;  /* 0x0000a00401007387 */ /* 0x0007e20000100800 */
[----:B-1----:R-:W-:-:S03]  /*50ff0*/  PRMT R7, R7, 0x3340, R24 ;  /* 0x0000334007077816 */ /* 0x002fc60000000018 */
[----:B------:R-:W4:Y:S01]  /*51000*/  LDL.LU R26, [R1+0x1bc] ;  /* 0x0001bc00011a7983 */ /* 0x000f220000300800 */
[----:B--2---:R-:W-:-:S03]  /*51010*/  PRMT R8, R8, 0x3340, R19 ;  /* 0x0000334008087816 */ /* 0x004fc60000000013 */
[----:B------:R-:W2:Y:S01]  /*51020*/  LDL.LU R27, [R1+0x1b8] ;  /* 0x0001b800011b7983 */ /* 0x000ea20000300800 */
[----:B0-----:R-:W-:-:S03]  /*51030*/  PRMT R3, R3, 0x3340, R0 ;  /* 0x0000334003037816 */ /* 0x001fc60000000000 */
[----:B------:R-:W-:Y:S01]  /*51040*/  STL [R1+0x98], R5 ;  /* 0x0000980501007387 */ /* 0x000fe20000100800 */
[----:B---3--:R-:W-:-:S03]  /*51050*/  PRMT R4, R4, 0x3340, R0 ;  /* 0x0000334004047816 */ /* 0x008fc60000000000 */
[----:B------:R0:W-:Y:S01]  /*51060*/  STL [R1+0x1e0], R6 ;  /* 0x0001e00601007387 */ /* 0x0001e20000100800 */
[----:B------:R-:W-:Y:S02]  /*51070*/  PRMT R3, R7, 0x5410, R3 ;  /* 0x0000541007037816 */ /* 0x000fe40000000003 */
[----:B------:R-:W-:Y:S02]  /*51080*/  PRMT R10, R10, 0x3340, R11 ;  /* 0x000033400a0a7816 */ /* 0x000fe4000000000b */
[----:B------:R-:W-:Y:S01]  /*51090*/  PRMT R7, R8, 0x5410, R4 ;  /* 0x0000541008077816 */ /* 0x000fe20000000004 */
[----:B------:R-:W3:Y:S04]  /*510a0*/  LDL.LU R24, [R1+0x24c8] ;  /* 0x0024c80001187983 */ /* 0x000ee80000300800 */
[----:B------:R1:W-:Y:S01]  /*510b0*/  STL [R1+0xe6c], R3 ;  /* 0x000e6c0301007387 */ /* 0x0003e20000100800 */
[----:B0-----:R-:W-:-:S03]  /*510c0*/  PRMT R6, R6, 0x3340, R0 ;  /* 0x0000334006067816 */ /* 0x001fc60000000000 */
[----:B------:R-:W-:Y:S01]  /*510d0*/  STL [R1+0xe68], R7 ;  /* 0x000e680701007387 */ /* 0x000fe20000100800 */
[----:B-1----:R-:W-:-:S03]  /*510e0*/  PRMT R3, R10, 0x5410, R6 ;  /* 0x000054100a037816 */ /* 0x002fc60000000006 */
[----:B------:R-:W3:Y:S01]  /*510f0*/  LDL.LU R6, [R1+0xac] ;  /* 0x0000ac0001067983 */ /* 0x000ee20000300800 */
[----:B------:R-:W-:Y:S02]  /*51100*/  PRMT R5, R5, 0x3340, R0 ;  /* 0x0000334005057816 */ /* 0x000fe40000000000 */
[----:B------:R-:W-:-:S04]  /*51110*/  PRMT R9, R9, 0x3340, R12 ;  /* 0x0000334009097816 */ /* 0x000fc8000000000c */
[----:B------:R-:W-:-:S05]  /*51120*/  PRMT R4, R9, 0x5410, R5 ;  /* 0x0000541009047816 */ /* 0x000fca0000000005 */
[----:B------:R0:W-:Y:S04]  /*51130*/  STL [R1+0xe5c], R4 ;  /* 0x000e5c0401007387 */ /* 0x0001e80000100800 */
[----:B------:R3:W-:Y:S04]  /*51140*/  STL [R1+0xe58], R3 ;  /* 0x000e580301007387 */ /* 0x0007e80000100800 */
[----:B------:R-:W3:Y:S04]  /*51150*/  LDL.LU R23, [R1+0x10d8] ;  /* 0x0010d80001177983 */ /* 0x000ee80000300800 */
[----:B------:R-:W3:Y:S04]  /*51160*/  LDL.LU R11, [R1+0xdd4] ;  /* 0x000dd400010b7983 */ /* 0x000ee80000300800 */
[----:B------:R-:W3:Y:S01]  /*51170*/  LDL.LU R19, [R1+0xdd0] ;  /* 0x000dd00001137983 */ /* 0x000ee20000300800 */
[----:B------:R-:W-:-:S05]  /*51180*/  LOP3.LUT R10, R29, 0xffff, RZ, 0xc0, !PT ;  /* 0x0000ffff1d0a7812 */ /* 0x000fca00078ec0ff */
[----:B------:R-:W-:Y:S04]  /*51190*/  STL [R1+0x1e4], R10 ;  /* 0x0001e40a01007387 */ /* 0x000fe80000100800 */
[----:B------:R-:W3:Y:S01]  /*511a0*/  LDL.LU R29, [R1+0xce4] ;  /* 0x000ce400011d7983 */ /* 0x000ee20000300800 */
[----:B0-----:R-:W-:Y:S02]  /*511b0*/  LOP3.LUT R4, R15, 0xffff, RZ, 0xc0, !PT ;  /* 0x0000ffff0f047812 */ /* 0x001fe400078ec0ff */
[----:B------:R-:W-:Y:S02]  /*511c0*/  LOP3.LUT R5, R14, 0xffff, RZ, 0xc0, !PT ;  /* 0x0000ffff0e057812 */ /* 0x000fe400078ec0ff */
[----:B----4-:R-:W-:Y:S02]  /*511d0*/  LOP3.LUT R7, R20, 0xffff, RZ, 0xc0, !PT ;  /* 0x0000ffff14077812 */ /* 0x010fe400078ec0ff */
[----:B------:R-:W-:-:S02]  /*511e0*/  LOP3.LUT R8, R25, 0xffff, RZ, 0xc0, !PT ;  /* 0x0000ffff19087812 */ /* 0x000fc400078ec0ff */
[----:B------:R-:W-:Y:S02]  /*511f0*/  LOP3.LUT R9, R2, 0xffff, RZ, 0xc0, !PT ;  /* 0x0000ffff02097812 */ /* 0x000fe400078ec0ff */
[----:B------:R-:W4:Y:S01]  /*51200*/  LDL.LU R2, [R1+0xbe8] ;  /* 0x000be80001027983 */ /* 0x000f220000300800 */
[----:B------:R-:W-:-:S03]  /*51210*/  LOP3.LUT R13, R13, 0xffff, RZ, 0xc0, !PT ;  /* 0x0000ffff0d0d7812 */ /* 0x000fc600078ec0ff */
[----:B------:R0:W-:Y:S01]  /*51220*/  STL [R1+0x50], R7 ;  /* 0x0000500701007387 */ /* 0x0001e20000100800 */
[----:B------:R-:W-:-:S03]  /*51230*/  LOP3.LUT R25, R28, 0xffff, RZ, 0xc0, !PT ;  /* 0x0000ffff1c197812 */ /* 0x000fc600078ec0ff */
[----:B------:R1:W-:Y:S04]  /*51240*/  STL [R1+0x1a0], R8 ;  /* 0x0001a00801007387 */ /* 0x0003e80000100800 */
[----:B------:R1:W-:Y:S01]  /*51250*/  STL [R1+0x1a4], R9 ;  /* 0x0001a40901007387 */ /* 0x0003e20000100800 */
[----:B------:R-:W-:-:S03]  /*51260*/  LOP3.LUT R26, R26, 0xffff, RZ, 0xc0, !PT ;  /* 0x0000ffff1a1a7812 */ /* 0x000fc600078ec0ff */
[----:B------:R1:W-:Y:S01]  /*51270*/  STL [R1+0xe8], R25 ;  /* 0x0000e81901007387 */ /* 0x0003e20000100800 */
[----:B--2---:R-:W-:-:S03]  /*51280*/  LOP3.LUT R27, R27, 0xffff, RZ, 0xc0, !PT ;  /* 0x0000ffff1b1b7812 */ /* 0x004fc600078ec0ff */
[----:B------:R-:W-:Y:S04]  /*51290*/  STL [R1+0x1e8], R13 ;  /* 0x0001e80d01007387 */ /* 0x000fe80000100800 */
[----:B------:R-:W2:Y:S04]  /*512a0*/  LDL.LU R12, [R1+0x2a0] ;  /* 0x0002a000010c7983 */ /* 0x000ea80000300800 */
[----:B------:R1:W-:Y:S04]  /*512b0*/  STL [R1+0x1ac], R26 ;  /* 0x0001ac1a01007387 */ /* 0x0003e80000100800 */
[----:B------:R-:W2:Y:S04]  /*512c0*/  LDL.LU R20, [R1+0x1dc] ;  /* 0x0001dc0001147983 */ /* 0x000ea80000300800 */
[----:B------:R1:W-:Y:S04]  /*512d0*/  STL [R1+0x1a8], R27 ;  /* 0x0001a81b01007387 */ /* 0x0003e80000100800 */
[----:B------:R-:W2:Y:S01]  /*512e0*/  LDL.LU R28, [R1+0xf8] ;  /* 0x0000f800011c7983 */ /* 0x000ea20000300800 */
[----:B---3--:R-:W-:-:S02]  /*512f0*/  LOP3.LUT R3, R24, 0xffff, RZ, 0xc0, !PT ;  /* 0x0000ffff18037812 */ /* 0x008fc400078ec0ff */
[----:B0-----:R-:W-:-:S03]  /*51300*/  PRMT R7, R7, 0x3340, R25 ;  /* 0x0000334007077816 */ /* 0x001fc60000000019 */
[----:B------:R0:W-:Y:S04]  /*51310*/  STL [R1+0x174], R3 ;  /* 0x0001740301007387 */ /* 0x0001e80000100800 */
[----:B------:R3:W-:Y:S04]  /*51320*/  STL [R1+0x1c8], R4 ;  /* 0x0001c80401007387 */ /* 0x0007e80000100800 */
[----:B------:R3:W-:Y:S01]  /*51330*/  STL [R1+0x1bc], R5 ;  /* 0x0001bc0501007387 */ /* 0x0007e20000100800 */
[----:B------:R-:W-:Y:S02]  /*51340*/  LOP3.LUT R6, R6, 0xffff, RZ, 0xc0, !PT ;  /* 0x0000ffff06067812 */ /* 0x000fe400078ec0ff */
[----:B-1----:R-:W-:-:S02]  /*51350*/  PRMT R8, R8, 0x3340, R26 ;  /* 0x0000334008087816 */ /* 0x002fc4000000001a */
[----:B------:R-:W-:Y:S01]  /*51360*/  PRMT R9, R9, 0x3340, R27 ;  /* 0x0000334009097816 */ /* 0x000fe2000000001b */
[----:B------:R1:W-:Y:S04]  /*51370*/  STL [R1+0x208], R6 ;  /* 0x0002080601007387 */ /* 0x0003e80000100800 */
[----:B------:R-:W2:Y:S04]  /*51380*/  LDL.LU R25, [R1+0x24c4] ;  /* 0x0024c40001197983 */ /* 0x000ea80000300800 */
[----:B------:R-:W2:Y:S04]  /*51390*/  LDL.LU R26, [R1+0x24c0] ;  /* 0x0024c000011a7983 */ /* 0x000ea80000300800 */
[----:B------:R-:W2:Y:S01]  /*513a0*/  LDL.LU R27, [R1+0x24bc] ;  /* 0x0024bc00011b7983 */ /* 0x000ea20000300800 */
[----:B0-----:R-:W-:-:S02]  /*513b0*/  PRMT R3, R3, 0x3340, R0 ;  /* 0x0000334003037816 */ /* 0x001fc40000000000 */
[--C-:B---3--:R-:W-:Y:S02]  /*513c0*/  PRMT R4, R4, 0x3340, R0.reuse ;  /* 0x0000334004047816 */ /* 0x108fe40000000000 */
[----:B------:R-:W-:Y:S02]  /*513d0*/  PRMT R10, R10, 0x3340, R13 ;  /* 0x000033400a0a7816 */ /* 0x000fe4000000000d */
[----:B------:R-:W3:Y:S01]  /*513e0*/  LDL.LU R13, [R1+0x24b8] ;  /* 0x0024b800010d7983 */ /* 0x000ee20000300800 */
[----:B------:R-:W-:Y:S02]  /*513f0*/  PRMT R3, R7, 0x5410, R3 ;  /* 0x0000541007037816 */ /* 0x000fe40000000003 */
[----:B------:R-:W-:Y:S02]  /*51400*/  PRMT R5, R5, 0x3340, R0 ;  /* 0x0000334005057816 */ /* 0x000fe40000000000 */
[----:B------:R-:W-:Y:S02]  /*51410*/  PRMT R7, R8, 0x5410, R4 ;  /* 0x0000541008077816 */ /* 0x000fe40000000004 */
[----:B-1----:R-:W-:-:S02]  /*51420*/  PRMT R6, R6, 0x3340, R0 ;  /* 0x0000334006067816 */ /* 0x002fc40000000000 */
[----:B------:R-:W-:Y:S01]  /*51430*/  PRMT R4, R9, 0x5410, R5 ;  /* 0x0000541009047816 */ /* 0x000fe20000000005 */
[----:B------:R0:W-:Y:S04]  /*51440*/  STL [R1+0xe4c], R3 ;  /* 0x000e4c0301007387 */ /* 0x0001e80000100800 */
[----:B------:R1:W-:Y:S01]  /*51450*/  STL [R1+0xe48], R7 ;  /* 0x000e480701007387 */ /* 0x0003e20000100800 */
[----:B------:R-:W-:-:S03]  /*51460*/  LOP3.LUT R9, R19, 0xffff, RZ, 0xc0, !PT ;  /* 0x0000ffff13097812 */ /* 0x000fc600078ec0ff */
[----:B------:R-:W-:Y:S01]  /*51470*/  STL [R1+0xe3c], R4 ;  /* 0x000e3c0401007387 */ /* 0x000fe20000100800 */
[----:B0-----:R-:W-:Y:S02]  /*51480*/  PRMT R3, R10, 0x5410, R6 ;  /* 0x000054100a037816 */ /* 0x001fe40000000006 */
[----:B-1----:R-:W-:-:S03]  /*51490*/  LOP3.LUT R7, R23, 0xffff, RZ, 0xc0, !PT ;  /* 0x0000ffff17077812 */ /* 0x002fc600078ec0ff */
[----:B------:R0:W-:Y:S04]  /*514a0*/  STL [R1+0xe38], R3 ;  /* 0x000e380301007387 */ /* 0x0001e80000100800 */
[----:B------:R1:W-:Y:S04]  /*514b0*/  STL [R1+0xac], R7 ;  /* 0x0000ac0701007387 */ /* 0x0003e80000100800 */
[----:B------:R-:W3:Y:S01]  /*514c0*/  LDL.LU R19, [R1+0x10e0] ;  /* 0x0010e00001137983 */ /* 0x000ee20000300800 */
[----:B------:R-:W-:Y:S02]  /*514d0*/  LOP3.LUT R8, R11, 0xffff, RZ, 0xc0, !PT ;  /* 0x0000ffff0b087812 */ /* 0x000fe400078ec0ff */
[----:B------:R-:W-:-:S03]  /*514e0*/  LOP3.LUT R10, R29, 0xffff, RZ, 0xc0, !PT ;  /* 0x0000ffff1d0a7812 */ /* 0x000fc600078ec0ff */
[----:B------:R-:W-:Y:S04]  /*514f0*/  STL [R1+0x1b8], R8 ;  /* 0x0001b80801007387 */ /* 0x000fe80000100800 */
[----:B------:R1:W-:Y:S04]  /*51500*/  STL [R1+0x204], R9 ;  /* 0x0002040901007387 */ /* 0x0003e80000100800 */
[----:B------:R-:W3:Y:S04]  /*51510*/  LDL.LU R24, [R1+0x10dc] ;  /* 0x0010dc0001187983 */ /* 0x000ee80000300800 */
[----:B------:R-:W-:Y:S01]  /*51520*/  STL [R1+0x240], R10 ;  /* 0x0002400a01007387 */ /* 0x000fe20000100800 */
[----:B------:R-:W-:-:S02]  /*51530*/  LOP3.LUT R6, R16, 0xffff, RZ, 0xc0, !PT ;  /* 0x0000ffff10067812 */ /* 0x000fc400078ec0ff */
[----:B----4-:R-:W-:-:S05]  /*51540*/  LOP3.LUT R29, R2, 0xffff, RZ, 0xc0, !PT ;  /* 0x0000ffff021d7812 */ /* 0x010fca00078ec0ff */
[----:B------:R-:W-:Y:S04]  /*51550*/  STL [R1+0x178], R29 ;  /* 0x0001781d01007387 */ /* 0x000fe80000100800 */
[----:B------:R-:W4:Y:S04]  /*51560*/  LDL.LU R2, [R1+0xec4] ;  /* 0x000ec40001027983 */ /* 0x000f280000300800 */
[----:B------:R-:W4:Y:S01]  /*51570*/  LDL.LU R23, [R1+0xec0] ;  /* 0x000ec00001177983 */ /* 0x000f220000300800 */
[----:B--2---:R-:W-:Y:S02]  /*51580*/  LOP3.LUT R15, R12, 0xffff, RZ, 0xc0, !PT ;  /* 0x0000ffff0c0f7812 */ /* 0x004fe400078ec0ff */
[----:B------:R-:W-:-:S02]  /*51590*/  LOP3.LUT R14, R20, 0xffff, RZ, 0xc0, !PT ;  /* 0x0000ffff140e7812 */ /* 0x000fc400078ec0ff */
[----:B0-----:R-:W-:Y:S01]  /*515a0*/  LOP3.LUT R3, R28, 0xffff, RZ, 0xc0, !PT ;  /* 0x0000ffff1c037812 */ /* 0x001fe200078ec0ff */
[----:B------:R-:W-:Y:S04]  /*515b0*/  STL [R1+0x200], R15 ;  /* 0x0002000f01007387 */ /* 0x000fe80000100800 */
[----:B------:R0:W-:Y:S04]  /*515c0*/  STL [R1+0xf8], R3 ;  /* 0x0000f80301007387 */ /* 0x0001e80000100800 */
[----:B------:R-:W-:Y:S01]  /*515d0*/  STL [R1+0x23c], R14 ;  /* 0x00023c0e01007387 */ /* 0x000fe20000100800 */
[----:B-1----:R-:W-:-:S02]  /*515e0*/  PRMT R7, R7, 0x3340, R29 ;  /* 0x0000334007077816 */ /* 0x002fc4000000001d */
[----:B------:R-:W-:Y:S02]  /*515f0*/  PRMT R9, R9, 0x3340, R15 ;  /* 0x0000334009097816 */ /* 0x000fe4000000000f */
[----:B------:R-:W-:Y:S02]  /*51600*/  LOP3.LUT R4, R27, 0xffff, RZ, 0xc0, !PT ;  /* 0x0000ffff1b047812 */ /* 0x000fe400078ec0ff */
[----:B------:R-:W-:-:S03]  /*51610*/  LOP3.LUT R5, R26, 0xffff, RZ, 0xc0, !PT ;  /* 0x0000ffff1a057812 */ /* 0x000fc600078ec0ff */
[----:B------:R1:W-:Y:S04]  /*51620*/  STL [R1+0x1ec], R4 ;  /* 0x0001ec0401007387 */ /* 0x0003e80000100800 */
[----:B------:R-:W2:Y:S04]  /*51630*/  LDL.LU R28, [R1+0xbf4] ;  /* 0x000bf400011c7983 */ /* 0x000ea80000300800 */
[----:B------:R1:W-:Y:S04]  /*51640*/  STL [R1+0x1fc], R5 ;  /* 0x0001fc0501007387 */ /* 0x0003e80000100800 */
[----:B------:R-:W2:Y:S04]  /*51650*/  LDL.LU R27, [R1+0xbf0] ;  /* 0x000bf000011b7983 */ /* 0x000ea80000300800 */
[----:B------:R-:W-:Y:S04]  /*51660*/  STL [R1+0x228], R6 ;  /* 0x0002280601007387 */ /* 0x000fe80000100800 */
[----:B------:R-:W2:Y:S01]  /*51670*/  LDL.LU R26, [R1+0xb04] ;  /* 0x000b0400011a7983 */ /* 0x000ea20000300800 */
[----:B---3--:R-:W-:-:S03]  /*51680*/  LOP3.LUT R13, R13, 0xffff, RZ, 0xc0, !PT ;  /* 0x0000ffff0d0d7812 */ /* 0x008fc600078ec0ff */
[----:B------:R-:W3:Y:S04]  /*51690*/  LDL.LU R11, [R1+0xb00] ;  /* 0x000b0000010b7983 */ /* 0x000ee80000300800 */
[----:B------:R-:W3:Y:S01]  /*516a0*/  LDL.LU R12, [R1+0x114] ;  /* 0x00011400010c7983 */ /* 0x000ee20000300800 */
[----:B0-----:R-:W-:-:S03]  /*516b0*/  PRMT R3, R3, 0x3340, R0 ;  /* 0x0000334003037816 */ /* 0x001fc60000000000 */
[----:B------:R-:W3:Y:S01]  /*516c0*/  LDL.LU R20, [R1+0x10c] ;  /* 0x00010c0001147983 */ /* 0x000ee20000300800 */
[--C-:B-1----:R-:W-:Y:S02]  /*516d0*/  PRMT R4, R4, 0x3340, R0.reuse ;  /* 0x0000334004047816 */ /* 0x102fe40000000000 */
[----:B------:R-:W-:Y:S02]  /*516e0*/  PRMT R8, R8, 0x3340, R13 ;  /* 0x0000334008087816 */ /* 0x000fe4000000000d */
[----:B------:R-:W-:Y:S01]  /*516f0*/  PRMT R5, R5, 0x3340, R0 ;  /* 0x0000334005057816 */ /* 0x000fe20000000000 */
[----:B------:R-:W3:Y:S01]  /*51700*/  LDL.LU R29, [R1+0x70] ;  /* 0x00007000011d7983 */ /* 0x000ee20000300800 */
[----:B------:R-:W-:Y:S02]  /*51710*/  PRMT R3, R7, 0x5410, R3 ;  /* 0x0000541007037816 */ /* 0x000fe40000000003 */
[----:B------:R-:W-:Y:S02]  /*51720*/  PRMT R7, R8, 0x5410, R4 ;  /* 0x0000541008077816 */ /* 0x000fe40000000004 */
[----:B------:R-:W-:Y:S01]  /*51730*/  PRMT R4, R9, 0x5410, R5 ;  /* 0x0000541009047816 */ /* 0x000fe20000000005 */
[----:B------:R-:W-:Y:S04]  /*51740*/  STL [R1+0xe2c], R3 ;  /* 0x000e2c0301007387 */ /* 0x000fe80000100800 */
[----:B------:R0:W-:Y:S04]  /*51750*/  STL [R1+0xe28], R7 ;  /* 0x000e280701007387 */ /* 0x0001e80000100800 */
[----:B------:R-:W-:Y:S01]  /*51760*/  STL [R1+0xe1c], R4 ;  /* 0x000e1c0401007387 */ /* 0x000fe20000100800 */
[----:B0-----:R-:W-:-:S03]  /*51770*/  LOP3.LUT R7, R19, 0xffff, RZ, 0xc0, !PT ;  /* 0x0000ffff13077812 */ /* 0x001fc600078ec0ff */
[----:B------:R-:W3:Y:S01]  /*51780*/  LDL.LU R19, [R1+0x68] ;  /* 0x0000680001137983 */ /* 0x000ee20000300800 */
[----:B------:R-:W-:Y:S02]  /*51790*/  PRMT R6, R6, 0x3340, R0 ;  /* 0x0000334006067816 */ /* 0x000fe40000000000 */
[----:B------:R-:W-:-:S04]  /*517a0*/  PRMT R10, R10, 0x3340, R14 ;  /* 0x000033400a0a7816 */ /* 0x000fc8000000000e */
[----:B------:R-:W-:Y:S02]  /*517b0*/  PRMT R3, R10, 0x5410, R6 ;  /* 0x000054100a037816 */ /* 0x000fe40000000006 */
[----:B------:R-:W-:-:S03]  /*517c0*/  LOP3.LUT R8, R24, 0xffff, RZ, 0xc0, !PT ;  /* 0x0000ffff18087812 */ /* 0x000fc600078ec0ff */
[----:B------:R0:W-:Y:S04]  /*517d0*/  STL [R1+0xe18], R3 ;  /* 0x000e180301007387 */ /* 0x0001e80000100800 */
[----:B------:R-:W3:Y:S04]  /*517e0*/  LDL.LU R14, [R1+0xde4] ;  /* 0x000de400010e7983 */ /* 0x000ee80000300800 */
[----:B------:R-:W-:Y:S01]  /*517f0*/  STL [R1+0x1dc], R7 ;  /* 0x0001dc0701007387 */ /* 0x000fe20000100800 */
[----:B----4-:R-:W-:Y:S02]  /*51800*/  LOP3.LUT R9, R2, 0xffff, RZ, 0xc0, !PT ;  /* 0x0000ffff02097812 */ /* 0x010fe400078ec0ff */
[----:B------:R-:W-:Y:S01]  /*51810*/  LOP3.LUT R10, R23, 0xffff, RZ, 0xc0, !PT ;  /* 0x0000ffff170a7812 */ /* 0x000fe200078ec0ff */
[----:B------:R-:W4:Y:S04]  /*51820*/  LDL.LU R2, [R1+0xde0] ;  /* 0x000de00001027983 */ /* 0x000f280000300800 */
[----:B------:R-:W-:Y:S04]  /*51830*/  STL [R1+0x224], R8 ;  /* 0x0002240801007387 */ /* 0x000fe80000100800 */
[----:B------:R-:W4:Y:S04]  /*51840*/  LDL.LU R15, [R1+0xcf4] ;  /* 0x000cf400010f7983 */ /* 0x000f280000300800 */
[----:B------:R-:W-:Y:S04]  /*51850*/  STL [R1+0x238], R9 ;  /* 0x0002380901007387 */ /* 0x000fe80000100800 */
[----:B------:R-:W4:Y:S04]  /*51860*/  LDL.LU R24, [R1+0xcf0] ;  /* 0x000cf00001187983 */ /* 0x000f280000300800 */
[----:B------:R-:W4:Y:S04]  /*51870*/  LDL.LU R23, [R1+0x2cc] ;  /* 0x0002cc0001177983 */ /* 0x000f280000300800 */
[----:B------:R-:W-:Y:S01]  /*51880*/  STL [R1+0x284], R10 ;  /* 0x0002840a01007387 */ /* 0x000fe20000100800 */
[----:B--2---:R-:W-:-:S02]  /*51890*/  LOP3.LUT R28, R28, 0xffff, RZ, 0xc0, !PT ;  /* 0x0000ffff1c1c7812 */ /* 0x004fc400078ec0ff */
[----:B------:R-:W-:Y:S02]  /*518a0*/  LOP3.LUT R27, R27, 0xffff, RZ, 0xc0, !PT ;  /* 0x0000ffff1b1b7812 */ /* 0x000fe400078ec0ff */
[----:B------:R-:W-:Y:S01]  /*518b0*/  LOP3.LUT R26, R26, 0xffff, RZ, 0xc0, !PT ;  /* 0x0000ffff1a1a7812 */ /* 0x000fe200078ec0ff */
[----:B------:R-:W-:Y:S01]  /*518c0*/  STL [R1+0x1f8], R28 ;  /* 0x0001f81c01007387 */ /* 0x000fe20000100800 */
[----:B---3--:R-:W-:Y:S02]  /*518d0*/  LOP3.LUT R16, R11, 0xffff, RZ, 0xc0, !PT ;  /* 0x0000ffff0b107812 */ /* 0x008fe400078ec0ff */
[----:B0-----:R-:W-:Y:S01]  /*518e0*/  LOP3.LUT R3, R12, 0xffff, RZ, 0xc0, !PT ;  /* 0x0000ffff0c037812 */ /* 0x001fe200078ec0ff */
[----:B------:R-:W-:Y:S01]  /*518f0*/  STL [R1+0x220], R27 ;  /* 0x0002201b01007387 */ /* 0x000fe20000100800 */
[----:B------:R-:W-:-:S03]  /*51900*/  LOP3.LUT R4, R20, 0xffff, RZ, 0xc0, !PT ;  /* 0x0000ffff14047812 */ /* 0x000fc600078ec0ff */
[----:B------:R-:W-:Y:S04]  /*51910*/  STL [R1+0x22c], R26 ;  /* 0x00022c1a01007387 */ /* 0x000fe80000100800 */
[----:B------:R0:W-:Y:S04]  /*51920*/  STL [R1+0x114], R3 ;  /* 0x0001140301007387 */ /* 0x0001e80000100800 */
[----:B------:R-:W-:Y:S01]  /*51930*/  STL [R1+0x280], R16 ;  /* 0x0002801001007387 */ /* 0x000fe20000100800 */
[----:B------:R-:W-:-:S03]  /*51940*/  LOP3.LUT R5, R29, 0xffff, RZ, 0xc0, !PT ;  /* 0x0000ffff1d057812 */ /* 0x000fc600078ec0ff */
[----:B------:R1:W-:Y:S04]  /*51950*/  STL [R1+0x10c], R4 ;  /* 0x00010c0401007387 */ /* 0x0003e80000100800 */
[----:B------:R-:W2:Y:S04]  /*51960*/  LDL.LU R11, [R1+0x2c8] ;  /* 0x0002c800010b7983 */ /* 0x000ea80000300800 */
[----:B------:R-:W3:Y:S04]  /*51970*/  LDL.LU R20, [R1+0x234] ;  /* 0x0002340001147983 */ /* 0x000ee80000300800 */
[----:B------:R1:W-:Y:S04]  /*51980*/  STL [R1+0x264], R5 ;  /* 0x0002640501007387 */ /* 0x0003e80000100800 */
[----:B------:R-:W3:Y:S04]  /*51990*/  LDL.LU R29, [R1+0x230] ;  /* 0x00023000011d7983 */ /* 0x000ee80000300800 */
[----:B------:R-:W3:Y:S01]  /*519a0*/  LDL.LU R12, [R1+0x34] ;  /* 0x00003400010c7983 */ /* 0x000ee20000300800 */
[----:B------:R-:W-:-:S03]  /*519b0*/  LOP3.LUT R6, R19, 0xffff, RZ, 0xc0, !PT ;  /* 0x0000ffff13067812 */ /* 0x000fc600078ec0ff */
[----:B------:R-:W3:Y:S01]  /*519c0*/  LDL.LU R19, [R1+0x2c] ;  /* 0x00002c0001137983 */ /* 0x000ee20000300800 */
[----:B0-----:R-:W-:Y:S02]  /*519d0*/  PRMT R3, R3, 0x3340, R0 ;  /* 0x0000334003037816 */ /* 0x001fe40000000000 */
[----:B------:R-:W-:Y:S02]  /*519e0*/  PRMT R7, R7, 0x3340, R28 ;  /* 0x0000334007077816 */ /* 0x000fe4000000001c */
[--C-:B-1----:R-:W-:Y:S02]  /*519f0*/  PRMT R4, R4, 0x3340, R0.reuse ;  /* 0x0000334004047816 */ /* 0x102fe40000000000 */
[----:B------:R-:W-:Y:S01]  /*51a00*/  PRMT R8, R8, 0x3340, R27 ;  /* 0x0000334008087816 */ /* 0x000fe2000000001b */
[----:B------:R0:W-:Y:S01]  /*51a10*/  STL [R1+0x738], R6 ;  /* 0x0007380601007387 */ /* 0x0001e20000100800 */
[----:B------:R-:W-:Y:S02]  /*51a20*/  PRMT R3, R7, 0x5410, R3 ;  /* 0x0000541007037816 */ /* 0x000fe40000000003 */
[----:B------:R-:W-:-:S02]  /*51a30*/  PRMT R5, R5, 0x3340, R0 ;  /* 0x0000334005057816 */ /* 0x000fc40000000000 */
[----:B------:R-:W-:Y:S02]  /*51a40*/  PRMT R9, R9, 0x3340, R26 ;  /* 0x0000334009097816 */ /* 0x000fe4000000001a */
[----:B------:R-:W-:Y:S02]  /*51a50*/  PRMT R7, R8, 0x5410, R4 ;  /* 0x0000541008077816 */ /* 0x000fe40000000004 */
[----:B------:R-:W-:Y:S01]  /*51a60*/  PRMT R10, R10, 0x3340, R16 ;  /* 0x000033400a0a7816 */ /* 0x000fe20000000010 */
[----:B------:R-:W3:Y:S01]  /*51a70*/  LDL.LU R28, [R1+0x24b4] ;  /* 0x0024b400011c7983 */ /* 0x000ee20000300800 */
[----:B------:R-:W-:Y:S02]  /*51a80*/  PRMT R4, R9, 0x5410, R5 ;  /* 0x0000541009047816 */ /* 0x000fe40000000005 */
[----:B0-----:R-:W-:Y:S01]  /*51a90*/  PRMT R6, R6, 0x3340, R0 ;  /* 0x0000334006067816 */ /* 0x001fe20000000000 */
[----:B------:R0:W-:Y:S04]  /*51aa0*/  STL [R1+0xe0c], R3 ;  /* 0x000e0c0301007387 */ /* 0x0001e80000100800 */
[----:B------:R1:W-:Y:S04]  /*51ab0*/  STL [R1+0xe08], R7 ;  /* 0x000e080701007387 */ /* 0x0003e80000100800 */
[----:B------:R-:W-:Y:S01]  /*51ac0*/  STL [R1+0xdfc], R4 ;  /* 0x000dfc0401007387 */ /* 0x000fe20000100800 */
[----:B0-----:R-:W-:-:S02]  /*51ad0*/  PRMT R3, R10, 0x5410, R6 ;  /* 0x000054100a037816 */ /* 0x001fc40000000006 */
[----:B-1----:R-:W-:-:S03]  /*51ae0*/  LOP3.LUT R7, R14, 0xffff, RZ, 0xc0, !PT ;  /* 0x0000ffff0e077812 */ /* 0x002fc600078ec0ff */
[----:B------:R-:W-:Y:S04]  /*51af0*/  STL [R1+0xdf8], R3 ;  /* 0x000df80301007387 */ /* 0x000fe80000100800 */
[----:B------:R-:W-:Y:S01]  /*51b00*/  STL [R1+0x70], R7 ;  /* 0x0000700701007387 */ /* 0x000fe20000100800 */
[----:B------:R-:W-:Y:S02]  /*51b10*/  LOP3.LUT R5, R17, 0xffff, RZ, 0xc0, !PT ;  /* 0x0000ffff11057812 */ /* 0x000fe400078ec0ff */
[----:B----4-:R-:W-:Y:S02]  /*51b20*/  LOP3.LUT R2, R2, 0xffff, RZ, 0xc0, !PT ;  /* 0x0000ffff02027812 */ /* 0x010fe400078ec0ff */
[----:B------:R-:W-:Y:S02]  /*51b30*/  LOP3.LUT R10, R15, 0xffff, RZ, 0xc0, !PT ;  /* 0x0000ffff0f0a7812 */ /* 0x000fe400078ec0ff */
[----:B------:R-:W-:-:S02]  /*51b40*/  LOP3.LUT R9, R24, 0xffff, RZ, 0xc0, !PT ;  /* 0x0000ffff18097812 */ /* 0x000fc400078ec0ff */
[----:B------:R-:W-:Y:S01]  /*51b50*/  LOP3.LUT R6, R23, 0xffff, RZ, 0xc0, !PT ;  /* 0x0000ffff17067812 */ /* 0x000fe200078ec0ff */
[----:B------:R-:W-:Y:S04]  /*51b60*/  STL [R1+0x278], R2 ;  /* 0x0002780201007387 */ /* 0x000fe80000100800 */
[----:B------:R-:W4:Y:S04]  /*51b70*/  LDL.LU R27, [R1+0x10e8] ;  /* 0x0010e800011b7983 */ /* 0x000f280000300800 */
[----:B------:R-:W-:Y:S04]  /*51b80*/  STL [R1+0x288], R10 ;  /* 0x0002880a01007387 */ /* 0x000fe80000100800 */
[----:B------:R0:W-:Y:S04]  /*51b90*/  STL [R1+0x20c], R6 ;  /* 0x00020c0601007387 */ /* 0x0001e80000100800 */
[----:B------:R-:W-:Y:S04]  /*51ba0*/  STL [R1+0x730], R9 ;  /* 0x0007300901007387 */ /* 0x000fe80000100800 */
[----:B------:R-:W4:Y:S04]  /*51bb0*/  LDL.LU R14, [R1+0x10e4] ;  /* 0x0010e400010e7983 */ /* 0x000f280000300800 */
[----:B------:R-:W4:Y:S01]  /*51bc0*/  LDL.LU R15, [R1+0xed0] ;  /* 0x000ed000010f7983 */ /* 0x000f220000300800 */
[----:B------:R-:W-:Y:S01]  /*51bd0*/  IMAD.MOV.U32 R17, RZ, RZ, R6 ;  /* 0x000000ffff117224 */ /* 0x000fe200078e0006 */
[----:B0-----:R-:W-:-:S02]  /*51be0*/  LOP3.LUT R6, R18, 0xffff, RZ, 0xc0, !PT ;  /* 0x0000ffff12067812 */ /* 0x001fc400078ec0ff */
[----:B--2---:R-:W-:Y:S02]  /*51bf0*/  LOP3.LUT R8, R11, 0xffff, RZ, 0xc0, !PT ;  /* 0x0000ffff0b087812 */ /* 0x004fe400078ec0ff */
[----:B---3--:R-:W-:Y:S02]  /*51c00*/  LOP3.LUT R20, R20, 0xffff, RZ, 0xc0, !PT ;  /* 0x0000ffff14147812 */ /* 0x008fe400078ec0ff */
[----:B------:R-:W-:Y:S02]  /*51c10*/  LOP3.LUT R29, R29, 0xffff, RZ, 0xc0, !PT ;  /* 0x0000ffff1d1d7812 */ /* 0x000fe400078ec0ff */
[----:B------:R-:W-:Y:S01]  /*51c20*/  LOP3.LUT R3, R12, 0xffff, RZ, 0xc0, !PT ;  /* 0x0000ffff0c037812 */ /* 0x000fe200078ec0ff */
[----:B------:R0:W-:Y:S04]  /*51c30*/  STL [R1+0x26c], R8 ;  /* 0x00026c0801007387 */ /* 0x0001e80000100800 */
[----:B------:R-:W-:Y:S04]  /*51c40*/  STL [R1+0x268], R20 ;  /* 0x0002681401007387 */ /* 0x000fe80000100800 */
[----:B------:R-:W-:Y:S04]  /*51c50*/  STL [R1+0x68], R3 ;  /* 0x0000680301007387 */ /* 0x000fe80000100800 */
[----:B------:R1:W-:Y:S04]  /*51c60*/  STL [R1+0x72c], R29 ;  /* 0x00072c1d01007387 */ /* 0x0003e80000100800 */
[----:B------:R-:W2:Y:S01]  /*51c70*/  LDL.LU R16, [R1+0xdf0] ;  /* 0x000df00001107983 */ /* 0x000ea20000300800 */
[----:B------:R-:W-:-:S05]  /*51c80*/  LOP3.LUT R4, R19, 0xffff, RZ, 0xc0, !PT ;  /* 0x0000ffff13047812 */ /* 0x000fca00078ec0ff */
[----:B------:R3:W-:Y:S04]  /*51c90*/  STL [R1+0x260], R4 ;  /* 0x0002600401007387 */ /* 0x0007e80000100800 */
[----:B------:R-:W2:Y:S04]  /*51ca0*/  LDL.LU R26, [R1+0xc04] ;  /* 0x000c0400011a7983 */ /* 0x000ea80000300800 */
[----:B------:R-:W2:Y:S04]  /*51cb0*/  LDL.LU R24, [R1+0xc00] ;  /* 0x000c000001187983 */ /* 0x000ea80000300800 */
[----:B------:R-:W2:Y:S04]  /*51cc0*/  LDL.LU R23, [R1+0xb10] ;  /* 0x000b100001177983 */ /* 0x000ea80000300800 */
[----:B------:R3:W-:Y:S04]  /*51cd0*/  STL [R1+0x734], R5 ;  /* 0x0007340501007387 */ /* 0x0007e80000100800 */
[----:B------:R-:W2:Y:S04]  /*51ce0*/  LDL.LU R12, [R1+0xa30] ;  /* 0x000a3000010c7983 */ /* 0x000ea80000300800 */
[----:B------:R3:W-:Y:S04]  /*51cf0*/  STL [R1+0x234], R6 ;  /* 0x0002340601007387 */ /* 0x0007e80000100800 */
[----:B------:R-:W2:Y:S04]  /*51d00*/  LDL.LU R11, [R1+0x158] ;  /* 0x00015800010b7983 */ /* 0x000ea80000300800 */
[----:B------:R-:W2:Y:S01]  /*51d10*/  LDL.LU R19, [R1+0x150] ;  /* 0x0001500001137983 */ /* 0x000ea20000300800 */
[----:B0-----:R-:W-:-:S03]  /*51d20*/  PRMT R8, R2, 0x3340, R8 ;  /* 0x0000334002087816 */ /* 0x001fc60000000008 */
[----:B------:R-:W2:Y:S01]  /*51d30*/  LDL.LU R2, [R1+0x90] ;  /* 0x0000900001027983 */ /* 0x000ea20000300800 */
[----:B------:R-:W-:Y:S02]  /*51d40*/  PRMT R9, R9, 0x3340, R29 ;  /* 0x0000334009097816 */ /* 0x000fe4000000001d */
[----:B------:R-:W-:Y:S01]  /*51d50*/  PRMT R10, R10, 0x3340, R20 ;  /* 0x000033400a0a7816 */ /* 0x000fe20000000014 */
[----:B-1----:R-:W2:Y:S04]  /*51d60*/  LDL.LU R29, [R1+0x24b0] ;  /* 0x0024b000011d7983 */ /* 0x002ea80000300800 */
[----:B------:R-:W2:Y:S01]  /*51d70*/  LDL.LU R20, [R1+0x44] ;  /* 0x0000440001147983 */ /* 0x000ea20000300800 */
[----:B------:R-:W-:Y:S02]  /*51d80*/  PRMT R3, R3, 0x3340, R0 ;  /* 0x0000334003037816 */ /* 0x000fe40000000000 */
[----:B------:R-:W-:-:S02]  /*51d90*/  PRMT R7, R7, 0x3340, R17 ;  /* 0x0000334007077816 */ /* 0x000fc40000000011 */
[--C-:B---3--:R-:W-:Y:S02]  /*51da0*/  PRMT R4, R4, 0x3340, R0.reuse ;  /* 0x0000334004047816 */ /* 0x108fe40000000000 */
[--C-:B------:R-:W-:Y:S02]  /*51db0*/  PRMT R5, R5, 0x3340, R0.reuse ;  /* 0x0000334005057816 */ /* 0x100fe40000000000 */
[----:B------:R-:W-:Y:S02]  /*51dc0*/  PRMT R3, R7, 0x5410, R3 ;  /* 0x0000541007037816 */ /* 0x000fe40000000003 */
[----:B------:R-:W-:Y:S02]  /*51dd0*/  PRMT R6, R6, 0x3340, R0 ;  /* 0x0000334006067816 */ /* 0x000fe40000000000 */
[----:B------:R-:W-:Y:S02]  /*51de0*/  PRMT R7, R8, 0x5410, R4 ;  /* 0x0000541008077816 */ /* 0x000fe40000000004 */
[----:B------:R-:W-:Y:S01]  /*51df0*/  PRMT R4, R9, 0x5410, R5 ;  /* 0x0000541009047816 */ /* 0x000fe20000000005 */
[----:B------:R0:W-:Y:S04]  /*51e00*/  STL [R1+0xde0], R3 ;  /* 0x000de00301007387 */ /* 0x0001e80000100800 */
[----:B------:R4:W-:Y:S04]  /*51e10*/  STL [R1+0xdd4], R7 ;  /* 0x000dd40701007387 */ /* 0x0009e80000100800 */
[----:B------:R-:W-:Y:S01]  /*51e20*/  STL [R1+0xdd0], R4 ;  /* 0x000dd00401007387 */ /* 0x000fe20000100800 */
[----:B0-----:R-:W-:-:S05]  /*51e30*/  PRMT R3, R10, 0x5410, R6 ;  /* 0x000054100a037816 */ /* 0x001fca0000000006 */
[----:B------:R0:W-:Y:S01]  /*51e40*/  STL [R1+0xdc8], R3 ;  /* 0x000dc80301007387 */ /* 0x0001e20000100800 */
[----:B----4-:R-:W-:-:S03]  /*51e50*/  LOP3.LUT R7, R27, 0xffff, RZ, 0xc0, !PT ;  /* 0x0000ffff1b077812 */ /* 0x010fc600078ec0ff */
[----:B------:R-:W3:Y:S01]  /*51e60*/  LDL.LU R27, [R1+0x10ec] ;  /* 0x0010ec00011b7983 */ /* 0x000ee20000300800 */
[----:B------:R-:W-:Y:S02]  /*51e70*/  LOP3.LUT R8, R14, 0xffff, RZ, 0xc0, !PT ;  /* 0x0000ffff0e087812 */ /* 0x000fe400078ec0ff */
[----:B------:R-:W-:Y:S01]  /*51e80*/  LOP3.LUT R9, R15, 0xffff, RZ, 0xc0, !PT ;  /* 0x0000ffff0f097812 */ /* 0x000fe200078ec0ff */
[----:B------:R1:W-:Y:S04]  /*51e90*/  STL [R1+0x230], R7 ;  /* 0x0002300701007387 */ /* 0x0003e80000100800 */
[----:B------:R-:W4:Y:S04]  /*51ea0*/  LDL.LU R14, [R1+0xdf4] ;  /* 0x000df400010e7983 */ /* 0x000f280000300800 */
[----:B------:R-:W-:Y:S04]  /*51eb0*/  STL [R1+0x24c], R8 ;  /* 0x00024c0801007387 */ /* 0x000fe80000100800 */
[----:B------:R-:W4:Y:S04]  /*51ec0*/  LDL.LU R15, [R1+0xd04] ;  /* 0x000d0400010f7983 */ /* 0x000f280000300800 */
[----:B------:R-:W-:Y:S01]  /*51ed0*/  STL [R1+0x2cc], R9 ;  /* 0x0002cc0901007387 */ /* 0x000fe20000100800 */
[----:B--2---:R-:W-:-:S05]  /*51ee0*/  LOP3.LUT R10, R16, 0xffff, RZ, 0xc0, !PT ;  /* 0x0000ffff100a7812 */ /* 0x004fca00078ec0ff */
[----:B------:R-:W-:Y:S01]  /*51ef0*/  STL [R1+0x32c], R10 ;  /* 0x00032c0a01007387 */ /* 0x000fe20000100800 */
[----:B------:R-:W-:Y:S02]  /*51f00*/  LOP3.LUT R18, R26, 0xffff, RZ, 0xc0, !PT ;  /* 0x0000ffff1a127812 */ /* 0x000fe400078ec0ff */
[----:B------:R-:W-:Y:S02]  /*51f10*/  LOP3.LUT R17, R24, 0xffff, RZ, 0xc0, !PT ;  /* 0x0000ffff18117812 */ /* 0x000fe400078ec0ff */
[----:B------:R-:W-:Y:S02]  /*51f20*/  LOP3.LUT R16, R23, 0xffff, RZ, 0xc0, !PT ;  /* 0x0000ffff17107812 */ /* 0x000fe400078ec0ff */
[----:B------:R-:W-:Y:S01]  /*51f30*/  LOP3.LUT R12, R12, 0xffff, RZ, 0xc0, !PT ;  /* 0x0000ffff0c0c7812 */ /* 0x000fe200078ec0ff */
[----:B------:R-:W-:Y:S01]  /*51f40*/  STL [R1+0x248], R18 ;  /* 0x0002481201007387 */ /* 0x000fe20000100800 */
[----:B0-----:R-:W-:-:S03]  /*51f50*/  LOP3.LUT R3, R11, 0xffff, RZ, 0xc0, !PT ;  /* 0x0000ffff0b037812 */ /* 0x001fc600078ec0ff */
[----:B------:R-:W-:Y:S01]  /*51f60*/  STL [R1+0x244], R17 ;  /* 0x0002441101007387 */ /* 0x000fe20000100800 */
[----:B------:R-:W-:-:S03]  /*51f70*/  LOP3.LUT R4, R19, 0xffff, RZ, 0xc0, !PT ;  /* 0x0000ffff13047812 */ /* 0x000fc600078ec0ff */
[----:B------:R-:W-:Y:S04]  /*51f80*/  STL [R1+0x2c8], R16 ;  /* 0x0002c81001007387 */ /* 0x000fe80000100800 */
[----:B------:R-:W2:Y:S04]  /*51f90*/  LDL.LU R19, [R1+0xd00] ;  /* 0x000d000001137983 */ /* 0x000ea80000300800 */
[----:B------:R0:W-:Y:S01]  /*51fa0*/  STL [R1+0x158], R3 ;  /* 0x0001580301007387 */ /* 0x0001e20000100800 */
[----:B------:R-:W-:-:S03]  /*51fb0*/  LOP3.LUT R5, R2, 0xffff, RZ, 0xc0, !PT ;  /* 0x0000ffff02057812 */ /* 0x000fc600078ec0ff */
[----:B------:R0:W-:Y:S04]  /*51fc0*/  STL [R1+0x324], R12 ;  /* 0x0003240c01007387 */ /* 0x0001e80000100800 */
[----:B------:R0:W-:Y:S04]  /*51fd0*/  STL [R1+0x150], R4 ;  /* 0x0001500401007387 */ /* 0x0001e80000100800 */
[----:B------:R-:W2:Y:S01]  /*51fe0*/  LDL.LU R24, [R1+0xc10] ;  /* 0x000c100001187983 */ /* 0x000ea20000300800 */
[----:B------:R-:W-:-:S03]  /*51ff0*/  LOP3.LUT R6, R20, 0xffff, RZ, 0xc0, !PT ;  /* 0x0000ffff14067812 */ /* 0x000fc600078ec0ff */
[----:B------:R-:W2:Y:S04]  /*52000*/  LDL.LU R2, [R1+0xa34] ;  /* 0x000a340001027983 */ /* 0x000ea80000300800 */
[----:B------:R0:W-:Y:S01]  /*52010*/  STL [R1+0x28c], R5 ;  /* 0x00028c0501007387 */ /* 0x0001e20000100800 */
[----:B-1----:R-:W-:-:S03]  /*52020*/  PRMT R7, R7, 0x3340, R18 ;  /* 0x0000334007077816 */ /* 0x002fc60000000012 */
[----:B------:R-:W2:Y:S01]  /*52030*/  LDL.LU R23, [R1+0x274] ;  /* 0x0002740001177983 */ /* 0x000ea20000300800 */
[----:B0-----:R-:W-:-:S03]  /*52040*/  PRMT R3, R3, 0x3340, R0 ;  /* 0x0000334003037816 */ /* 0x001fc60000000000 */
[----:B------:R-:W2:Y:S04]  /*52050*/  LDL.LU R11, [R1+0x270] ;  /* 0x00027000010b7983 */ /* 0x000ea80000300800 */
[----:B------:R0:W-:Y:S04]  /*52060*/  STL [R1+0x318], R6 ;  /* 0x0003180601007387 */ /* 0x0001e80000100800 */
[----:B------:R-:W2:Y:S01]  /*52070*/  LDL.LU R20, [R1+0x48] ;  /* 0x0000480001147983 */ /* 0x000ea20000300800 */
[----:B------:R-:W-:Y:S02]  /*52080*/  PRMT R7, R7, 0x5410, R3 ;  /* 0x0000541007077816 */ /* 0x000fe40000000003 */
[----:B------:R-:W-:-:S03]  /*52090*/  PRMT R10, R10, 0x3340, R12 ;  /* 0x000033400a0a7816 */ /* 0x000fc6000000000c */
[----:B------:R-:W-:Y:S04]  /*520a0*/  STL [R1+0xdc4], R7 ;  /* 0x000dc40701007387 */ /* 0x000fe80000100800 */
[----:B------:R-:W2:Y:S01]  /*520b0*/  LDL.LU R12, [R1+0x190] ;  /* 0x00019000010c7983 */ /* 0x000ea20000300800 */
[--C-:B------:R-:W-:Y:S02]  /*520c0*/  PRMT R4, R4, 0x3340, R0.reuse ;  /* 0x0000334004047816 */ /* 0x100fe40000000000 */
[----:B------:R-:W-:Y:S02]  /*520d0*/  PRMT R8, R8, 0x3340, R17 ;  /* 0x0000334008087816 */ /* 0x000fe40000000011 */
[----:B------:R-:W-:Y:S02]  /*520e0*/  PRMT R5, R5, 0x3340, R0 ;  /* 0x0000334005057816 */ /* 0x000fe40000000000 */
[----:B------:R-:W-:-:S02]  /*520f0*/  PRMT R9, R9, 0x3340, R16 ;  /* 0x0000334009097816 */ /* 0x000fc40000000010 */
[----:B------:R-:W-:Y:S02]  /*52100*/  PRMT R3, R8, 0x5410, R4 ;  /* 0x0000541008037816 */ /* 0x000fe40000000004 */
[----:B0-----:R-:W-:Y:S02]  /*52110*/  PRMT R6, R6, 0x3340, R0 ;  /* 0x0000334006067816 */ /* 0x001fe40000000000 */
[----:B------:R-:W-:Y:S01]  /*52120*/  PRMT R4, R9, 0x5410, R5 ;  /* 0x0000541009047816 */ /* 0x000fe20000000005 */
[----:B------:R0:W-:Y:S04]  /*52130*/  STL [R1+0xdc0], R3 ;  /* 0x000dc00301007387 */ /* 0x0001e80000100800 */
[----:B------:R1:W-:Y:S01]  /*52140*/  STL [R1+0xdb8], R4 ;  /* 0x000db80401007387 */ /* 0x0003e20000100800 */
[----:B0-----:R-:W-:-:S05]  /*52150*/  PRMT R3, R10, 0x5410, R6 ;  /* 0x000054100a037816 */ /* 0x001fca0000000006 */
[----:B------:R0:W-:Y:S04]  /*52160*/  STL [R1+0xdb4], R3 ;  /* 0x000db40301007387 */ /* 0x0001e80000100800 */
[----:B------:R-:W2:Y:S01]  /*52170*/  LDL.LU R26, [R1+0x10f0] ;  /* 0x0010f000011a7983 */ /* 0x000ea20000300800 */
[----:B-1----:R-:W-:Y:S02]  /*52180*/  LOP3.LUT R4, R22, 0xffff, RZ, 0xc0, !PT ;  /* 0x0000ffff16047812 */ /* 0x002fe400078ec0ff */
[----:B------:R-:W-:Y:S02]  /*52190*/  LOP3.LUT R5, R21, 0xffff, RZ, 0xc0, !PT ;  /* 0x0000ffff15057812 */ /* 0x000fe400078ec0ff */
[----:B---3--:R-:W-:Y:S02]  /*521a0*/  LOP3.LUT R16, R27, 0xffff, RZ, 0xc0, !PT ;  /* 0x0000ffff1b107812 */ /* 0x008fe400078ec0ff */
[----:B----4-:R-:W-:-:S02]  /*521b0*/  LOP3.LUT R7, R14, 0xffff, RZ, 0xc0, !PT ;  /* 0x0000ffff0e077812 */ /* 0x010fc400078ec0ff */
[----:B------:R-:W-:Y:S01]  /*521c0*/  LOP3.LUT R8, R15, 0xffff, RZ, 0xc0, !PT ;  /* 0x0000ffff0f087812 */ /* 0x000fe200078ec0ff */
[----:B------:R-:W-:Y:S04]  /*521d0*/  STL [R1+0x3c4], R16 ;  /* 0x0003c41001007387 */ /* 0x000fe80000100800 */
[----:B------:R1:W-:Y:S04]  /*521e0*/  STL [R1+0x2ac], R7 ;  /* 0x0002ac0701007387 */ /* 0x0003e80000100800 */
[----:B------:R-:W3:Y:S04]  /*521f0*/  LDL.LU R27, [R1+0xe04] ;  /* 0x000e0400011b7983 */ /* 0x000ee80000300800 */
[----:B------:R-:W-:Y:S04]  /*52200*/  STL [R1+0x3bc], R8 ;  /* 0x0003bc0801007387 */ /* 0x000fe80000100800 */
[----:B------:R-:W4:Y:S04]  /*52210*/  LDL.LU R14, [R1+0xe00] ;  /* 0x000e0000010e7983 */ /* 0x000f280000300800 */
[----:B------:R-:W4:Y:S01]  /*52220*/  LDL.LU R15, [R1+0xd10] ;  /* 0x000d1000010f7983 */ /* 0x000f220000300800 */
[----:B--2---:R-:W-:-:S03]  /*52230*/  LOP3.LUT R9, R19, 0xffff, RZ, 0xc0, !PT ;  /* 0x0000ffff13097812 */ /* 0x004fc600078ec0ff */
[----:B------:R-:W2:Y:S01]  /*52240*/  LDL.LU R19, [R1+0xc14] ;  /* 0x000c140001137983 */ /* 0x000ea20000300800 */
[----:B------:R-:W-:Y:S02]  /*52250*/  LOP3.LUT R10, R24, 0xffff, RZ, 0xc0, !PT ;  /* 0x0000ffff180a7812 */ /* 0x000fe400078ec0ff */
[----:B------:R-:W-:Y:S01]  /*52260*/  LOP3.LUT R2, R2, 0xffff, RZ, 0xc0, !PT ;  /* 0x0000ffff02027812 */ /* 0x000fe200078ec0ff */
[----:B------:R-:W-:Y:S01]  /*52270*/  STL [R1+0x3b8], R9 ;  /* 0x0003b80901007387 */ /* 0x000fe20000100800 */
[----:B------:R-:W-:Y:S02]  /*52280*/  LOP3.LUT R18, R23, 0xffff, RZ, 0xc0, !PT ;  /* 0x0000ffff17127812 */ /* 0x000fe400078ec0ff */
[----:B------:R-:W-:Y:S01]  /*52290*/  LOP3.LUT R17, R11, 0xffff, RZ, 0xc0, !PT ;  /* 0x0000ffff0b117812 */ /* 0x000fe200078ec0ff */
[----:B------:R-:W-:Y:S01]  /*522a0*/  STL [R1+0x2a0], R2 ;  /* 0x0002a00201007387 */ /* 0x000fe20000100800 */
[----:B0-----:R-:W-:-:S03]  /*522b0*/  LOP3.LUT R3, R20, 0xffff, RZ, 0xc0, !PT ;  /* 0x0000ffff14037812 */ /* 0x001fc600078ec0ff */
[----:B------:R-:W-:Y:S04]  /*522c0*/  STL [R1+0x370], R10 ;  /* 0x0003700a01007387 */ /* 0x000fe80000100800 */
[----:B------:R-:W-:Y:S04]  /*522d0*/  STL [R1+0x310], R18 ;  /* 0x0003101201007387 */ /* 0x000fe80000100800 */
[----:B------:R-:W2:Y:S04]  /*522e0*/  LDL.LU R24, [R1+0xa44] ;  /* 0x000a440001187983 */ /* 0x000ea80000300800 */
[----:B------:R-:W-:Y:S04]  /*522f0*/  STL [R1+0x320], R17 ;  /* 0x0003201101007387 */ /* 0x000fe80000100800 */
[----:B------:R0:W-:Y:S04]  /*52300*/  STL [R1+0x90], R3 ;  /* 0x0000900301007387 */ /* 0x0001e80000100800 */
[----:B------:R-:W2:Y:S01]  /*52310*/  LDL.LU R23, [R1+0xa40] ;  /* 0x000a400001177983 */ /* 0x000ea20000300800 */
[----:B------:R-:W-:-:S03]  /*52320*/  LOP3.LUT R6, R12, 0xffff, RZ, 0xc0, !PT ;  /* 0x0000ffff0c067812 */ /* 0x000fc600078ec0ff */
[----:B------:R-:W2:Y:S04]  /*52330*/  LDL.LU R20, [R1+0x298] ;  /* 0x0002980001147983 */ /* 0x000ea80000300800 */
[----:B------:R-:W2:Y:S04]  /*52340*/  LDL.LU R11, [R1+0x19c] ;  /* 0x00019c00010b7983 */ /* 0x000ea80000300800 */
[----:B------:R0:W-:Y:S04]  /*52350*/  STL [R1+0x308], R4 ;  /* 0x0003080401007387 */ /* 0x0001e80000100800 */
[----:B------:R0:W-:Y:S04]  /*52360*/  STL [R1+0x3d4], R5 ;  /* 0x0003d40501007387 */ /* 0x0001e80000100800 */
[----:B------:R0:W-:Y:S04]  /*52370*/  STL [R1+0x3d8], R6 ;  /* 0x0003d80601007387 */ /* 0x0001e80000100800 */
[----:B------:R-:W2:Y:S01]  /*52380*/  LDL.LU R12, [R1+0x54] ;  /* 0x00005400010c7983 */ /* 0x000ea20000300800 */
[----:B-1----:R-:W-:-:S02]  /*52390*/  PRMT R7, R7, 0x3340, R2 ;  /* 0x0000334007077816 */ /* 0x002fc40000000002 */
[----:B0-----:R-:W-:Y:S02]  /*523a0*/  PRMT R3, R3, 0x3340, R0 ;  /* 0x0000334003037816 */ /* 0x001fe40000000000 */
[----:B------:R-:W-:Y:S02]  /*523b0*/  PRMT R8, R8, 0x3340, R18 ;  /* 0x0000334008087816 */ /* 0x000fe40000000012 */
[----:B------:R-:W-:Y:S02]  /*523c0*/  PRMT R9, R9, 0x3340, R17 ;  /* 0x0000334009097816 */ /* 0x000fe40000000011 */
[----:B------:R-:W-:Y:S02]  /*523d0*/  PRMT R10, R16, 0x3340, R10 ;  /* 0x00003340100a7816 */ /* 0x000fe4000000000a */
[----:B------:R-:W-:Y:S02]  /*523e0*/  PRMT R4, R4, 0x3340, R0 ;  /* 0x0000334004047816 */ /* 0x000fe40000000000 */
[----:B------:R-:W-:-:S02]  /*523f0*/  PRMT R3, R7, 0x5410, R3 ;  /* 0x0000541007037816 */ /* 0x000fc40000000003 */
[--C-:B------:R-:W-:Y:S02]  /*52400*/  PRMT R5, R5, 0x3340, R0.reuse ;  /* 0x0000334005057816 */ /* 0x100fe40000000000 */
[----:B------:R-:W-:Y:S02]  /*52410*/  PRMT R6, R6, 0x3340, R0 ;  /* 0x0000334006067816 */ /* 0x000fe40000000000 */
[----:B------:R-:W-:Y:S01]  /*52420*/  PRMT R7, R8, 0x5410, R4 ;  /* 0x0000541008077816 */ /* 0x000fe20000000004 */
[----:B------:R-:W2:Y:S01]  /*52430*/  LDL.LU R2, [R1+0x24ac] ;  /* 0x0024ac0001027983 */ /* 0x000ea20000300800 */
[----:B------:R-:W-:-:S03]  /*52440*/  PRMT R4, R9, 0x5410, R5 ;  /* 0x0000541009047816 */ /* 0x000fc60000000005 */
[----:B------:R0:W-:Y:S04]  /*52450*/  STL [R1+0xdb0], R3 ;  /* 0x000db00301007387 */ /* 0x0001e80000100800 */
[----:B------:R1:W-:Y:S04]  /*52460*/  STL [R1+0xd04], R7 ;  /* 0x000d040701007387 */ /* 0x0003e80000100800 */
[----:B------:R-:W-:Y:S01]  /*52470*/  STL [R1+0xd00], R4 ;  /* 0x000d000401007387 */ /* 0x000fe20000100800 */
[----:B0-----:R-:W-:Y:S02]  /*52480*/  PRMT R3, R10, 0x5410, R6 ;  /* 0x000054100a037816 */ /* 0x001fe40000000006 */
[----:B-1----:R-:W-:-:S03]  /*52490*/  LOP3.LUT R7, R26, 0xffff, RZ, 0xc0, !PT ;  /* 0x0000ffff1a077812 */ /* 0x002fc600078ec0ff */
[----:B------:R0:W-:Y:S04]  /*524a0*/  STL [R1+0xcf4], R3 ;  /* 0x000cf40301007387 */ /* 0x0001e80000100800 */
[----:B------:R1:W-:Y:S01]  /*524b0*/  STL [R1+0x300], R7 ;  /* 0x0003000701007387 */ /* 0x0003e20000100800 */
[----:B------:R-:W-:Y:S02]  /*524c0*/  LOP3.LUT R6, R25, 0xffff, RZ, 0xc0, !PT ;  /* 0x0000ffff19067812 */ /* 0x000fe400078ec0ff */
[----:B---3--:R-:W-:Y:S02]  /*524d0*/  LOP3.LUT R8, R27, 0xffff, RZ, 0xc0, !PT ;  /* 0x0000ffff1b087812 */ /* 0x008fe400078ec0ff */
[----:B----4-:R-:W-:Y:S02]  /*524e0*/  LOP3.LUT R9, R14, 0xffff, RZ, 0xc0, !PT ;  /* 0x0000ffff0e097812 */ /* 0x010fe400078ec0ff */
[----:B------:R-:W-:Y:S01]  /*524f0*/  LOP3.LUT R10, R15, 0xffff, RZ, 0xc0, !PT ;  /* 0x0000ffff0f0a7812 */ /* 0x000fe200078ec0ff */
[----:B------:R-:W-:Y:S04]  /*52500*/  STL [R1+0x3e4], R8 ;  /* 0x0003e40801007387 */ /* 0x000fe80000100800 */
[----:B------:R-:W3:Y:S04]  /*52510*/  LDL.LU R27, [R1+0x10f8] ;  /* 0x0010f800011b7983 */ /* 0x000ee80000300800 */
[----:B------:R-:W-:Y:S01]  /*52520*/  STL [R1+0x3e8], R9 ;  /* 0x0003e80901007387 */ /* 0x000fe20000100800 */
[----:B--2---:R-:W-:-:S05]  /*52530*/  LOP3.LUT R19, R19, 0xffff, RZ, 0xc0, !PT ;  /* 0x0000ffff13137812 */ /* 0x004fca00078ec0ff */
[----:B------:R-:W-:Y:S04]  /*52540*/  STL [R1+0x344], R19 ;  /* 0x0003441301007387 */ /* 0x000fe80000100800 */
[----:B------:R-:W2:Y:S04]  /*52550*/  LDL.LU R14, [R1+0x10f4] ;  /* 0x0010f400010e7983 */ /* 0x000ea80000300800 */
[----:B------:R4:W-:Y:S04]  /*52560*/  STL [R1+0x414], R10 ;  /* 0x0004140a01007387 */ /* 0x0009e80000100800 */
[----:B------:R-:W2:Y:S01]  /*52570*/  LDL.LU R15, [R1+0xef4] ;  /* 0x000ef400010f7983 */ /* 0x000ea20000300800 */
[----:B------:R-:W-:-:S02]  /*52580*/  LOP3.LUT R22, R24, 0xffff, RZ, 0xc0, !PT ;  /* 0x0000ffff18167812 */ /* 0x000fc400078ec0ff */
[----:B------:R-:W-:Y:S02]  /*52590*/  LOP3.LUT R21, R23, 0xffff, RZ, 0xc0, !PT ;  /* 0x0000ffff17157812 */ /* 0x000fe400078ec0ff */
[----:B------:R-:W-:Y:S02]  /*525a0*/  LOP3.LUT R20, R20, 0xffff, RZ, 0xc0, !PT ;  /* 0x0000ffff14147812 */ /* 0x000fe400078ec0ff */
[----:B0-----:R-:W-:Y:S01]  /*525b0*/  LOP3.LUT R3, R11, 0xffff, RZ, 0xc0, !PT ;  /* 0x0000ffff0b037812 */ /* 0x001fe200078ec0ff */
[----:B------:R-:W-:Y:S04]  /*525c0*/  STL [R1+0x3e0], R22 ;  /* 0x0003e01601007387 */ /* 0x000fe80000100800 */
[----:B------:R-:W-:Y:S01]  /*525d0*/  STL [R1+0x3dc], R21 ;  /* 0x0003dc1501007387 */ /* 0x000fe20000100800 */
[----:B------:R-:W-:-:S03]  /*525e0*/  LOP3.LUT R5, R12, 0xffff, RZ, 0xc0, !PT ;  /* 0x0000ffff0c057812 */ /* 0x000fc600078ec0ff */
[----:B------:R-:W-:Y:S04]  /*525f0*/  STL [R1+0x190], R3 ;  /* 0x0001900301007387 */ /* 0x000fe80000100800 */
[----:B------:R0:W-:Y:S04]  /*52600*/  STL [R1+0x410], R20 ;  /* 0x0004101401007387 */ /* 0x0001e80000100800 */
[----:B------:R-:W2:Y:S04]  /*52610*/  LDL.LU R12, [R1+0xef0] ;  /* 0x000ef000010c7983 */ /* 0x000ea80000300800 */
[----:B------:R0:W-:Y:S04]  /*52620*/  STL [R1+0x400], R5 ;  /* 0x0004000501007387 */ /* 0x0001e80000100800 */
[----:B------:R-:W2:Y:S04]  /*52630*/  LDL.LU R18, [R1+0xc24] ;  /* 0x000c240001127983 */ /* 0x000ea80000300800 */
[----:B------:R-:W2:Y:S04]  /*52640*/  LDL.LU R17, [R1+0xc20] ;  /* 0x000c200001117983 */ /* 0x000ea80000300800 */
[----:B------:R0:W-:Y:S04]  /*52650*/  STL [R1+0x40c], R6 ;  /* 0x00040c0601007387 */ /* 0x0001e80000100800 */
[----:B------:R-:W2:Y:S04]  /*52660*/  LDL.LU R16, [R1+0xb34] ;  /* 0x000b340001107983 */ /* 0x000ea80000300800 */
[----:B------:R-:W2:Y:S04]  /*52670*/  LDL.LU R24, [R1+0xb30] ;  /* 0x000b300001187983 */ /* 0x000ea80000300800 */
[----:B------:R-:W2:Y:S04]  /*52680*/  LDL.LU R23, [R1+0x1d8] ;  /* 0x0001d80001177983 */ /* 0x000ea80000300800 */
[----:B------:R-:W2:Y:S01]  /*52690*/  LDL.LU R11, [R1+0x1d0] ;  /* 0x0001d000010b7983 */ /* 0x000ea20000300800 */
[----:B-1----:R-:W-:-:S02]  /*526a0*/  PRMT R7, R7, 0x3340, R19 ;  /* 0x0000334007077816 */ /* 0x002fc40000000013 */
[----:B----4-:R-:W-:Y:S01]  /*526b0*/  PRMT R10, R10, 0x3340, R20 ;  /* 0x000033400a0a7816 */ /* 0x010fe20000000014 */
[----:B------:R-:W4:Y:S04]  /*526c0*/  LDL.LU R19, [R1+0x100] ;  /* 0x0001000001137983 */ /* 0x000f280000300800 */
[----:B0-----:R-:W4:Y:S01]  /*526d0*/  LDL.LU R20, [R1+0xf4] ;  /* 0x0000f40001147983 */ /* 0x001f220000300800 */
[----:B------:R-:W-:Y:S02]  /*526e0*/  LOP3.LUT R2, R2, 0xffff, RZ, 0xc0, !PT ;  /* 0x0000ffff02027812 */ /* 0x000fe400078ec0ff */
[----:B------:R-:W-:Y:S02]  /*526f0*/  PRMT R3, R3, 0x3340, R0 ;  /* 0x0000334003037816 */ /* 0x000fe40000000000 */
[----:B------:R-:W-:-:S02]  /*52700*/  PRMT R8, R8, 0x3340, R22 ;  /* 0x0000334008087816 */ /* 0x000fc40000000016 */
[--C-:B------:R-:W-:Y:S02]  /*52710*/  PRMT R4, R2, 0x3340, R0.reuse ;  /* 0x0000334002047816 */ /* 0x100fe40000000000 */
[----:B------:R-:W-:Y:S02]  /*52720*/  PRMT R3, R7, 0x5410, R3 ;  /* 0x0000541007037816 */ /* 0x000fe40000000003 */
[--C-:B------:R-:W-:Y:S02]  /*52730*/  PRMT R5, R5, 0x3340, R0.reuse ;  /* 0x0000334005057816 */ /* 0x100fe40000000000 */
[----:B------:R-:W-:Y:S02]  /*52740*/  PRMT R9, R9, 0x3340, R21 ;  /* 0x0000334009097816 */ /* 0x000fe40000000015 */
[----:B------:R-:W-:Y:S02]  /*52750*/  PRMT R6, R6, 0x3340, R0 ;  /* 0x0000334006067816 */ /* 0x000fe40000000000 */
[----:B------:R-:W-:Y:S01]  /*52760*/  PRMT R7, R8, 0x5410, R4 ;  /* 0x0000541008077816 */ /* 0x000fe20000000004 */
[----:B------:R0:W-:Y:S01]  /*52770*/  STL [R1+0xcf0], R3 ;  /* 0x000cf00301007387 */ /* 0x0001e20000100800 */
[----:B------:R-:W-:-:S03]  /*52780*/  PRMT R4, R9, 0x5410, R5 ;  /* 0x0000541009047816 */ /* 0x000fc60000000005 */
[----:B------:R3:W-:Y:S04]  /*52790*/  STL [R1+0xce4], R7 ;  /* 0x000ce40701007387 */ /* 0x0007e80000100800 */
[----:B------:R-:W-:Y:S01]  /*527a0*/  STL [R1+0xce0], R4 ;  /* 0x000ce00401007387 */ /* 0x000fe20000100800 */
[----:B0-----:R-:W-:-:S05]  /*527b0*/  PRMT R3, R10, 0x5410, R6 ;  /* 0x000054100a037816 */ /* 0x001fca0000000006 */
[----:B------:R0:W-:Y:S04]  /*527c0*/  STL [R1+0xcd4], R3 ;  /* 0x000cd40301007387 */ /* 0x0001e80000100800 */
[----:B------:R-:W4:Y:S01]  /*527d0*/  LDL.LU R26, [R1+0xe14] ;  /* 0x000e1400011a7983 */ /* 0x000f220000300800 */
[----:B---3--:R-:W-:-:S05]  /*527e0*/  LOP3.LUT R7, R27, 0xffff, RZ, 0xc0, !PT ;  /* 0x0000ffff1b077812 */ /* 0x008fca00078ec0ff */
[----:B------:R-:W-:Y:S04]  /*527f0*/  STL [R1+0x19c], R7 ;  /* 0x00019c0701007387 */ /* 0x000fe80000100800 */
[----:B------:R-:W3:Y:S01]  /*52800*/  LDL.LU R27, [R1+0xe10] ;  /* 0x000e1000011b7983 */ /* 0x000ee20000300800 */
[----:B--2---:R-:W-:Y:S02]  /*52810*/  LOP3.LUT R8, R14, 0xffff, RZ, 0xc0, !PT ;  /* 0x0000ffff0e087812 */ /* 0x004fe400078ec0ff */
[----:B------:R-:W-:-:S03]  /*52820*/  LOP3.LUT R9, R15, 0xffff, RZ, 0xc0, !PT ;  /* 0x0000ffff0f097812 */ /* 0x000fc600078ec0ff */
[----:B------:R-:W-:Y:S04]  /*52830*/  STL [R1+0x408], R8 ;  /* 0x0004080801007387 */ /* 0x000fe80000100800 */
[----:B------:R-:W2:Y:S04]  /*52840*/  LDL.LU R14, [R1+0xd24] ;  /* 0x000d2400010e7983 */ /* 0x000ea80000300800 */
[----:B------:R-:W-:Y:S04]  /*52850*/  STL [R1+0x448], R9 ;  /* 0x0004480901007387 */ /* 0x000fe80000100800 */
[----:B------:R-:W2:Y:S01]  /*52860*/  LDL.LU R15, [R1+0xd20] ;  /* 0x000d2000010f7983 */ /* 0x000ea20000300800 */
[----:B------:R-:W-:-:S03]  /*52870*/  LOP3.LUT R10, R12, 0xffff, RZ, 0xc0, !PT ;  /* 0x0000ffff0c0a7812 */ /* 0x000fc600078ec0ff */
[----:B------:R-:W2:Y:S01]  /*52880*/  LDL.LU R12, [R1+0xa54] ;  /* 0x000a5400010c7983 */ /* 0x000ea20000300800 */
[----:B------:R-:W-:Y:S02]  /*52890*/  LOP3.LUT R21, R18, 0xffff, RZ, 0xc0, !PT ;  /* 0x0000ffff12157812 */ /* 0x000fe400078ec0ff */
[----:B------:R-:W-:Y:S02]  /*528a0*/  LOP3.LUT R18, R17, 0xffff, RZ, 0xc0, !PT ;  /* 0x0000ffff11127812 */ /* 0x000fe400078ec0ff */
[----:B------:R-:W-:Y:S01]  /*528b0*/  LOP3.LUT R17, R16, 0xffff, RZ, 0xc0, !PT ;  /* 0x0000ffff10117812 */ /* 0x000fe200078ec0ff */
[----:B------:R-:W-:Y:S01]  /*528c0*/  STL [R1+0x44c], R10 ;  /* 0x00044c0a01007387 */ /* 0x000fe20000100800 */
[----:B0-----:R-:W-:Y:S02]  /*528d0*/  LOP3.LUT R3, R23, 0xffff, RZ, 0xc0, !PT ;  /* 0x0000ffff17037812 */ /* 0x001fe400078ec0ff */
[----:B------:R-:W-:Y:S01]  /*528e0*/  LOP3.LUT R16, R24, 0xffff, RZ, 0xc0, !PT ;  /* 0x0000ffff18107812 */ /* 0x000fe200078ec0ff */
[----:B------:R-:W-:Y:S01]  /*528f0*/  STL [R1+0x3d0], R21 ;  /* 0x0003d01501007387 */ /* 0x000fe20000100800 */
[----:B------:R-:W-:-:S03]  /*52900*/  LOP3.LUT R4, R11, 0xffff, RZ, 0xc0, !PT ;  /* 0x0000ffff0b047812 */ /* 0x000fc600078ec0ff */
[----:B------:R-:W-:Y:S04]  /*52910*/  STL [R1+0x404], R18 ;  /* 0x0004041201007387 */ /* 0x000fe80000100800 */
[----:B------:R-:W-:Y:S01]  /*52920*/  STL [R1+0x444], R17 ;  /* 0x0004441101007387 */ /* 0x000fe20000100800 */
[----:B----4-:R-:W-:-:S03]  /*52930*/  LOP3.LUT R5, R19, 0xffff, RZ, 0xc0, !PT ;  /* 0x0000ffff13057812 */ /* 0x010fc600078ec0ff */
[----:B------:R0:W-:Y:S04]  /*52940*/  STL [R1+0x1d8], R3 ;  /* 0x0001d80301007387 */ /* 0x0001e80000100800 */
[----:B------:R-:W-:Y:S01]  /*52950*/  STL [R1+0x440], R16 ;  /* 0x0004401001007387 */ /* 0x000fe20000100800 */
[----:B------:R-:W-:-:S03]  /*52960*/  LOP3.LUT R6, R20, 0xffff, RZ, 0xc0, !PT ;  /* 0x0000ffff14067812 */ /* 0x000fc600078ec0ff */
[----:B------:R1:W-:Y:S04]  /*52970*/  STL [R1+0x43c], R4 ;  /* 0x00043c0401007387 */ /* 0x0003e80000100800 */
[----:B------:R-:W4:Y:S04]  /*52980*/  LDL.LU R11, [R1+0xa50] ;  /* 0x000a5000010b7983 */ /* 0x000f280000300800 */
[----:B------:R1:W-:Y:S04]  /*52990*/  STL [R1+0x438], R5 ;  /* 0x0004380501007387 */ /* 0x0003e80000100800 */
[----:B------:R-:W4:Y:S04]  /*529a0*/  LDL.LU R20, [R1+0x2bc] ;  /* 0x0002bc0001147983 */ /* 0x000f280000300800 */
[----:B------:R1:W-:Y:S04]  /*529b0*/  STL [R1+0x728], R6 ;  /* 0x0007280601007387 */ /* 0x0003e80000100800 */
[----:B------:R-:W4:Y:S04]  /*529c0*/  LDL.LU R24, [R1+0x2b8] ;  /* 0x0002b80001187983 */ /* 0x000f280000300800 */
[----:B------:R-:W4:Y:S04]  /*529d0*/  LDL.LU R23, [R1+0x6c] ;  /* 0x00006c0001177983 */ /* 0x000f280000300800 */
[----:B------:R-:W4:Y:S01]  /*529e0*/  LDL.LU R19, [R1+0x64] ;  /* 0x0000640001137983 */ /* 0x000f220000300800 */
[----:B0-----:R-:W-:-:S02]  /*529f0*/  PRMT R3, R3, 0x3340, R0 ;  /* 0x0000334003037816 */ /* 0x001fc40000000000 */
[----:B------:R-:W-:Y:S02]  /*52a00*/  PRMT R7, R7, 0x3340, R21 ;  /* 0x0000334007077816 */ /* 0x000fe40000000015 */
[----:B-1----:R-:W-:Y:S02]  /*52a10*/  PRMT R4, R4, 0x3340, R0 ;  /* 0x0000334004047816 */ /* 0x002fe40000000000 */
[----:B------:R-:W-:Y:S02]  /*52a20*/  PRMT R8, R8, 0x3340, R18 ;  /* 0x0000334008087816 */ /* 0x000fe40000000012 */
[----:B------:R-:W-:Y:S02]  /*52a30*/  PRMT R5, R5, 0x3340, R0 ;  /* 0x0000334005057816 */ /* 0x000fe40000000000 */
[----:B------:R-:W-:Y:S02]  /*52a40*/  PRMT R3, R7, 0x5410, R3 ;  /* 0x0000541007037816 */ /* 0x000fe40000000003 */
[----:B------:R-:W-:-:S02]  /*52a50*/  PRMT R9, R9, 0x3340, R17 ;  /* 0x0000334009097816 */ /* 0x000fc40000000011 */
[----:B------:R-:W-:Y:S02]  /*52a60*/  PRMT R7, R8, 0x5410, R4 ;  /* 0x0000541008077816 */ /* 0x000fe40000000004 */
[----:B------:R-:W-:Y:S02]  /*52a70*/  PRMT R6, R6, 0x3340, R0 ;  /* 0x0000334006067816 */ /* 0x000fe40000000000 */
[----:B------:R-:W-:Y:S02]  /*52a80*/  PRMT R10, R10, 0x3340, R16 ;  /* 0x000033400a0a7816 */ /* 0x000fe40000000010 */
[----:B------:R-:W-:Y:S01]  /*52a90*/  PRMT R4, R9, 0x5410, R5 ;  /* 0x0000541009047816 */ /* 0x000fe20000000005 */
[----:B------:R0:W-:Y:S04]  /*52aa0*/  STL [R1+0xcd0], R3 ;  /* 0x000cd00301007387 */ /* 0x0001e80000100800 */
[----:B------:R1:W-:Y:S04]  /*52ab0*/  STL [R1+0xcc8], R7 ;  /* 0x000cc80701007387 */ /* 0x0003e80000100800 */
[----:B------:R-:W-:Y:S01]  /*52ac0*/  STL [R1+0xcc4], R4 ;  /* 0x000cc40401007387 */ /* 0x000fe20000100800 */
[----:B0-----:R-:W-:-:S02]  /*52ad0*/  PRMT R3, R10, 0x5410, R6 ;  /* 0x000054100a037816 */ /* 0x001fc40000000006 */
[----:B-1----:R-:W-:-:S03]  /*52ae0*/  LOP3.LUT R7, R26, 0xffff, RZ, 0xc0, !PT ;  /* 0x0000ffff1a077812 */ /* 0x002fc600078ec0ff */
[----:B------:R0:W-:Y:S04]  /*52af0*/  STL [R1+0xcc0], R3 ;  /* 0x000cc00301007387 */ /* 0x0001e80000100800 */
[----:B------:R1:W-:Y:S01]  /*52b00*/  STL [R1+0x434], R7 ;  /* 0x0004340701007387 */ /* 0x0003e20000100800 */
[----:B------:R-:W-:Y:S02]  /*52b10*/  LOP3.LUT R5, R29, 0xffff, RZ, 0xc0, !PT ;  /* 0x0000ffff1d057812 */ /* 0x000fe400078ec0ff */
[----:B------:R-:W-:Y:S02]  /*52b20*/  LOP3.LUT R6, R28, 0xffff, RZ, 0xc0, !PT ;  /* 0x0000ffff1c067812 */ /* 0x000fe400078ec0ff */
[----:B---3--:R-:W-:-:S05]  /*52b30*/  LOP3.LUT R8, R27, 0xffff, RZ, 0xc0, !PT ;  /* 0x0000ffff1b087812 */ /* 0x008fca00078ec0ff */
[----:B------:R-:W-:Y:S04]  /*52b40*/  STL [R1+0x430], R8 ;  /* 0x0004300801007387 */ /* 0x000fe80000100800 */
[----:B------:R-:W3:Y:S01]  /*52b50*/  LDL.LU R17, [R1+0x1100] ;  /* 0x0011000001117983 */ /* 0x000ee20000300800 */
[----:B--2---:R-:W-:Y:S02]  /*52b60*/  LOP3.LUT R9, R14, 0xffff, RZ, 0xc0, !PT ;  /* 0x0000ffff0e097812 */ /* 0x004fe400078ec0ff */
[----:B------:R-:W-:-:S03]  /*52b70*/  LOP3.LUT R10, R15, 0xffff, RZ, 0xc0, !PT ;  /* 0x0000ffff0f0a7812 */ /* 0x000fc600078ec0ff */
[----:B------:R-:W-:Y:S01]  /*52b80*/  STL [R1+0x42c], R9 ;  /* 0x00042c0901007387 */ /* 0x000fe20000100800 */
[----:B------:R-:W-:-:S05]  /*52b90*/  LOP3.LUT R12, R12, 0xffff, RZ, 0xc0, !PT ;  /* 0x0000ffff0c0c7812 */ /* 0x000fca00078ec0ff */
[----:B------:R2:W-:Y:S04]  /*52ba0*/  STL [R1+0x424], R12 ;  /* 0x0004240c01007387 */ /* 0x0005e80000100800 */
[----:B------:R-:W3:Y:S04]  /*52bb0*/  LDL.LU R16, [R1+0x10fc] ;  /* 0x0010fc0001107983 */ /* 0x000ee80000300800 */
[----:B------:R-:W-:Y:S04]  /*52bc0*/  STL [R1+0x724], R10 ;  /* 0x0007240a01007387 */ /* 0x000fe80000100800 */
[----:B------:R-:W3:Y:S04]  /*52bd0*/  LDL.LU R26, [R1+0xf00] ;  /* 0x000f0000011a7983 */ /* 0x000ee80000300800 */
[----:B------:R-:W3:Y:S01]  /*52be0*/  LDL.LU R27, [R1+0xe20] ;  /* 0x000e2000011b7983 */ /* 0x000ee20000300800 */
[----:B----4-:R-:W-:-:S02]  /*52bf0*/  LOP3.LUT R21, R11, 0xffff, RZ, 0xc0, !PT ;  /* 0x0000ffff0b157812 */ /* 0x010fc400078ec0ff */
[----:B------:R-:W-:Y:S01]  /*52c00*/  LOP3.LUT R20, R20, 0xffff, RZ, 0xc0, !PT ;  /* 0x0000ffff14147812 */ /* 0x000fe200078ec0ff */
[----:B------:R-:W4:Y:S01]  /*52c10*/  LDL.LU R11, [R1+0xc34] ;  /* 0x000c3400010b7983 */ /* 0x000f220000300800 */
[----:B------:R-:W-:Y:S02]  /*52c20*/  LOP3.LUT R18, R24, 0xffff, RZ, 0xc0, !PT ;  /* 0x0000ffff18127812 */ /* 0x000fe400078ec0ff */
[----:B0-----:R-:W-:Y:S02]  /*52c30*/  LOP3.LUT R3, R23, 0xffff, RZ, 0xc0, !PT ;  /* 0x0000ffff17037812 */ /* 0x001fe400078ec0ff */
[----:B------:R-:W-:Y:S01]  /*52c40*/  LOP3.LUT R4, R19, 0xffff, RZ, 0xc0, !PT ;  /* 0x0000ffff13047812 */ /* 0x000fe200078ec0ff */
[----:B------:R-:W-:Y:S04]  /*52c50*/  STL [R1+0x420], R21 ;  /* 0x0004201501007387 */ /* 0x000fe80000100800 */
[----:B------:R0:W-:Y:S04]  /*52c60*/  STL [R1+0x428], R20 ;  /* 0x0004281401007387 */ /* 0x0001e80000100800 */
[----:B------:R0:W-:Y:S04]  /*52c70*/  STL [R1+0x1d0], R3 ;  /* 0x0001d00301007387 */ /* 0x0001e80000100800 */
[----:B------:R-:W-:Y:S04]  /*52c80*/  STL [R1+0x720], R18 ;  /* 0x0007201201007387 */ /* 0x000fe80000100800 */
[----:B------:R0:W-:Y:S04]  /*52c90*/  STL [R1+0x458], R4 ;  /* 0x0004580401007387 */ /* 0x0001e80000100800 */
[----:B------:R0:W-:Y:S04]  /*52ca0*/  STL [R1+0x454], R5 ;  /* 0x0004540501007387 */ /* 0x0001e80000100800 */
[----:B------:R-:W4:Y:S04]  /*52cb0*/  LDL.LU R14, [R1+0xc30] ;  /* 0x000c3000010e7983 */ /* 0x000f280000300800 */
[----:B------:R0:W-:Y:S04]  /*52cc0*/  STL [R1+0x71c], R6 ;  /* 0x00071c0601007387 */ /* 0x0001e80000100800 */
[----:B------:R-:W4:Y:S04]  /*52cd0*/  LDL.LU R19, [R1+0xb40] ;  /* 0x000b400001137983 */ /* 0x000f280000300800 */
[----:B------:R-:W4:Y:S04]  /*52ce0*/  LDL.LU R15, [R1+0xa60] ;  /* 0x000a6000010f7983 */ /* 0x000f280000300800 */
[----:B------:R-:W4:Y:S01]  /*52cf0*/  LDL.LU R24, [R1+0x21c] ;  /* 0x00021c0001187983 */ /* 0x000f220000300800 */
[----:B-1----:R-:W-:-:S03]  /*52d00*/  PRMT R7, R7, 0x3340, R12 ;  /* 0x0000334007077816 */ /* 0x002fc6000000000c */
[----:B------:R-:W4:Y:S04]  /*52d10*/  LDL.LU R23, [R1+0x214] ;  /* 0x0002140001177983 */ /* 0x000f280000300800 */
[----:B--2---:R-:W2:Y:S01]  /*52d20*/  LDL.LU R12, [R1+0x130] ;  /* 0x00013000010c7983 */ /* 0x004ea20000300800 */
[----:B------:R-:W-:-:S03]  /*52d30*/  PRMT R9, R9, 0x3340, R20 ;  /* 0x0000334009097816 */ /* 0x000fc60000000014 */
[----:B0-----:R-:W2:Y:S01]  /*52d40*/  LDL.LU R20, [R1+0x80] ;  /* 0x0000800001147983 */ /* 0x001ea20000300800 */
[--C-:B------:R-:W-:Y:S02]  /*52d50*/  PRMT R3, R3, 0x3340, R0.reuse ;  /* 0x0000334003037816 */ /* 0x100fe40000000000 */
[--C-:B------:R-:W-:Y:S02]  /*52d60*/  PRMT R4, R4, 0x3340, R0.reuse ;  /* 0x0000334004047816 */ /* 0x100fe40000000000 */
[----:B------:R-:W-:Y:S02]  /*52d70*/  PRMT R8, R8, 0x3340, R21 ;  /* 0x0000334008087816 */ /* 0x000fe40000000015 */
[--C-:B------:R-:W-:Y:S02]  /*52d80*/  PRMT R5, R5, 0x3340, R0.reuse ;  /* 0x0000334005057816 */ /* 0x100fe40000000000 */
[----:B------:R-:W-:Y:S02]  /*52d90*/  PRMT R3, R7, 0x5410, R3 ;  /* 0x0000541007037816 */ /* 0x000fe40000000003 */
[----:B------:R-:W-:-:S02]  /*52da0*/  PRMT R6, R6, 0x3340, R0 ;  /* 0x0000334006067816 */ /* 0x000fc40000000000 */
        /* <DEDUP_REMOVED lines=8> */
[----:B---3--:R-:W-:-:S05]  /*52e30*/  LOP3.LUT R7, R17, 0xffff, RZ, 0xc0, !PT ;  /* 0x0000ffff11077812 */ /* 0x008fca00078ec0ff */
[----:B------:R1:W-:Y:S01]  /*52e40*/  STL [R1+0xf4], R7 ;  /* 0x0000f40701007387 */ /* 0x0003e20000100800 */
[----:B------:R-:W-:Y:S02]  /*52e50*/  LOP3.LUT R8, R16, 0xffff, RZ, 0xc0, !PT ;  /* 0x0000ffff10087812 */ /* 0x000fe400078ec0ff */
[----:B------:R-:W-:Y:S02]  /*52e60*/  LOP3.LUT R9, R26, 0xffff, RZ, 0xc0, !PT ;  /* 0x0000ffff1a097812 */ /* 0x000fe400078ec0ff */
[----:B------:R-:W-:Y:S01]  /*52e70*/  LOP3.LUT R10, R27, 0xffff, RZ, 0xc0, !PT ;  /* 0x0000ffff1b0a7812 */ /* 0x000fe200078ec0ff */
[----:B------:R-:W-:Y:S04]  /*52e80*/  STL [R1+0x100], R8 ;  /* 0x0001000801007387 */ /* 0x000fe80000100800 */
[----:B------:R-:W3:Y:S04]  /*52e90*/  LDL.LU R17, [R1+0x1104] ;  /* 0x0011040001117983 */ /* 0x000ee80000300800 */
[----:B------:R1:W-:Y:S01]  /*52ea0*/  STL [R1+0x460], R9 ;  /* 0x0004600901007387 */ /* 0x0003e20000100800 */
[----:B----4-:R-:W-:-:S05]  /*52eb0*/  LOP3.LUT R11, R11, 0xffff, RZ, 0xc0, !PT ;  /* 0x0000ffff0b0b7812 */ /* 0x010fca00078ec0ff */
[----:B------:R4:W-:Y:S04]  /*52ec0*/  STL [R1+0x41c], R11 ;  /* 0x00041c0b01007387 */ /* 0x0009e80000100800 */
[----:B------:R-:W3:Y:S04]  /*52ed0*/  LDL.LU R16, [R1+0xe24] ;  /* 0x000e240001107983 */ /* 0x000ee80000300800 */
[----:B------:R-:W-:Y:S04]  /*52ee0*/  STL [R1+0x48c], R10 ;  /* 0x00048c0a01007387 */ /* 0x000fe80000100800 */
[----:B------:R-:W3:Y:S04]  /*52ef0*/  LDL.LU R26, [R1+0xd34] ;  /* 0x000d3400011a7983 */ /* 0x000ee80000300800 */
[----:B------:R-:W3:Y:S01]  /*52f00*/  LDL.LU R27, [R1+0xd30] ;  /* 0x000d3000011b7983 */ /* 0x000ee20000300800 */
[----:B------:R-:W-:-:S03]  /*52f10*/  LOP3.LUT R21, R14, 0xffff, RZ, 0xc0, !PT ;  /* 0x0000ffff0e157812 */ /* 0x000fc600078ec0ff */
[----:B------:R-:W3:Y:S01]  /*52f20*/  LDL.LU R14, [R1+0xc40] ;  /* 0x000c4000010e7983 */ /* 0x000ee20000300800 */
[----:B------:R-:W-:Y:S02]  /*52f30*/  LOP3.LUT R19, R19, 0xffff, RZ, 0xc0, !PT ;  /* 0x0000ffff13137812 */ /* 0x000fe400078ec0ff */
[----:B------:R-:W-:Y:S02]  /*52f40*/  LOP3.LUT R18, R15, 0xffff, RZ, 0xc0, !PT ;  /* 0x0000ffff0f127812 */ /* 0x000fe400078ec0ff */
[----:B0-----:R-:W-:Y:S01]  /*52f50*/  LOP3.LUT R3, R24, 0xffff, RZ, 0xc0, !PT ;  /* 0x0000ffff18037812 */ /* 0x001fe200078ec0ff */
[----:B------:R-:W-:Y:S01]  /*52f60*/  STL [R1+0x418], R21 ;  /* 0x0004181501007387 */ /* 0x000fe20000100800 */
[----:B------:R-:W-:Y:S02]  /*52f70*/  LOP3.LUT R4, R23, 0xffff, RZ, 0xc0, !PT ;  /* 0x0000ffff17047812 */ /* 0x000fe400078ec0ff */
[----:B--2---:R-:W-:Y:S01]  /*52f80*/  LOP3.LUT R5, R12, 0xffff, RZ, 0xc0, !PT ;  /* 0x0000ffff0c057812 */ /* 0x004fe200078ec0ff */
[----:B------:R0:W-:Y:S04]  /*52f90*/  STL [R1+0x45c], R19 ;  /* 0x00045c1301007387 */ /* 0x0001e80000100800 */
[----:B------:R2:W-:Y:S01]  /*52fa0*/  STL [R1+0x450], R3 ;  /* 0x0004500301007387 */ /* 0x0005e20000100800 */
[----:B------:R-:W-:-:S03]  /*52fb0*/  LOP3.LUT R6, R20, 0xffff, RZ, 0xc0, !PT ;  /* 0x0000ffff14067812 */ /* 0x000fc600078ec0ff */
[----:B------:R-:W-:Y:S04]  /*52fc0*/  STL [R1+0x488], R18 ;  /* 0x0004881201007387 */ /* 0x000fe80000100800 */
[----:B------:R2:W-:Y:S04]  /*52fd0*/  STL [R1+0x21c], R4 ;  /* 0x00021c0401007387 */ /* 0x0005e80000100800 */
[----:B------:R2:W-:Y:S04]  /*52fe0*/  STL [R1+0x480], R5 ;  /* 0x0004800501007387 */ /* 0x0005e80000100800 */
[----:B------:R-:W3:Y:S04]  /*52ff0*/  LDL.LU R12, [R1+0xa64] ;  /* 0x000a6400010c7983 */ /* 0x000ee80000300800 */
[----:B------:R2:W-:Y:S04]  /*53000*/  STL [R1+0x484], R6 ;  /* 0x0004840601007387 */ /* 0x0005e80000100800 */
[----:B------:R-:W3:Y:S04]  /*53010*/  LDL.LU R15, [R1+0x980] ;  /* 0x00098000010f7983 */ /* 0x000ee80000300800 */
[----:B------:R-:W3:Y:S04]  /*53020*/  LDL.LU R20, [R1+0x2f8] ;  /* 0x0002f80001147983 */ /* 0x000ee80000300800 */
[----:B------:R-:W3:Y:S04]  /*53030*/  LDL.LU R24, [R1+0x88] ;  /* 0x0000880001187983 */ /* 0x000ee80000300800 */
[----:B------:R-:W3:Y:S01]  /*53040*/  LDL.LU R23, [R1+0x40] ;  /* 0x0000400001177983 */ /* 0x000ee20000300800 */
[----:B-1----:R-:W-:-:S02]  /*53050*/  PRMT R7, R7, 0x3340, R11 ;  /* 0x0000334007077816 */ /* 0x002fc4000000000b */
[----:B------:R-:W-:Y:S01]  /*53060*/  PRMT R9, R9, 0x3340, R19 ;  /* 0x0000334009097816 */ /* 0x000fe20000000013 */
[----:B----4-:R-:W4:Y:S04]  /*53070*/  LDL.LU R11, [R1+0x3c] ;  /* 0x00003c00010b7983 */ /* 0x010f280000300800 */
[----:B0-----:R-:W4:Y:S01]  /*53080*/  LDL.LU R19, [R1+0x250] ;  /* 0x0002500001137983 */ /* 0x001f220000300800 */
[--C-:B--2---:R-:W-:Y:S02]  /*53090*/  PRMT R3, R3, 0x3340, R0.reuse ;  /* 0x0000334003037816 */ /* 0x104fe40000000000 */
[----:B------:R-:W-:Y:S02]  /*530a0*/  PRMT R4, R4, 0x3340, R0 ;  /* 0x0000334004047816 */ /* 0x000fe40000000000 */
[----:B------:R-:W-:-:S02]  /*530b0*/  PRMT R8, R8, 0x3340, R21 ;  /* 0x0000334008087816 */ /* 0x000fc40000000015 */
[--C-:B------:R-:W-:Y:S02]  /*530c0*/  PRMT R5, R5, 0x3340, R0.reuse ;  /* 0x0000334005057816 */ /* 0x100fe40000000000 */
[----:B------:R-:W-:Y:S02]  /*530d0*/  PRMT R3, R7, 0x5410, R3 ;  /* 0x0000541007037816 */ /* 0x000fe40000000003 */
        /* <DEDUP_REMOVED lines=10> */
[----:B------:R-:W-:Y:S01]  /*53180*/  STL [R1+0x4dc], R18 ;  /* 0x0004dc1201007387 */ /* 0x000fe20000100800 */
[----:B-1----:R-:W-:Y:S02]  /*53190*/  LOP3.LUT R7, R16, 0xffff, RZ, 0xc0, !PT ;  /* 0x0000ffff10077812 */ /* 0x002fe400078ec0ff */
[----:B------:R-:W-:Y:S02]  /*531a0*/  LOP3.LUT R8, R26, 0xffff, RZ, 0xc0, !PT ;  /* 0x0000ffff1a087812 */ /* 0x000fe400078ec0ff */
[----:B------:R-:W-:Y:S01]  /*531b0*/  LOP3.LUT R9, R27, 0xffff, RZ, 0xc0, !PT ;  /* 0x0000ffff1b097812 */ /* 0x000fe200078ec0ff */
[----:B------:R1:W-:Y:S01]  /*531c0*/  STL [R1+0x47c], R7 ;  /* 0x00047c0701007387 */ /* 0x0003e20000100800 */
[----:B------:R-:W-:-:S03]  /*531d0*/  LOP3.LUT R10, R14, 0xffff, RZ, 0xc0, !PT ;  /* 0x0000ffff0e0a7812 */ /* 0x000fc600078ec0ff */
[----:B------:R-:W-:Y:S04]  /*531e0*/  STL [R1+0x4a0], R8 ;  /* 0x0004a00801007387 */ /* 0x000fe80000100800 */
[----:B------:R-:W2:Y:S04]  /*531f0*/  LDL.LU R17, [R1+0x1108] ;  /* 0x0011080001117983 */ /* 0x000ea80000300800 */
[----:B------:R-:W-:Y:S04]  /*53200*/  STL [R1+0x478], R9 ;  /* 0x0004780901007387 */ /* 0x000fe80000100800 */
[----:B------:R-:W3:Y:S04]  /*53210*/  LDL.LU R16, [R1+0xe34] ;  /* 0x000e340001107983 */ /* 0x000ee80000300800 */
[----:B------:R-:W3:Y:S04]  /*53220*/  LDL.LU R26, [R1+0xe30] ;  /* 0x000e3000011a7983 */ /* 0x000ee80000300800 */
[----:B------:R-:W-:Y:S04]  /*53230*/  STL [R1+0x4c8], R10 ;  /* 0x0004c80a01007387 */ /* 0x000fe80000100800 */
[----:B------:R-:W3:Y:S04]  /*53240*/  LDL.LU R27, [R1+0xd40] ;  /* 0x000d4000011b7983 */ /* 0x000ee80000300800 */
[----:B------:R-:W3:Y:S01]  /*53250*/  LDL.LU R14, [R1+0xc44] ;  /* 0x000c4400010e7983 */ /* 0x000ee20000300800 */
[----:B------:R-:W-:-:S02]  /*53260*/  LOP3.LUT R12, R12, 0xffff, RZ, 0xc0, !PT ;  /* 0x0000ffff0c0c7812 */ /* 0x000fc400078ec0ff */
[----:B------:R-:W-:Y:S02]  /*53270*/  LOP3.LUT R21, R15, 0xffff, RZ, 0xc0, !PT ;  /* 0x0000ffff0f157812 */ /* 0x000fe400078ec0ff */
[----:B------:R-:W-:Y:S02]  /*53280*/  LOP3.LUT R20, R20, 0xffff, RZ, 0xc0, !PT ;  /* 0x0000ffff14147812 */ /* 0x000fe400078ec0ff */
[----:B0-----:R-:W-:Y:S02]  /*53290*/  LOP3.LUT R3, R24, 0xffff, RZ, 0xc0, !PT ;  /* 0x0000ffff18037812 */ /* 0x001fe400078ec0ff */
[----:B------:R-:W-:Y:S01]  /*532a0*/  LOP3.LUT R4, R23, 0xffff, RZ, 0xc0, !PT ;  /* 0x0000ffff17047812 */ /* 0x000fe200078ec0ff */
[----:B------:R0:W-:Y:S04]  /*532b0*/  STL [R1+0x474], R12 ;  /* 0x0004740c01007387 */ /* 0x0001e80000100800 */
[----:B------:R-:W-:Y:S01]  /*532c0*/  STL [R1+0x49c], R21 ;  /* 0x00049c1501007387 */ /* 0x000fe20000100800 */
[----:B----4-:R-:W-:-:S03]  /*532d0*/  LOP3.LUT R5, R11, 0xffff, RZ, 0xc0, !PT ;  /* 0x0000ffff0b057812 */ /* 0x010fc600078ec0ff */
[----:B------:R-:W-:Y:S01]  /*532e0*/  STL [R1+0x46c], R3 ;  /* 0x00046c0301007387 */ /* 0x000fe20000100800 */
[----:B------:R-:W-:-:S03]  /*532f0*/  LOP3.LUT R6, R19, 0xffff, RZ, 0xc0, !PT ;  /* 0x0000ffff13067812 */ /* 0x000fc600078ec0ff */
[----:B------:R4:W-:Y:S04]  /*53300*/  STL [R1+0x470], R20 ;  /* 0x0004701401007387 */ /* 0x0009e80000100800 */
        /* <DEDUP_REMOVED lines=8> */
[----:B-1----:R-:W-:-:S03]  /*53390*/  PRMT R7, R7, 0x3340, R12 ;  /* 0x0000334007077816 */ /* 0x002fc6000000000c */
[----:B0-----:R-:W3:Y:S01]  /*533a0*/  LDL.LU R12, [R1+0x94] ;  /* 0x00009400010c7983 */ /* 0x001ee20000300800 */
[----:B------:R-:W-:-:S03]  /*533b0*/  PRMT R9, R9, 0x3340, R20 ;  /* 0x0000334009097816 */ /* 0x000fc60000000014 */
[----:B----4-:R-:W4:Y:S01]  /*533c0*/  LDL.LU R20, [R1+0x4c] ;  /* 0x00004c0001147983 */ /* 0x010f220000300800 */
        /* <DEDUP_REMOVED lines=14> */
[----:B--2---:R-:W-:Y:S02]  /*534b0*/  LOP3.LUT R7, R17, 0xffff, RZ, 0xc0, !PT ;  /* 0x0000ffff11077812 */ /* 0x004fe400078ec0ff */
[----:B---3--:R-:W-:Y:S02]  /*534c0*/  LOP3.LUT R8, R16, 0xffff, RZ, 0xc0, !PT ;  /* 0x0000ffff10087812 */ /* 0x008fe400078ec0ff */
[----:B------:R-:W-:Y:S01]  /*534d0*/  LOP3.LUT R9, R26, 0xffff, RZ, 0xc0, !PT ;  /* 0x0000ffff1a097812 */ /* 0x000fe200078ec0ff */
[----:B------:R-:W-:Y:S01]  /*534e0*/  STL [R1+0x464], R7 ;  /* 0x0004640701007387 */ /* 0x000fe20000100800 */
[----:B------:R-:W-:Y:S02]  /*534f0*/  LOP3.LUT R21, R14, 0xffff, RZ, 0xc0, !PT ;  /* 0x0000ffff0e157812 */ /* 0x000fe400078ec0ff */
[----:B------:R-:W-:Y:S01]  /*53500*/  LOP3.LUT R10, R27, 0xffff, RZ, 0xc0, !PT ;  /* 0x0000ffff1b0a7812 */ /* 0x000fe200078ec0ff */
[----:B------:R-:W-:Y:S04]  /*53510*/  STL [R1+0x498], R8 ;  /* 0x0004980801007387 */ /* 0x000fe80000100800 */
[----:B------:R-:W2:Y:S04]  /*53520*/  LDL.LU R17, [R1+0x1110] ;  /* 0x0011100001117983 */ /* 0x000ea80000300800 */
[----:B------:R1:W-:Y:S04]  /*53530*/  STL [R1+0x4bc], R9 ;  /* 0x0004bc0901007387 */ /* 0x0003e80000100800 */
[----:B------:R-:W-:Y:S04]  /*53540*/  STL [R1+0x130], R21 ;  /* 0x0001301501007387 */ /* 0x000fe80000100800 */
[----:B------:R-:W3:Y:S04]  /*53550*/  LDL.LU R16, [R1+0x110c] ;  /* 0x00110c0001107983 */ /* 0x000ee80000300800 */
[----:B------:R-:W-:Y:S04]  /*53560*/  STL [R1+0x4b8], R10 ;  /* 0x0004b80a01007387 */ /* 0x000fe80000100800 */
[----:B------:R-:W3:Y:S04]  /*53570*/  LDL.LU R26, [R1+0xf24] ;  /* 0x000f2400011a7983 */ /* 0x000ee80000300800 */
[----:B------:R-:W3:Y:S04]  /*53580*/  LDL.LU R27, [R1+0xf20] ;  /* 0x000f2000011b7983 */ /* 0x000ee80000300800 */
[----:B------:R-:W3:Y:S01]  /*53590*/  LDL.LU R14, [R1+0xc54] ;  /* 0x000c5400010e7983 */ /* 0x000ee20000300800 */
[----:B------:R-:W-:-:S02]  /*535a0*/  LOP3.LUT R19, R19, 0xffff, RZ, 0xc0, !PT ;  /* 0x0000ffff13137812 */ /* 0x000fc400078ec0ff */
[----:B------:R-:W-:Y:S02]  /*535b0*/  LOP3.LUT R11, R11, 0xffff, RZ, 0xc0, !PT ;  /* 0x0000ffff0b0b7812 */ /* 0x000fe400078ec0ff */
[----:B------:R-:W-:Y:S02]  /*535c0*/  LOP3.LUT R18, R15, 0xffff, RZ, 0xc0, !PT ;  /* 0x0000ffff0f127812 */ /* 0x000fe400078ec0ff */
[----:B0-----:R-:W-:Y:S02]  /*535d0*/  LOP3.LUT R3, R24, 0xffff, RZ, 0xc0, !PT ;  /* 0x0000ffff18037812 */ /* 0x001fe400078ec0ff */
[----:B------:R-:W-:Y:S01]  /*535e0*/  LOP3.LUT R4, R23, 0xffff, RZ, 0xc0, !PT ;  /* 0x0000ffff17047812 */ /* 0x000fe200078ec0ff */
[----:B------:R-:W-:Y:S01]  /*535f0*/  STL [R1+0x490], R19 ;  /* 0x0004901301007387 */ /* 0x000fe20000100800 */
[----:B------:R-:W-:-:S03]  /*53600*/  LOP3.LUT R5, R12, 0xffff, RZ, 0xc0, !PT ;  /* 0x0000ffff0c057812 */ /* 0x000fc600078ec0ff */
[----:B------:R0:W-:Y:S04]  /*53610*/  STL [R1+0x4b4], R11 ;  /* 0x0004b40b01007387 */ /* 0x0001e80000100800 */
[----:B------:R0:W-:Y:S01]  /*53620*/  STL [R1+0x88], R3 ;  /* 0x0000880301007387 */ /* 0x0001e20000100800 */
[----:B----4-:R-:W-:-:S03]  /*53630*/  LOP3.LUT R6, R20, 0xffff, RZ, 0xc0, !PT ;  /* 0x0000ffff14067812 */ /* 0x010fc600078ec0ff */
        /* <DEDUP_REMOVED lines=12> */
[----:B------:R-:W3:Y:S01]  /*53700*/  LDL.LU R19, [R1+0x1b4] ;  /* 0x0001b40001137983 */ /* 0x000ee20000300800 */
[--C-:B------:R-:W-:Y:S02]  /*53710*/  PRMT R3, R3, 0x3340, R0.reuse ;  /* 0x0000334003037816 */ /* 0x100fe40000000000 */
[----:B------:R-:W-:Y:S02]  /*53720*/  PRMT R7, R7, 0x3340, R21 ;  /* 0x0000334007077816 */ /* 0x000fe40000000015 */
[--C-:B----4-:R-:W-:Y:S02]  /*53730*/  PRMT R4, R4, 0x3340, R0.reuse ;  /* 0x0000334004047816 */ /* 0x110fe40000000000 */
[----:B------:R-:W-:Y:S02]  /*53740*/  PRMT R5, R5, 0x3340, R0 ;  /* 0x0000334005057816 */ /* 0x000fe40000000000 */
        /* <DEDUP_REMOVED lines=12> */
[----:B------:R-:W-:Y:S02]  /*53810*/  LOP3.LUT R10, R26, 0xffff, RZ, 0xc0, !PT ;  /* 0x0000ffff1a0a7812 */ /* 0x000fe400078ec0ff */
[----:B------:R-:W-:Y:S02]  /*53820*/  LOP3.LUT R9, R27, 0xffff, RZ, 0xc0, !PT ;  /* 0x0000ffff1b097812 */ /* 0x000fe400078ec0ff */
[----:B------:R-:W-:Y:S01]  /*53830*/  LOP3.LUT R22, R14, 0xffff, RZ, 0xc0, !PT ;  /* 0x0000ffff0e167812 */ /* 0x000fe200078ec0ff */
[----:B------:R-:W-:Y:S04]  /*53840*/  STL [R1+0x94], R7 ;  /* 0x0000940701007387 */ /* 0x000fe80000100800 */
[----:B------:R-:W-:Y:S04]  /*53850*/  STL [R1+0x4f4], R8 ;  /* 0x0004f40801007387 */ /* 0x000fe80000100800 */
[----:B------:R-:W2:Y:S04]  /*53860*/  LDL.LU R17, [R1+0xe44] ;  /* 0x000e440001117983 */ /* 0x000ea80000300800 */
[----:B------:R-:W-:Y:S04]  /*53870*/  STL [R1+0x4f0], R10 ;  /* 0x0004f00a01007387 */ /* 0x000fe80000100800 */
[----:B------:R-:W-:Y:S04]  /*53880*/  STL [R1+0x4a4], R22 ;  /* 0x0004a41601007387 */ /* 0x000fe80000100800 */
[----:B------:R1:W-:Y:S04]  /*53890*/  STL [R1+0x51c], R9 ;  /* 0x00051c0901007387 */ /* 0x0003e80000100800 */
[----:B------:R-:W3:Y:S04]  /*538a0*/  LDL.LU R16, [R1+0xe40] ;  /* 0x000e400001107983 */ /* 0x000ee80000300800 */
[----:B------:R-:W4:Y:S04]  /*538b0*/  LDL.LU R26, [R1+0xd54] ;  /* 0x000d5400011a7983 */ /* 0x000f280000300800 */
[----:B------:R-:W4:Y:S01]  /*538c0*/  LDL.LU R27, [R1+0xd50] ;  /* 0x000d5000011b7983 */ /* 0x000f220000300800 */
[----:B------:R-:W-:-:S02]  /*538d0*/  LOP3.LUT R21, R12, 0xffff, RZ, 0xc0, !PT ;  /* 0x0000ffff0c157812 */ /* 0x000fc400078ec0ff */
[----:B------:R-:W-:Y:S02]  /*538e0*/  LOP3.LUT R18, R15, 0xffff, RZ, 0xc0, !PT ;  /* 0x0000ffff0f127812 */ /* 0x000fe400078ec0ff */
[----:B------:R-:W-:Y:S02]  /*538f0*/  LOP3.LUT R20, R20, 0xffff, RZ, 0xc0, !PT ;  /* 0x0000ffff14147812 */ /* 0x000fe400078ec0ff */
[----:B0-----:R-:W-:Y:S01]  /*53900*/  LOP3.LUT R3, R24, 0xffff, RZ, 0xc0, !PT ;  /* 0x0000ffff18037812 */ /* 0x001fe200078ec0ff */
[----:B------:R-:W4:Y:S01]  /*53910*/  LDL.LU R12, [R1+0xa84] ;  /* 0x000a8400010c7983 */ /* 0x000f220000300800 */
[----:B------:R-:W-:-:S03]  /*53920*/  LOP3.LUT R4, R23, 0xffff, RZ, 0xc0, !PT ;  /* 0x0000ffff17047812 */ /* 0x000fc600078ec0ff */
[----:B------:R-:W-:Y:S01]  /*53930*/  STL [R1+0x4e8], R21 ;  /* 0x0004e81501007387 */ /* 0x000fe20000100800 */
[----:B------:R-:W-:-:S03]  /*53940*/  LOP3.LUT R5, R11, 0xffff, RZ, 0xc0, !PT ;  /* 0x0000ffff0b057812 */ /* 0x000fc600078ec0ff */
[----:B------:R-:W-:Y:S04]  /*53950*/  STL [R1+0x4e4], R18 ;  /* 0x0004e41201007387 */ /* 0x000fe80000100800 */
[----:B------:R0:W-:Y:S01]  /*53960*/  STL [R1+0x518], R20 ;  /* 0x0005181401007387 */ /* 0x0001e20000100800 */
[----:B------:R-:W-:-:S03]  /*53970*/  LOP3.LUT R6, R19, 0xffff, RZ, 0xc0, !PT ;  /* 0x0000ffff13067812 */ /* 0x000fc600078ec0ff */
[----:B------:R0:W-:Y:S04]  /*53980*/  STL [R1+0x4d8], R3 ;  /* 0x0004d80301007387 */ /* 0x0001e80000100800 */
[----:B------:R0:W-:Y:S04]  /*53990*/  STL [R1+0x50c], R4 ;  /* 0x00050c0401007387 */ /* 0x0001e80000100800 */
[----:B------:R0:W-:Y:S04]  /*539a0*/  STL [R1+0x718], R5 ;  /* 0x0007180501007387 */ /* 0x0001e80000100800 */
[----:B------:R-:W4:Y:S04]  /*539b0*/  LDL.LU R11, [R1+0xa80] ;  /* 0x000a8000010b7983 */ /* 0x000f280000300800 */
[----:B------:R0:W-:Y:S04]  /*539c0*/  STL [R1+0x4d4], R6 ;  /* 0x0004d40601007387 */ /* 0x0001e80000100800 */
[----:B------:R-:W4:Y:S04]  /*539d0*/  LDL.LU R19, [R1+0x9a4] ;  /* 0x0009a40001137983 */ /* 0x000f280000300800 */
[----:B------:R-:W4:Y:S04]  /*539e0*/  LDL.LU R14, [R1+0x9a0] ;  /* 0x0009a000010e7983 */ /* 0x000f280000300800 */
[----:B------:R-:W4:Y:S04]  /*539f0*/  LDL.LU R15, [R1+0xfc] ;  /* 0x0000fc00010f7983 */ /* 0x000f280000300800 */
[----:B------:R-:W4:Y:S04]  /*53a00*/  LDL.LU R24, [R1+0xf0] ;  /* 0x0000f00001187983 */ /* 0x000f280000300800 */
[----:B------:R-:W4:Y:S01]  /*53a10*/  LDL.LU R23, [R1+0x60] ;  /* 0x0000600001177983 */ /* 0x000f220000300800 */
[----:B-1----:R-:W-:-:S03]  /*53a20*/  PRMT R9, R9, 0x3340, R20 ;  /* 0x0000334009097816 */ /* 0x002fc60000000014 */
[----:B0-----:R-:W4:Y:S01]  /*53a30*/  LDL.LU R20, [R1+0x5c] ;  /* 0x00005c0001147983 */ /* 0x001f220000300800 */
[----:B------:R-:W-:Y:S02]  /*53a40*/  PRMT R3, R3, 0x3340, R0 ;  /* 0x0000334003037816 */ /* 0x000fe40000000000 */
[----:B------:R-:W-:Y:S02]  /*53a50*/  PRMT R7, R7, 0x3340, R22 ;  /* 0x0000334007077816 */ /* 0x000fe40000000016 */
[--C-:B------:R-:W-:Y:S02]  /*53a60*/  PRMT R4, R4, 0x3340, R0.reuse ;  /* 0x0000334004047816 */ /* 0x100fe40000000000 */
        /* <DEDUP_REMOVED lines=14> */
[----:B----4-:R-:W-:Y:S01]  /*53b50*/  LOP3.LUT R9, R26, 0xffff, RZ, 0xc0, !PT ;  /* 0x0000ffff1a097812 */ /* 0x010fe200078ec0ff */
[----:B------:R1:W-:Y:S01]  /*53b60*/  STL [R1+0x4d0], R7 ;  /* 0x0004d00701007387 */ /* 0x0003e20000100800 */
[----:B------:R-:W-:-:S03]  /*53b70*/  LOP3.LUT R10, R27, 0xffff, RZ, 0xc0, !PT ;  /* 0x0000ffff1b0a7812 */ /* 0x000fc600078ec0ff */
[----:B------:R-:W-:Y:S04]  /*53b80*/  STL [R1+0x4cc], R8 ;  /* 0x0004cc0801007387 */ /* 0x000fe80000100800 */
[----:B------:R-:W2:Y:S04]  /*53b90*/  LDL.LU R17, [R1+0x1118] ;  /* 0x0011180001117983 */ /* 0x000ea80000300800 */
[----:B------:R-:W-:Y:S01]  /*53ba0*/  STL [R1+0x550], R9 ;  /* 0x0005500901007387 */ /* 0x000fe20000100800 */
[----:B------:R-:W-:-:S05]  /*53bb0*/  LOP3.LUT R12, R12, 0xffff, RZ, 0xc0, !PT ;  /* 0x0000ffff0c0c7812 */ /* 0x000fca00078ec0ff */
[----:B------:R3:W-:Y:S04]  /*53bc0*/  STL [R1+0x4c4], R12 ;  /* 0x0004c40c01007387 */ /* 0x0007e80000100800 */
[----:B------:R-:W4:Y:S04]  /*53bd0*/  LDL.LU R16, [R1+0x1114] ;  /* 0x0011140001107983 */ /* 0x000f280000300800 */
[----:B------:R-:W-:Y:S04]  /*53be0*/  STL [R1+0x714], R10 ;  /* 0x0007140a01007387 */ /* 0x000fe80000100800 */
[----:B------:R-:W4:Y:S04]  /*53bf0*/  LDL.LU R26, [R1+0xf30] ;  /* 0x000f3000011a7983 */ /* 0x000f280000300800 */
[----:B------:R-:W4:Y:S01]  /*53c00*/  LDL.LU R27, [R1+0xe50] ;  /* 0x000e5000011b7983 */ /* 0x000f220000300800 */
[----:B------:R-:W-:-:S03]  /*53c10*/  LOP3.LUT R21, R11, 0xffff, RZ, 0xc0, !PT ;  /* 0x0000ffff0b157812 */ /* 0x000fc600078ec0ff */
[----:B------:R-:W4:Y:S01]  /*53c20*/  LDL.LU R11, [R1+0xc64] ;  /* 0x000c6400010b7983 */ /* 0x000f220000300800 */
        /* <DEDUP_REMOVED lines=8> */
[----:B------:R-:W-:-:S03]  /*53cb0*/  LOP3.LUT R6, R20, 0xffff, RZ, 0xc0, !PT ;  /* 0x0000ffff14067812 */ /* 0x000fc600078ec0ff */
        /* <DEDUP_REMOVED lines=10> */
[----:B---3--:R-:W3:Y:S01]  /*53d60*/  LDL.LU R12, [R1+0x1f4] ;  /* 0x0001f400010c7983 */ /* 0x008ee20000300800 */
[----:B------:R-:W-:-:S03]  /*53d70*/  PRMT R9, R9, 0x3340, R19 ;  /* 0x0000334009097816 */ /* 0x000fc60000000013 */
[----:B0-----:R-:W3:Y:S01]  /*53d80*/  LDL.LU R19, [R1+0x110] ;  /* 0x0001100001137983 */ /* 0x001ee20000300800 */
        /* <DEDUP_REMOVED lines=14> */
[----:B--2---:R-:W-:-:S05]  /*53e70*/  LOP3.LUT R7, R17, 0xffff, RZ, 0xc0, !PT ;  /* 0x0000ffff11077812 */ /* 0x004fca00078ec0ff */
[----:B------:R1:W-:Y:S01]  /*53e80*/  STL [R1+0xfc], R7 ;  /* 0x0000fc0701007387 */ /* 0x0003e20000100800 */
[----:B----4-:R-:W-:Y:S02]  /*53e90*/  LOP3.LUT R8, R16, 0xffff, RZ, 0xc0, !PT ;  /* 0x0000ffff10087812 */ /* 0x010fe400078ec0ff */
[----:B------:R-:W-:Y:S02]  /*53ea0*/  LOP3.LUT R9, R26, 0xffff, RZ, 0xc0, !PT ;  /* 0x0000ffff1a097812 */ /* 0x000fe400078ec0ff */
[----:B------:R-:W-:Y:S02]  /*53eb0*/  LOP3.LUT R10, R27, 0xffff, RZ, 0xc0, !PT ;  /* 0x0000ffff1b0a7812 */ /* 0x000fe400078ec0ff */
[----:B------:R-:W-:Y:S01]  /*53ec0*/  LOP3.LUT R11, R11, 0xffff, RZ, 0xc0, !PT ;  /* 0x0000ffff0b0b7812 */ /* 0x000fe200078ec0ff */
[----:B------:R-:W-:Y:S04]  /*53ed0*/  STL [R1+0x4fc], R8 ;  /* 0x0004fc0801007387 */ /* 0x000fe80000100800 */
[----:B------:R-:W2:Y:S04]  /*53ee0*/  LDL.LU R17, [R1+0x111c] ;  /* 0x00111c0001117983 */ /* 0x000ea80000300800 */
[----:B------:R4:W-:Y:S04]  /*53ef0*/  STL [R1+0x524], R9 ;  /* 0x0005240901007387 */ /* 0x0009e80000100800 */
[----:B------:R4:W-:Y:S04]  /*53f00*/  STL [R1+0x198], R11 ;  /* 0x0001980b01007387 */ /* 0x0009e80000100800 */
[----:B------:R-:W2:Y:S04]  /*53f10*/  LDL.LU R16, [R1+0xe54] ;  /* 0x000e540001107983 */ /* 0x000ea80000300800 */
[----:B------:R-:W-:Y:S04]  /*53f20*/  STL [R1+0x560], R10 ;  /* 0x0005600a01007387 */ /* 0x000fe80000100800 */
[----:B------:R-:W2:Y:S04]  /*53f30*/  LDL.LU R26, [R1+0xd64] ;  /* 0x000d6400011a7983 */ /* 0x000ea80000300800 */
[----:B------:R-:W2:Y:S01]  /*53f40*/  LDL.LU R27, [R1+0xd60] ;  /* 0x000d6000011b7983 */ /* 0x000ea20000300800 */
[----:B------:R-:W-:-:S02]  /*53f50*/  LOP3.LUT R21, R14, 0xffff, RZ, 0xc0, !PT ;  /* 0x0000ffff0e157812 */ /* 0x000fc400078ec0ff */
[----:B------:R-:W-:Y:S02]  /*53f60*/  LOP3.LUT R20, R20, 0xffff, RZ, 0xc0, !PT ;  /* 0x0000ffff14147812 */ /* 0x000fe400078ec0ff */
[----:B------:R-:W-:Y:S02]  /*53f70*/  LOP3.LUT R18, R15, 0xffff, RZ, 0xc0, !PT ;  /* 0x0000ffff0f127812 */ /* 0x000fe400078ec0ff */
[----:B0-----:R-:W-:Y:S01]  /*53f80*/  LOP3.LUT R3, R24, 0xffff, RZ, 0xc0, !PT ;  /* 0x0000ffff18037812 */ /* 0x001fe200078ec0ff */
[----:B------:R-:W2:Y:S01]  /*53f90*/  LDL.LU R14, [R1+0xc70] ;  /* 0x000c7000010e7983 */ /* 0x000ea20000300800 */
[----:B------:R-:W-:-:S03]  /*53fa0*/  LOP3.LUT R4, R23, 0xffff, RZ, 0xc0, !PT ;  /* 0x0000ffff17047812 */ /* 0x000fc600078ec0ff */
[----:B------:R-:W-:Y:S01]  /*53fb0*/  STL [R1+0x4ec], R21 ;  /* 0x0004ec1501007387 */ /* 0x000fe20000100800 */
[----:B---3--:R-:W-:-:S03]  /*53fc0*/  LOP3.LUT R5, R12, 0xffff, RZ, 0xc0, !PT ;  /* 0x0000ffff0c057812 */ /* 0x008fc600078ec0ff */
[----:B------:R0:W-:Y:S04]  /*53fd0*/  STL [R1+0x520], R20 ;  /* 0x0005201401007387 */ /* 0x0001e80000100800 */
[----:B------:R3:W-:Y:S01]  /*53fe0*/  STL [R1+0xf0], R3 ;  /* 0x0000f00301007387 */ /* 0x0007e20000100800 */
[----:B------:R-:W-:-:S03]  /*53ff0*/  LOP3.LUT R6, R19, 0xffff, RZ, 0xc0, !PT ;  /* 0x0000ffff13067812 */ /* 0x000fc600078ec0ff */
[----:B------:R-:W-:Y:S04]  /*54000*/  STL [R1+0x558], R18 ;  /* 0x0005581201007387 */ /* 0x000fe80000100800 */
[----:B------:R3:W-:Y:S04]  /*54010*/  STL [R1+0x4e0], R4 ;  /* 0x0004e00401007387 */ /* 0x0007e80000100800 */
[----:B------:R3:W-:Y:S04]  /*54020*/  STL [R1+0x510], R5 ;  /* 0x0005100501007387 */ /* 0x0007e80000100800 */
        /* <DEDUP_REMOVED lines=10> */
[--C-:B---3--:R-:W-:Y:S02]  /*540d0*/  PRMT R3, R3, 0x3340, R0.reuse ;  /* 0x0000334003037816 */ /* 0x108fe40000000000 */
        /* <DEDUP_REMOVED lines=14> */
[----:B-1----:R-:W-:Y:S02]  /*541c0*/  LOP3.LUT R7, R16, 0xffff, RZ, 0xc0, !PT ;  /* 0x0000ffff10077812 */ /* 0x002fe400078ec0ff */
[----:B------:R-:W-:Y:S02]  /*541d0*/  LOP3.LUT R8, R26, 0xffff, RZ, 0xc0, !PT ;  /* 0x0000ffff1a087812 */ /* 0x000fe400078ec0ff */
[----:B------:R-:W-:Y:S01]  /*541e0*/  LOP3.LUT R9, R27, 0xffff, RZ, 0xc0, !PT ;  /* 0x0000ffff1b097812 */ /* 0x000fe200078ec0ff */
[----:B------:R-:W-:Y:S04]  /*541f0*/  STL [R1+0x58c], R18 ;  /* 0x00058c1201007387 */ /* 0x000fe80000100800 */
[----:B------:R1:W-:Y:S04]  /*54200*/  STL [R1+0x514], R7 ;  /* 0x0005140701007387 */ /* 0x0003e80000100800 */
[----:B------:R-:W-:Y:S04]  /*54210*/  STL [R1+0x54c], R8 ;  /* 0x00054c0801007387 */ /* 0x000fe80000100800 */
[----:B------:R-:W2:Y:S04]  /*54220*/  LDL.LU R17, [R1+0x1120] ;  /* 0x0011200001117983 */ /* 0x000ea80000300800 */
[----:B------:R-:W-:Y:S04]  /*54230*/  STL [R1+0x548], R9 ;  /* 0x0005480901007387 */ /* 0x000fe80000100800 */
[----:B------:R-:W3:Y:S04]  /*54240*/  LDL.LU R16, [R1+0xe64] ;  /* 0x000e640001107983 */ /* 0x000ee80000300800 */
[----:B------:R-:W3:Y:S01]  /*54250*/  LDL.LU R26, [R1+0xe60] ;  /* 0x000e6000011a7983 */ /* 0x000ee20000300800 */
[----:B------:R-:W-:-:S05]  /*54260*/  LOP3.LUT R10, R14, 0xffff, RZ, 0xc0, !PT ;  /* 0x0000ffff0e0a7812 */ /* 0x000fca00078ec0ff */
[----:B------:R-:W-:Y:S04]  /*54270*/  STL [R1+0x580], R10 ;  /* 0x0005800a01007387 */ /* 0x000fe80000100800 */
[----:B------:R-:W3:Y:S04]  /*54280*/  LDL.LU R27, [R1+0xd70] ;  /* 0x000d7000011b7983 */ /* 0x000ee80000300800 */
[----:B------:R-:W3:Y:S01]  /*54290*/  LDL.LU R14, [R1+0xc74] ;  /* 0x000c7400010e7983 */ /* 0x000ee20000300800 */
[----:B------:R-:W-:Y:S02]  /*542a0*/  LOP3.LUT R12, R12, 0xffff, RZ, 0xc0, !PT ;  /* 0x0000ffff0c0c7812 */ /* 0x000fe400078ec0ff */
[----:B------:R-:W-:-:S02]  /*542b0*/  LOP3.LUT R21, R15, 0xffff, RZ, 0xc0, !PT ;  /* 0x0000ffff0f157812 */ /* 0x000fc400078ec0ff */
        /* <DEDUP_REMOVED lines=38> */
[----:B------:R-:W-:Y:S04]  /*54520*/  STL [R1+0x534], R7 ;  /* 0x0005340701007387 */ /* 0x000fe80000100800 */
[----:B------:R-:W-:Y:S04]  /*54530*/  STL [R1+0x570], R8 ;  /* 0x0005700801007387 */ /* 0x000fe80000100800 */
[----:B------:R-:W2:Y:S04]  /*54540*/  LDL.LU R17, [R1+0x1128] ;  /* 0x0011280001117983 */ /* 0x000ea80000300800 */
[----:B------:R1:W-:Y:S01]  /*54550*/  STL [R1+0x56c], R9 ;  /* 0x00056c0901007387 */ /* 0x0003e20000100800 */
[----:B------:R-:W-:-:S02]  /*54560*/  LOP3.LUT R22, R14, 0xffff, RZ, 0xc0, !PT ;  /* 0x0000ffff0e167812 */ /* 0x000fc400078ec0ff */
[----:B------:R-:W-:-:S03]  /*54570*/  LOP3.LUT R10, R27, 0xffff, RZ, 0xc0, !PT ;  /* 0x0000ffff1b0a7812 */ /* 0x000fc600078ec0ff */
[----:B------:R-:W-:Y:S04]  /*54580*/  STL [R1+0x528], R22 ;  /* 0x0005281601007387 */ /* 0x000fe80000100800 */
[----:B------:R-:W3:Y:S04]  /*54590*/  LDL.LU R16, [R1+0x1124] ;  /* 0x0011240001107983 */ /* 0x000ee80000300800 */
[----:B------:R-:W-:Y:S04]  /*545a0*/  STL [R1+0x5b4], R10 ;  /* 0x0005b40a01007387 */ /* 0x000fe80000100800 */
[----:B------:R-:W3:Y:S04]  /*545b0*/  LDL.LU R26, [R1+0xf54] ;  /* 0x000f5400011a7983 */ /* 0x000ee80000300800 */
[----:B------:R-:W3:Y:S01]  /*545c0*/  LDL.LU R14, [R1+0xf50] ;  /* 0x000f5000010e7983 */ /* 0x000ee20000300800 */
[----:B------:R-:W-:-:S02]  /*545d0*/  LOP3.LUT R21, R11, 0xffff, RZ, 0xc0, !PT ;  /* 0x0000ffff0b157812 */ /* 0x000fc400078ec0ff */
[----:B------:R-:W-:Y:S02]  /*545e0*/  LOP3.LUT R20, R20, 0xffff, RZ, 0xc0, !PT ;  /* 0x0000ffff14147812 */ /* 0x000fe400078ec0ff */
[----:B------:R-:W-:Y:S02]  /*545f0*/  LOP3.LUT R18, R15, 0xffff, RZ, 0xc0, !PT ;  /* 0x0000ffff0f127812 */ /* 0x000fe400078ec0ff */
[----:B0-----:R-:W-:Y:S01]  /*54600*/  LOP3.LUT R3, R24, 0xffff, RZ, 0xc0, !PT ;  /* 0x0000ffff18037812 */ /* 0x001fe200078ec0ff */
[----:B------:R-:W3:Y:S01]  /*54610*/  LDL.LU R11, [R1+0xc84] ;  /* 0x000c8400010b7983 */ /* 0x000ee20000300800 */
[----:B------:R-:W-:-:S03]  /*54620*/  LOP3.LUT R4, R23, 0xffff, RZ, 0xc0, !PT ;  /* 0x0000ffff17047812 */ /* 0x000fc600078ec0ff */
        /* <DEDUP_REMOVED lines=13> */
[----:B------:R-:W3:Y:S04]  /*54700*/  LDL.LU R24, [R1+0x8e0] ;  /* 0x0008e00001187983 */ /* 0x000ee80000300800 */
[----:B------:R-:W3:Y:S01]  /*54710*/  LDL.LU R23, [R1+0x254] ;  /* 0x0002540001177983 */ /* 0x000ee20000300800 */
[----:B-1----:R-:W-:-:S03]  /*54720*/  PRMT R9, R9, 0x3340, R20 ;  /* 0x0000334009097816 */ /* 0x002fc60000000014 */
[----:B0-----:R-:W3:Y:S01]  /*54730*/  LDL.LU R20, [R1+0x25c] ;  /* 0x00025c0001147983 */ /* 0x001ee20000300800 */
[----:B------:R-:W-:Y:S02]  /*54740*/  PRMT R3, R3, 0x3340, R0 ;  /* 0x0000334003037816 */ /* 0x000fe40000000000 */
[----:B------:R-:W-:Y:S02]  /*54750*/  PRMT R7, R7, 0x3340, R22 ;  /* 0x0000334007077816 */ /* 0x000fe40000000016 */
[--C-:B----4-:R-:W-:Y:S02]  /*54760*/  PRMT R4, R4, 0x3340, R0.reuse ;  /* 0x0000334004047816 */ /* 0x110fe40000000000 */
        /* <DEDUP_REMOVED lines=14> */
[----:B---3--:R-:W-:Y:S02]  /*54850*/  LOP3.LUT R8, R16, 0xffff, RZ, 0xc0, !PT ;  /* 0x0000ffff10087812 */ /* 0x008fe400078ec0ff */
[----:B------:R-:W-:Y:S02]  /*54860*/  LOP3.LUT R10, R26, 0xffff, RZ, 0xc0, !PT ;  /* 0x0000ffff1a0a7812 */ /* 0x000fe400078ec0ff */
[----:B------:R-:W-:Y:S01]  /*54870*/  LOP3.LUT R9, R14, 0xffff, RZ, 0xc0, !PT ;  /* 0x0000ffff0e097812 */ /* 0x000fe200078ec0ff */
[----:B------:R-:W-:Y:S04]  /*54880*/  STL [R1+0x59c], R8 ;  /* 0x00059c0801007387 */ /* 0x000fe80000100800 */
[----:B------:R-:W2:Y:S04]  /*54890*/  LDL.LU R17, [R1+0xe74] ;  /* 0x000e740001117983 */ /* 0x000ea80000300800 */
[----:B------:R-:W-:Y:S01]  /*548a0*/  STL [R1+0x5f4], R10 ;  /* 0x0005f40a01007387 */ /* 0x000fe20000100800 */
[----:B------:R-:W-:-:S05]  /*548b0*/  LOP3.LUT R11, R11, 0xffff, RZ, 0xc0, !PT ;  /* 0x0000ffff0b0b7812 */ /* 0x000fca00078ec0ff */
[----:B------:R3:W-:Y:S04]  /*548c0*/  STL [R1+0x594], R11 ;  /* 0x0005940b01007387 */ /* 0x0007e80000100800 */
[----:B------:R4:W-:Y:S04]  /*548d0*/  STL [R1+0x5f0], R9 ;  /* 0x0005f00901007387 */ /* 0x0009e80000100800 */
[----:B------:R-:W2:Y:S04]  /*548e0*/  LDL.LU R16, [R1+0xe70] ;  /* 0x000e700001107983 */ /* 0x000ea80000300800 */
[----:B------:R-:W2:Y:S04]  /*548f0*/  LDL.LU R26, [R1+0xd84] ;  /* 0x000d8400011a7983 */ /* 0x000ea80000300800 */
[----:B------:R-:W2:Y:S01]  /*54900*/  LDL.LU R14, [R1+0xd80] ;  /* 0x000d8000010e7983 */ /* 0x000ea20000300800 */
[----:B------:R-:W-:-:S03]  /*54910*/  LOP3.LUT R21, R12, 0xffff, RZ, 0xc0, !PT ;  /* 0x0000ffff0c157812 */ /* 0x000fc600078ec0ff */
[----:B------:R-:W2:Y:S01]  /*54920*/  LDL.LU R12, [R1+0xab4] ;  /* 0x000ab400010c7983 */ /* 0x000ea20000300800 */
[----:B------:R-:W-:Y:S02]  /*54930*/  LOP3.LUT R18, R27, 0xffff, RZ, 0xc0, !PT ;  /* 0x0000ffff1b127812 */ /* 0x000fe400078ec0ff */
[----:B------:R-:W-:Y:S02]  /*54940*/  LOP3.LUT R19, R19, 0xffff, RZ, 0xc0, !PT ;  /* 0x0000ffff13137812 */ /* 0x000fe400078ec0ff */
[----:B0-----:R-:W-:Y:S02]  /*54950*/  LOP3.LUT R3, R15, 0xffff, RZ, 0xc0, !PT ;  /* 0x0000ffff0f037812 */ /* 0x001fe400078ec0ff */
[----:B------:R-:W-:Y:S01]  /*54960*/  LOP3.LUT R4, R24, 0xffff, RZ, 0xc0, !PT ;  /* 0x0000ffff18047812 */ /* 0x000fe200078ec0ff */
        /* <DEDUP_REMOVED lines=14> */
[----:B-1----:R-:W-:-:S03]  /*54a50*/  PRMT R7, R7, 0x3340, R11 ;  /* 0x0000334007077816 */ /* 0x002fc6000000000b */
[----:B---3--:R-:W3:Y:S01]  /*54a60*/  LDL.LU R11, [R1+0xa8] ;  /* 0x0000a800010b7983 */ /* 0x008ee20000300800 */
[----:B----4-:R-:W-:-:S03]  /*54a70*/  PRMT R9, R9, 0x3340, R19 ;  /* 0x0000334009097816 */ /* 0x010fc60000000013 */
[----:B0-----:R-:W4:Y:S01]  /*54a80*/  LDL.LU R19, [R1+0xa4] ;  /* 0x0000a40001137983 */ /* 0x001f220000300800 */
        /* <DEDUP_REMOVED lines=16> */
[----:B------:R-:W-:Y:S02]  /*54b90*/  LOP3.LUT R8, R16, 0xffff, RZ, 0xc0, !PT ;  /* 0x0000ffff10087812 */ /* 0x000fe400078ec0ff */
[----:B------:R-:W-:Y:S02]  /*54ba0*/  LOP3.LUT R9, R26, 0xffff, RZ, 0xc0, !PT ;  /* 0x0000ffff1a097812 */ /* 0x000fe400078ec0ff */
[----:B------:R-:W-:Y:S02]  /*54bb0*/  LOP3.LUT R10, R14, 0xffff, RZ, 0xc0, !PT ;  /* 0x0000ffff0e0a7812 */ /* 0x000fe400078ec0ff */
[----:B------:R-:W-:Y:S01]  /*54bc0*/  LOP3.LUT R12, R12, 0xffff, RZ, 0xc0, !PT ;  /* 0x0000ffff0c0c7812 */ /* 0x000fe200078ec0ff */
[----:B------:R-:W-:Y:S04]  /*54bd0*/  STL [R1+0x5c0], R8 ;  /* 0x0005c00801007387 */ /* 0x000fe80000100800 */
[----:B------:R-:W2:Y:S04]  /*54be0*/  LDL.LU R17, [R1+0x1130] ;  /* 0x0011300001117983 */ /* 0x000ea80000300800 */
[----:B------:R-:W-:Y:S04]  /*54bf0*/  STL [R1+0x62c], R9 ;  /* 0x00062c0901007387 */ /* 0x000fe80000100800 */
        /* <DEDUP_REMOVED lines=15> */
[----:B----4-:R-:W-:-:S03]  /*54cf0*/  LOP3.LUT R6, R19, 0xffff, RZ, 0xc0, !PT ;  /* 0x0000ffff13067812 */ /* 0x010fc600078ec0ff */
[----:B------:R-:W-:Y:S04]  /*54d00*/  STL [R1+0x700], R18 ;  /* 0x0007001201007387 */ /* 0x000fe80000100800 */
[----:B------:R4:W-:Y:S04]  /*54d10*/  STL [R1+0x5a8], R4 ;  /* 0x0005a80401007387 */ /* 0x0009e80000100800 */
[----:B------:R4:W-:Y:S04]  /*54d20*/  STL [R1+0x618], R5 ;  /* 0x0006180501007387 */ /* 0x0009e80000100800 */
[----:B------:R-:W2:Y:S04]  /*54d30*/  LDL.LU R11, [R1+0xc90] ;  /* 0x000c9000010b7983 */ /* 0x000ea80000300800 */
[----:B------:R4:W-:Y:S04]  /*54d40*/  STL [R1+0x6fc], R6 ;  /* 0x0006fc0601007387 */ /* 0x0009e80000100800 */
[----:B------:R-:W2:Y:S04]  /*54d50*/  LDL.LU R19, [R1+0xba0] ;  /* 0x000ba00001137983 */ /* 0x000ea80000300800 */
[----:B------:R-:W2:Y:S04]  /*54d60*/  LDL.LU R27, [R1+0xac0] ;  /* 0x000ac000011b7983 */ /* 0x000ea80000300800 */
[----:B------:R-:W2:Y:S01]  /*54d70*/  LDL.LU R24, [R1+0x8f4] ;  /* 0x0008f40001187983 */ /* 0x000ea20000300800 */
[----:B-1----:R-:W-:-:S03]  /*54d80*/  PRMT R7, R7, 0x3340, R12 ;  /* 0x0000334007077816 */ /* 0x002fc6000000000c */
[----:B------:R-:W2:Y:S04]  /*54d90*/  LDL.LU R23, [R1+0x8f0] ;  /* 0x0008f00001177983 */ /* 0x000ea80000300800 */
[----:B------:R-:W2:Y:S01]  /*54da0*/  LDL.LU R12, [R1+0x29c] ;  /* 0x00029c00010c7983 */ /* 0x000ea20000300800 */
[----:B------:R-:W-:-:S03]  /*54db0*/  PRMT R9, R9, 0x3340, R20 ;  /* 0x0000334009097816 */ /* 0x000fc60000000014 */
[----:B0-----:R-:W2:Y:S01]  /*54dc0*/  LDL.LU R20, [R1+0x1d4] ;  /* 0x0001d40001147983 */ /* 0x001ea20000300800 */
[--C-:B---3--:R-:W-:Y:S02]  /*54dd0*/  PRMT R3, R3, 0x3340, R0.reuse ;  /* 0x0000334003037816 */ /* 0x108fe40000000000 */
[--C-:B----4-:R-:W-:Y:S02]  /*54de0*/  PRMT R4, R4, 0x3340, R0.reuse ;  /* 0x0000334004047816 */ /* 0x110fe40000000000 */
        /* <DEDUP_REMOVED lines=13> */
[----:B------:R-:W-:Y:S02]  /*54ec0*/  LOP3.LUT R8, R16, 0xffff, RZ, 0xc0, !PT ;  /* 0x0000ffff10087812 */ /* 0x000fe400078ec0ff */
[----:B------:R-:W-:Y:S01]  /*54ed0*/  LOP3.LUT R9, R26, 0xffff, RZ, 0xc0, !PT ;  /* 0x0000ffff1a097812 */ /* 0x000fe200078ec0ff */
[----:B------:R-:W-:Y:S01]  /*54ee0*/  STL [R1+0x5a4], R7 ;  /* 0x0005a40701007387 */ /* 0x000fe20000100800 */
[----:B------:R-:W-:-:S03]  /*54ef0*/  LOP3.LUT R10, R14, 0xffff, RZ, 0xc0, !PT ;  /* 0x0000ffff0e0a7812 */ /* 0x000fc600078ec0ff */
[----:B------:R-:W-:Y:S04]  /*54f00*/  STL [R1+0x608], R8 ;  /* 0x0006080801007387 */ /* 0x000fe80000100800 */
[----:B------:R-:W2:Y:S04]  /*54f10*/  LDL.LU R17, [R1+0x1134] ;  /* 0x0011340001117983 */ /* 0x000ea80000300800 */
[----:B------:R1:W-:Y:S01]  /*54f20*/  STL [R1+0x604], R9 ;  /* 0x0006040901007387 */ /* 0x0003e20000100800 */
[----:B------:R-:W-:-:S05]  /*54f30*/  LOP3.LUT R22, R15, 0xffff, RZ, 0xc0, !PT ;  /* 0x0000ffff0f167812 */ /* 0x000fca00078ec0ff */
[----:B------:R-:W-:Y:S04]  /*54f40*/  STL [R1+0x588], R22 ;  /* 0x0005881601007387 */ /* 0x000fe80000100800 */
[----:B------:R-:W3:Y:S04]  /*54f50*/  LDL.LU R16, [R1+0xe84] ;  /* 0x000e840001107983 */ /* 0x000ee80000300800 */
[----:B------:R-:W-:Y:S04]  /*54f60*/  STL [R1+0x63c], R10 ;  /* 0x00063c0a01007387 */ /* 0x000fe80000100800 */
[----:B------:R-:W4:Y:S04]  /*54f70*/  LDL.LU R14, [R1+0xd94] ;  /* 0x000d9400010e7983 */ /* 0x000f280000300800 */
[----:B------:R-:W4:Y:S01]  /*54f80*/  LDL.LU R15, [R1+0xd90] ;  /* 0x000d9000010f7983 */ /* 0x000f220000300800 */
[----:B------:R-:W-:-:S03]  /*54f90*/  LOP3.LUT R21, R11, 0xffff, RZ, 0xc0, !PT ;  /* 0x0000ffff0b157812 */ /* 0x000fc600078ec0ff */
[----:B------:R-:W4:Y:S01]  /*54fa0*/  LDL.LU R11, [R1+0xca0] ;  /* 0x000ca000010b7983 */ /* 0x000f220000300800 */
[----:B------:R-:W-:Y:S02]  /*54fb0*/  LOP3.LUT R19, R19, 0xffff, RZ, 0xc0, !PT ;  /* 0x0000ffff13137812 */ /* 0x000fe400078ec0ff */
[----:B------:R-:W-:Y:S02]  /*54fc0*/  LOP3.LUT R18, R27, 0xffff, RZ, 0xc0, !PT ;  /* 0x0000ffff1b127812 */ /* 0x000fe400078ec0ff */
[----:B0-----:R-:W-:Y:S01]  /*54fd0*/  LOP3.LUT R3, R24, 0xffff, RZ, 0xc0, !PT ;  /* 0x0000ffff18037812 */ /* 0x001fe200078ec0ff */
[----:B------:R-:W-:Y:S01]  /*54fe0*/  STL [R1+0x5ec], R21 ;  /* 0x0005ec1501007387 */ /* 0x000fe20000100800 */
[----:B------:R-:W-:Y:S02]  /*54ff0*/  LOP3.LUT R4, R23, 0xffff, RZ, 0xc0, !PT ;  /* 0x0000ffff17047812 */ /* 0x000fe400078ec0ff */
[----:B------:R-:W-:Y:S01]  /*55000*/  LOP3.LUT R5, R12, 0xffff, RZ, 0xc0, !PT ;  /* 0x0000ffff0c057812 */ /* 0x000fe200078ec0ff */
        /* <DEDUP_REMOVED lines=31> */
[----:B------:R-:W-:Y:S01]  /*55200*/  STL [R1+0x664], R18 ;  /* 0x0006641201007387 */ /* 0x000fe20000100800 */
[----:B---3--:R-:W-:Y:S02]  /*55210*/  LOP3.LUT R7, R16, 0xffff, RZ, 0xc0, !PT ;  /* 0x0000ffff10077812 */ /* 0x008fe400078ec0ff */
[----:B----4-:R-:W-:Y:S02]  /*55220*/  LOP3.LUT R8, R14, 0xffff, RZ, 0xc0, !PT ;  /* 0x0000ffff0e087812 */ /* 0x010fe400078ec0ff */
[----:B------:R-:W-:Y:S01]  /*55230*/  LOP3.LUT R9, R15, 0xffff, RZ, 0xc0, !PT ;  /* 0x0000ffff0f097812 */ /* 0x000fe200078ec0ff */
[----:B------:R1:W-:Y:S01]  /*55240*/  STL [R1+0x5d0], R7 ;  /* 0x0005d00701007387 */ /* 0x0003e20000100800 */
[----:B------:R-:W-:-:S03]  /*55250*/  LOP3.LUT R10, R11, 0xffff, RZ, 0xc0, !PT ;  /* 0x0000ffff0b0a7812 */ /* 0x000fc600078ec0ff */
[----:B------:R-:W-:Y:S04]  /*55260*/  STL [R1+0x660], R8 ;  /* 0x0006600801007387 */ /* 0x000fe80000100800 */
[----:B------:R-:W2:Y:S04]  /*55270*/  LDL.LU R17, [R1+0x1138] ;  /* 0x0011380001117983 */ /* 0x000ea80000300800 */
[----:B------:R3:W-:Y:S04]  /*55280*/  STL [R1+0x630], R9 ;  /* 0x0006300901007387 */ /* 0x0007e80000100800 */
[----:B------:R-:W4:Y:S04]  /*55290*/  LDL.LU R16, [R1+0xe94] ;  /* 0x000e940001107983 */ /* 0x000f280000300800 */
[----:B------:R-:W4:Y:S04]  /*552a0*/  LDL.LU R14, [R1+0xe90] ;  /* 0x000e9000010e7983 */ /* 0x000f280000300800 */
[----:B------:R-:W-:Y:S04]  /*552b0*/  STL [R1+0x654], R10 ;  /* 0x0006540a01007387 */ /* 0x000fe80000100800 */
[----:B------:R-:W4:Y:S01]  /*552c0*/  LDL.LU R15, [R1+0xda0] ;  /* 0x000da000010f7983 */ /* 0x000f220000300800 */
[----:B------:R-:W-:-:S02]  /*552d0*/  LOP3.LUT R11, R12, 0xffff, RZ, 0xc0, !PT ;  /* 0x0000ffff0c0b7812 */ /* 0x000fc400078ec0ff */
[----:B------:R-:W-:Y:S02]  /*552e0*/  LOP3.LUT R21, R26, 0xffff, RZ, 0xc0, !PT ;  /* 0x0000ffff1a157812 */ /* 0x000fe400078ec0ff */
[----:B------:R-:W-:Y:S02]  /*552f0*/  LOP3.LUT R20, R20, 0xffff, RZ, 0xc0, !PT ;  /* 0x0000ffff14147812 */ /* 0x000fe400078ec0ff */
[----:B0-----:R-:W-:Y:S01]  /*55300*/  LOP3.LUT R3, R27, 0xffff, RZ, 0xc0, !PT ;  /* 0x0000ffff1b037812 */ /* 0x001fe200078ec0ff */
[----:B------:R-:W4:Y:S01]  /*55310*/  LDL.LU R12, [R1+0xca4] ;  /* 0x000ca400010c7983 */ /* 0x000f220000300800 */
[----:B------:R-:W-:-:S03]  /*55320*/  LOP3.LUT R4, R24, 0xffff, RZ, 0xc0, !PT ;  /* 0x0000ffff18047812 */ /* 0x000fc600078ec0ff */
[----:B------:R0:W-:Y:S01]  /*55330*/  STL [R1+0x5cc], R11 ;  /* 0x0005cc0b01007387 */ /* 0x0001e20000100800 */
[----:B------:R-:W-:-:S03]  /*55340*/  LOP3.LUT R5, R23, 0xffff, RZ, 0xc0, !PT ;  /* 0x0000ffff17057812 */ /* 0x000fc600078ec0ff */
[----:B------:R-:W-:Y:S04]  /*55350*/  STL [R1+0x650], R21 ;  /* 0x0006501501007387 */ /* 0x000fe80000100800 */
[----:B------:R-:W-:Y:S01]  /*55360*/  STL [R1+0x620], R3 ;  /* 0x0006200301007387 */ /* 0x000fe20000100800 */
        /* <DEDUP_REMOVED lines=9> */
[----:B------:R-:W4:Y:S01]  /*55400*/  LDL.LU R23, [R1+0x218] ;  /* 0x0002180001177983 */ /* 0x000f220000300800 */
[----:B-1----:R-:W-:-:S02]  /*55410*/  PRMT R7, R7, 0x3340, R11 ;  /* 0x0000334007077816 */ /* 0x002fc4000000000b */
[----:B---3--:R-:W-:Y:S01]  /*55420*/  PRMT R9, R9, 0x3340, R20 ;  /* 0x0000334009097816 */ /* 0x008fe20000000014 */
[----:B0-----:R-:W3:Y:S04]  /*55430*/  LDL.LU R11, [R1+0x210] ;  /* 0x00021000010b7983 */ /* 0x001ee80000300800 */
[----:B------:R-:W3:Y:S01]  /*55440*/  LDL.LU R20, [R1+0x11c] ;  /* 0x00011c0001147983 */ /* 0x000ee20000300800 */
[--C-:B------:R-:W-:Y:S02]  /*55450*/  PRMT R3, R3, 0x3340, R0.reuse ;  /* 0x0000334003037816 */ /* 0x100fe40000000000 */
        /* <DEDUP_REMOVED lines=14> */
[----:B----4-:R-:W-:Y:S02]  /*55540*/  LOP3.LUT R8, R16, 0xffff, RZ, 0xc0, !PT ;  /* 0x0000ffff10087812 */ /* 0x010fe400078ec0ff */
[----:B------:R-:W-:Y:S01]  /*55550*/  LOP3.LUT R9, R14, 0xffff, RZ, 0xc0, !PT ;  /* 0x0000ffff0e097812 */ /* 0x000fe200078ec0ff */
[----:B------:R1:W-:Y:S01]  /*55560*/  STL [R1+0x610], R7 ;  /* 0x0006100701007387 */ /* 0x0003e20000100800 */
[----:B------:R-:W-:-:S03]  /*55570*/  LOP3.LUT R10, R15, 0xffff, RZ, 0xc0, !PT ;  /* 0x0000ffff0f0a7812 */ /* 0x000fc600078ec0ff */
[----:B------:R-:W-:Y:S04]  /*55580*/  STL [R1+0x69c], R8 ;  /* 0x00069c0801007387 */ /* 0x000fe80000100800 */
[----:B------:R-:W2:Y:S04]  /*55590*/  LDL.LU R17, [R1+0x1140] ;  /* 0x0011400001117983 */ /* 0x000ea80000300800 */
[----:B------:R-:W-:Y:S01]  /*555a0*/  STL [R1+0x644], R9 ;  /* 0x0006440901007387 */ /* 0x000fe20000100800 */
[----:B------:R-:W-:-:S05]  /*555b0*/  LOP3.LUT R12, R12, 0xffff, RZ, 0xc0, !PT ;  /* 0x0000ffff0c0c7812 */ /* 0x000fca00078ec0ff */
[----:B------:R4:W-:Y:S04]  /*555c0*/  STL [R1+0x614], R12 ;  /* 0x0006140c01007387 */ /* 0x0009e80000100800 */
[----:B------:R-:W2:Y:S04]  /*555d0*/  LDL.LU R16, [R1+0x113c] ;  /* 0x00113c0001107983 */ /* 0x000ea80000300800 */
[----:B------:R-:W-:Y:S04]  /*555e0*/  STL [R1+0x690], R10 ;  /* 0x0006900a01007387 */ /* 0x000fe80000100800 */
        /* <DEDUP_REMOVED lines=8> */
[----:B------:R-:W-:Y:S04]  /*55670*/  STL [R1+0x68c], R21 ;  /* 0x00068c1501007387 */ /* 0x000fe80000100800 */
[----:B------:R0:W-:Y:S01]  /*55680*/  STL [R1+0x640], R19 ;  /* 0x0006401301007387 */ /* 0x0001e20000100800 */
[----:B---3--:R-:W-:-:S03]  /*55690*/  LOP3.LUT R5, R11, 0xffff, RZ, 0xc0, !PT ;  /* 0x0000ffff0b057812 */ /* 0x008fc600078ec0ff */
        /* <DEDUP_REMOVED lines=12> */
[----:B----4-:R-:W4:Y:S01]  /*55760*/  LDL.LU R12, [R1+0x2e8] ;  /* 0x0002e800010c7983 */ /* 0x010f220000300800 */
[----:B------:R-:W-:-:S03]  /*55770*/  PRMT R9, R9, 0x3340, R19 ;  /* 0x0000334009097816 */ /* 0x000fc60000000013 */
[----:B0-----:R-:W4:Y:S01]  /*55780*/  LDL.LU R19, [R1+0x2dc] ;  /* 0x0002dc0001137983 */ /* 0x001f220000300800 */
[--C-:B---3--:R-:W-:Y:S02]  /*55790*/  PRMT R3, R3, 0x3340, R0.reuse ;  /* 0x0000334003037816 */ /* 0x108fe40000000000 */
        /* <DEDUP_REMOVED lines=15> */
[----:B------:R-:W-:Y:S02]  /*55890*/  LOP3.LUT R8, R16, 0xffff, RZ, 0xc0, !PT ;  /* 0x0000ffff10087812 */ /* 0x000fe400078ec0ff */
[----:B------:R-:W-:Y:S02]  /*558a0*/  LOP3.LUT R9, R14, 0xffff, RZ, 0xc0, !PT ;  /* 0x0000ffff0e097812 */ /* 0x000fe400078ec0ff */
        /* <DEDUP_REMOVED lines=17> */
[----:B----4-:R-:W-:-:S03]  /*559c0*/  LOP3.LUT R5, R12, 0xffff, RZ, 0xc0, !PT ;  /* 0x0000ffff0c057812 */ /* 0x010fc600078ec0ff */
        /* <DEDUP_REMOVED lines=15> */
[----:B----4-:R-:W-:Y:S02]  /*55ac0*/  PRMT R3, R3, 0x3340, R0 ;  /* 0x0000334003037816 */ /* 0x010fe40000000000 */
        /* <DEDUP_REMOVED lines=16> */
[----:B-1----:R-:W-:Y:S02]  /*55bd0*/  LOP3.LUT R7, R24, 0xffff, RZ, 0xc0, !PT ;  /* 0x0000ffff18077812 */ /* 0x002fe400078ec0ff */
[----:B------:R-:W-:Y:S01]  /*55be0*/  LOP3.LUT R10, R15, 0xffff, RZ, 0xc0, !PT ;  /* 0x0000ffff0f0a7812 */ /* 0x000fe200078ec0ff */
[----:B------:R-:W-:Y:S04]  /*55bf0*/  STL [R1+0x578], R8 ;  /* 0x0005780801007387 */ /* 0x000fe80000100800 */
[----:B------:R-:W-:Y:S04]  /*55c00*/  STL [R1+0x6e8], R9 ;  /* 0x0006e80901007387 */ /* 0x000fe80000100800 */
[----:B------:R-:W-:Y:S04]  /*55c10*/  STL [R1+0x60c], R7 ;  /* 0x00060c0701007387 */ /* 0x000fe80000100800 */
[----:B------:R-:W2:Y:S01]  /*55c20*/  LDL.LU R14, [R1+0xf44] ;  /* 0x000f4400010e7983 */ /* 0x000ea20000300800 */
[----:B------:R-:W-:-:S03]  /*55c30*/  LOP3.LUT R21, R11, 0xffff, RZ, 0xc0, !PT ;  /* 0x0000ffff0b157812 */ /* 0x000fc600078ec0ff */
[----:B------:R1:W-:Y:S04]  /*55c40*/  STL [R1+0xa4], R10 ;  /* 0x0000a40a01007387 */ /* 0x0003e80000100800 */
[----:B------:R-:W-:Y:S04]  /*55c50*/  STL [R1+0xa8], R21 ;  /* 0x0000a81501007387 */ /* 0x000fe80000100800 */
        /* <DEDUP_REMOVED lines=44> */
[----:B----4-:R-:W-:Y:S02]  /*55f20*/  LOP3.LUT R7, R11, 0xffff, RZ, 0xc0, !PT ;  /* 0x0000ffff0b077812 */ /* 0x010fe400078ec0ff */
[----:B------:R-:W-:Y:S01]  /*55f30*/  LOP3.LUT R10, R24, 0xffff, RZ, 0xc0, !PT ;  /* 0x0000ffff180a7812 */ /* 0x000fe200078ec0ff */
[----:B------:R-:W-:Y:S04]  /*55f40*/  STL [R1+0x6bc], R9 ;  /* 0x0006bc0901007387 */ /* 0x000fe80000100800 */
[----:B------:R-:W-:Y:S04]  /*55f50*/  STL [R1+0x6c], R7 ;  /* 0x00006c0701007387 */ /* 0x000fe80000100800 */
[----:B------:R-:W2:Y:S01]  /*55f60*/  LDL.LU R14, [R1+0xf14] ;  /* 0x000f1400010e7983 */ /* 0x000ea20000300800 */
[----:B------:R-:W-:-:S03]  /*55f70*/  LOP3.LUT R15, R19, 0xffff, RZ, 0xc0, !PT ;  /* 0x0000ffff130f7812 */ /* 0x000fc600078ec0ff */
[----:B------:R-:W-:Y:S04]  /*55f80*/  STL [R1+0x4c], R10 ;  /* 0x00004c0a01007387 */ /* 0x000fe80000100800 */
[----:B------:R3:W-:Y:S04]  /*55f90*/  STL [R1+0x5c], R15 ;  /* 0x00005c0f01007387 */ /* 0x0007e80000100800 */
[----:B------:R-:W4:Y:S04]  /*55fa0*/  LDL.LU R24, [R1+0xf10] ;  /* 0x000f100001187983 */ /* 0x000f280000300800 */
        /* <DEDUP_REMOVED lines=22> */
[----:B-1----:R-:W-:-:S03]  /*56110*/  PRMT R8, R8, 0x3340, R15 ;  /* 0x0000334008087816 */ /* 0x002fc6000000000f */
[----:B---3--:R-:W3:Y:S04]  /*56120*/  LDL.LU R15, [R1+0x2f0] ;  /* 0x0002f000010f7983 */ /* 0x008ee80000300800 */
[----:B------:R-:W3:Y:S01]  /*56130*/  LDL.LU R23, [R1+0x2d0] ;  /* 0x0002d00001177983 */ /* 0x000ee20000300800 */
[----:B0-----:R-:W-:Y:S02]  /*56140*/  PRMT R3, R3, 0x3340, R0 ;  /* 0x0000334003037816 */ /* 0x001fe40000000000 */
[----:B------:R-:W-:Y:S02]  /*56150*/  PRMT R7, R7, 0x3340, R22 ;  /* 0x0000334007077816 */ /* 0x000fe40000000016 */
[--C-:B------:R-:W-:Y:S02]  /*56160*/  PRMT R4, R4, 0x3340, R0.reuse ;  /* 0x0000334004047816 */ /* 0x100fe40000000000 */
[----:B------:R-:W-:-:S02]  /*56170*/  PRMT R5, R5, 0x3340, R0 ;  /* 0x0000334005057816 */ /* 0x000fc40000000000 */
[----:B------:R-:W-:Y:S02]  /*56180*/  PRMT R9, R9, 0x3340, R21 ;  /* 0x0000334009097816 */ /* 0x000fe40000000015 */
        /* <DEDUP_REMOVED lines=12> */
[----:B-1----:R-:W-:Y:S01]  /*56250*/  LOP3.LUT R7, R19, 0xffff, RZ, 0xc0, !PT ;  /* 0x0000ffff13077812 */ /* 0x002fe200078ec0ff */
[----:B------:R-:W-:Y:S04]  /*56260*/  STL [R1+0x30], R8 ;  /* 0x0000300801007387 */ /* 0x000fe80000100800 */
[----:B------:R-:W-:Y:S04]  /*56270*/  STL [R1+0x6dc], R9 ;  /* 0x0006dc0901007387 */ /* 0x000fe80000100800 */
[----:B------:R1:W-:Y:S04]  /*56280*/  STL [R1+0x3c], R7 ;  /* 0x00003c0701007387 */ /* 0x0003e80000100800 */
[----:B------:R-:W2:Y:S01]  /*56290*/  LDL.LU R14, [R1+0xee4] ;  /* 0x000ee400010e7983 */ /* 0x000ea20000300800 */
[----:B------:R-:W-:-:S03]  /*562a0*/  LOP3.LUT R16, R20, 0xffff, RZ, 0xc0, !PT ;  /* 0x0000ffff14107812 */ /* 0x000fc600078ec0ff */
[----:B------:R-:W4:Y:S01]  /*562b0*/  LDL.LU R24, [R1+0xee0] ;  /* 0x000ee00001187983 */ /* 0x000f220000300800 */
[----:B------:R-:W-:-:S03]  /*562c0*/  LOP3.LUT R29, R11, 0xffff, RZ, 0xc0, !PT ;  /* 0x0000ffff0b1d7812 */ /* 0x000fc600078ec0ff */
[----:B------:R-:W-:Y:S04]  /*562d0*/  STL [R1+0x34], R16 ;  /* 0x0000341001007387 */ /* 0x000fe80000100800 */
[----:B------:R-:W2:Y:S04]  /*562e0*/  LDL.LU R11, [R1+0xed4] ;  /* 0x000ed400010b7983 */ /* 0x000ea80000300800 */
[----:B------:R-:W2:Y:S04]  /*562f0*/  LDL.LU R19, [R1+0xd14] ;  /* 0x000d140001137983 */ /* 0x000ea80000300800 */
[----:B------:R-:W2:Y:S01]  /*56300*/  LDL.LU R20, [R1+0xb24] ;  /* 0x000b240001147983 */ /* 0x000ea20000300800 */
[----:B------:R-:W-:-:S02]  /*56310*/  LOP3.LUT R10, R18, 0xffff, RZ, 0xc0, !PT ;  /* 0x0000ffff120a7812 */ /* 0x000fc400078ec0ff */
[----:B------:R-:W-:Y:S02]  /*56320*/  LOP3.LUT R28, R17, 0xffff, RZ, 0xc0, !PT ;  /* 0x0000ffff111c7812 */ /* 0x000fe400078ec0ff */
[----:B------:R-:W-:Y:S02]  /*56330*/  LOP3.LUT R17, R26, 0xffff, RZ, 0xc0, !PT ;  /* 0x0000ffff1a117812 */ /* 0x000fe400078ec0ff */
[----:B0-----:R-:W-:Y:S02]  /*56340*/  LOP3.LUT R3, R27, 0xffff, RZ, 0xc0, !PT ;  /* 0x0000ffff1b037812 */ /* 0x001fe400078ec0ff */
[----:B------:R-:W-:Y:S01]  /*56350*/  LOP3.LUT R4, R12, 0xffff, RZ, 0xc0, !PT ;  /* 0x0000ffff0c047812 */ /* 0x000fe200078ec0ff */
[----:B------:R-:W-:Y:S04]  /*56360*/  STL [R1+0x6c8], R10 ;  /* 0x0006c80a01007387 */ /* 0x000fe80000100800 */
[----:B------:R-:W-:Y:S01]  /*56370*/  STL [R1+0x44], R17 ;  /* 0x0000441101007387 */ /* 0x000fe20000100800 */
[----:B---3--:R-:W-:-:S03]  /*56380*/  LOP3.LUT R5, R15, 0xffff, RZ, 0xc0, !PT ;  /* 0x0000ffff0f057812 */ /* 0x008fc600078ec0ff */
[----:B------:R0:W-:Y:S01]  /*56390*/  STL [R1+0x40], R3 ;  /* 0x0000400301007387 */ /* 0x0001e20000100800 */
[----:B------:R-:W-:-:S03]  /*563a0*/  LOP3.LUT R6, R23, 0xffff, RZ, 0xc0, !PT ;  /* 0x0000ffff17067812 */ /* 0x000fc600078ec0ff */
[----:B------:R-:W3:Y:S01]  /*563b0*/  LDL.LU R12, [R1+0xb20] ;  /* 0x000b2000010c7983 */ /* 0x000ee20000300800 */
[----:B-1----:R-:W-:-:S03]  /*563c0*/  PRMT R7, R7, 0x3340, R17 ;  /* 0x0000334007077816 */ /* 0x002fc60000000011 */
[----:B------:R1:W-:Y:S04]  /*563d0*/  STL [R1+0x2c4], R4 ;  /* 0x0002c40401007387 */ /* 0x0003e80000100800 */
[----:B------:R-:W-:Y:S04]  /*563e0*/  STL [R1+0x6f8], R5 ;  /* 0x0006f80501007387 */ /* 0x000fe80000100800 */
[----:B------:R-:W3:Y:S01]  /*563f0*/  LDL.LU R23, [R1+0xb14] ;  /* 0x000b140001177983 */ /* 0x000ee20000300800 */
[----:B------:R-:W-:Y:S02]  /*56400*/  PRMT R8, R8, 0x3340, R16 ;  /* 0x0000334008087816 */ /* 0x000fe40000000010 */
[----:B0-----:R-:W-:Y:S01]  /*56410*/  PRMT R3, R3, 0x3340, R0 ;  /* 0x0000334003037816 */ /* 0x001fe20000000000 */
[----:B------:R-:W-:Y:S04]  /*56420*/  STL [R1+0x2c], R6 ;  /* 0x00002c0601007387 */ /* 0x000fe80000100800 */
[----:B------:R-:W3:Y:S04]  /*56430*/  LDL.LU R22, [R1+0x960] ;  /* 0x0009600001167983 */ /* 0x000ee80000300800 */
[----:B------:R-:W3:Y:S01]  /*56440*/  LDL.LU R15, [R1+0x2ec] ;  /* 0x0002ec00010f7983 */ /* 0x000ee20000300800 */
[----:B------:R-:W-:-:S02]  /*56450*/  PRMT R16, R7, 0x5410, R3 ;  /* 0x0000541007107816 */ /* 0x000fc40000000003 */
[----:B-1----:R-:W-:Y:S01]  /*56460*/  PRMT R4, R4, 0x3340, R0 ;  /* 0x0000334004047816 */ /* 0x002fe20000000000 */
[----:B------:R-:W3:Y:S04]  /*56470*/  LDL.LU R3, [R1+0x15c] ;  /* 0x00015c0001037983 */ /* 0x000ee80000300800 */
[----:B------:R-:W3:Y:S04]  /*56480*/  LDL.LU R7, [R1+0x790] ;  /* 0x0007900001077983 */ /* 0x000ee80000300800 */
[----:B------:R0:W-:Y:S02]  /*56490*/  STL [R1+0x994], R16 ;  /* 0x0009941001007387 */ /* 0x0001e40000100800 */
[----:B0-----:R-:W-:-:S02]  /*564a0*/  PRMT R16, R8, 0x5410, R4 ;  /* 0x0000541008107816 */ /* 0x001fc40000000004 */
[----:B------:R-:W3:Y:S01]  /*564b0*/  LDL.LU R4, [R1+0x794] ;  /* 0x0007940001047983 */ /* 0x000ee20000300800 */
        /* <DEDUP_REMOVED lines=8> */
[----:B------:R1:W-:Y:S01]  /*56540*/  STL [R1+0x9f0], R5 ;  /* 0x0009f00501007387 */ /* 0x0003e20000100800 */
[----:B----4-:R-:W-:-:S05]  /*56550*/  LOP3.LUT R10, R24, 0xffff, RZ, 0xc0, !PT ;  /* 0x0000ffff180a7812 */ /* 0x010fca00078ec0ff */
[----:B------:R-:W-:Y:S01]  /*56560*/  STL [R1+0x6a8], R10 ;  /* 0x0006a80a01007387 */ /* 0x000fe20000100800 */
[----:B--2---:R-:W-:Y:S02]  /*56570*/  LOP3.LUT R24, R20, 0xffff, RZ, 0xc0, !PT ;  /* 0x0000ffff14187812 */ /* 0x004fe400078ec0ff */
[----:B------:R-:W-:Y:S01]  /*56580*/  LOP3.LUT R25, R11, 0xffff, RZ, 0xc0, !PT ;  /* 0x0000ffff0b197812 */ /* 0x000fe200078ec0ff */
[----:B------:R-:W2:Y:S04]  /*56590*/  LDL.LU R20, [R1+0xec8] ;  /* 0x000ec80001147983 */ /* 0x000ea80000300800 */
[----:B------:R-:W4:Y:S01]  /*565a0*/  LDL.LU R17, [R1+0xea8] ;  /* 0x000ea80001117983 */ /* 0x000f220000300800 */
[----:B------:R-:W-:-:S03]  /*565b0*/  LOP3.LUT R26, R19, 0xffff, RZ, 0xc0, !PT ;  /* 0x0000ffff131a7812 */ /* 0x000fc600078ec0ff */
[----:B------:R-:W4:Y:S04]  /*565c0*/  LDL.LU R21, [R1+0xce8] ;  /* 0x000ce80001157983 */ /* 0x000f280000300800 */
[----:B------:R-:W4:Y:S01]  /*565d0*/  LDL.LU R19, [R1+0xaf4] ;  /* 0x000af40001137983 */ /* 0x000f220000300800 */
[----:B------:R-:W-:Y:S02]  /*565e0*/  LOP3.LUT R27, R14, 0xffff, RZ, 0xc0, !PT ;  /* 0x0000ffff0e1b7812 */ /* 0x000fe400078ec0ff */
[----:B---3--:R-:W-:Y:S02]  /*565f0*/  LOP3.LUT R11, R12, 0xffff, RZ, 0xc0, !PT ;  /* 0x0000ffff0c0b7812 */ /* 0x008fe400078ec0ff */
[----:B------:R-:W3:Y:S04]  /*56600*/  LDL.LU R12, [R1+0xaf0] ;  /* 0x000af000010c7983 */ /* 0x000ee80000300800 */
[----:B0-----:R-:W3:Y:S04]  /*56610*/  LDL.LU R16, [R1+0xae4] ;  /* 0x000ae40001107983 */ /* 0x001ee80000300800 */
[----:B------:R-:W3:Y:S04]  /*56620*/  LDL.LU R18, [R1+0x930] ;  /* 0x0009300001127983 */ /* 0x000ee80000300800 */
[----:B------:R-:W-:Y:S04]  /*56630*/  STL [R1+0x698], R11 ;  /* 0x0006980b01007387 */ /* 0x000fe80000100800 */
[----:B------:R-:W3:Y:S01]  /*56640*/  LDL.LU R14, [R1+0x770] ;  /* 0x00077000010e7983 */ /* 0x000ee20000300800 */
[----:B------:R-:W-:-:S02]  /*56650*/  LOP3.LUT R22, R22, 0xffff, RZ, 0xc0, !PT ;  /* 0x0000ffff16167812 */ /* 0x000fc400078ec0ff */
[----:B------:R-:W-:Y:S02]  /*56660*/  LOP3.LUT R3, R3, 0xffff, RZ, 0xc0, !PT ;  /* 0x0000ffff03037812 */ /* 0x000fe400078ec0ff */
[----:B-1----:R-:W-:Y:S02]  /*56670*/  PRMT R8, R26, 0x3340, R22 ;  /* 0x000033401a087816 */ /* 0x002fe40000000016 */
[----:B------:R-:W-:Y:S02]  /*56680*/  LOP3.LUT R6, R7, 0xffff, RZ, 0xc0, !PT ;  /* 0x0000ffff07067812 */ /* 0x000fe400078ec0ff */
[----:B------:R-:W-:Y:S02]  /*56690*/  PRMT R9, R27, 0x3340, R24 ;  /* 0x000033401b097816 */ /* 0x000fe40000000018 */
[----:B------:R-:W-:Y:S02]  /*566a0*/  LOP3.LUT R5, R4, 0xffff, RZ, 0xc0, !PT ;  /* 0x0000ffff04057812 */ /* 0x000fe400078ec0ff */
[----:B------:R-:W-:-:S03]  /*566b0*/  PRMT R4, R3, 0x3340, R0 ;  /* 0x0000334003047816 */ /* 0x000fc60000000000 */
[----:B------:R0:W-:Y:S01]  /*566c0*/  STL [R1+0x680], R5 ;  /* 0x0006800501007387 */ /* 0x0001e20000100800 */
[----:B------:R-:W-:-:S03]  /*566d0*/  PRMT R8, R8, 0x5410, R4 ;  /* 0x0000541008087816 */ /* 0x000fc60000000004 */
[----:B------:R-:W-:Y:S04]  /*566e0*/  STL [R1+0x684], R6 ;  /* 0x0006840601007387 */ /* 0x000fe80000100800 */
[----:B------:R-:W3:Y:S01]  /*566f0*/  LDL.LU R4, [R1+0x17c] ;  /* 0x00017c0001047983 */ /* 0x000ee20000300800 */
[----:B0-----:R-:W-:-:S03]  /*56700*/  PRMT R5, R5, 0x3340, R0 ;  /* 0x0000334005057816 */ /* 0x001fc60000000000 */
[----:B------:R0:W-:Y:S01]  /*56710*/  STL [R1+0x9f4], R8 ;  /* 0x0009f40801007387 */ /* 0x0001e20000100800 */
[----:B------:R-:W-:-:S03]  /*56720*/  PRMT R5, R9, 0x5410, R5 ;  /* 0x0000541009057816 */ /* 0x000fc60000000005 */
[----:B0-----:R-:W3:Y:S04]  /*56730*/  LDL.LU R8, [R1+0x774] ;  /* 0x0007740001087983 */ /* 0x001ee80000300800 */
[----:B------:R-:W3:Y:S04]  /*56740*/  LDL.LU R9, [R1+0xeb4] ;  /* 0x000eb40001097983 */ /* 0x000ee80000300800 */
[----:B------:R0:W-:Y:S04]  /*56750*/  STL [R1+0xaa0], R5 ;  /* 0x000aa00501007387 */ /* 0x0001e80000100800 */
[----:B0-----:R-:W3:Y:S01]  /*56760*/  LDL.LU R5, [R1+0x778] ;  /* 0x0007780001057983 */ /* 0x001ee20000300800 */
[----:B------:R-:W-:-:S02]  /*56770*/  LOP3.LUT R23, R23, 0xffff, RZ, 0xc0, !PT ;  /* 0x0000ffff17177812 */ /* 0x000fc400078ec0ff */
[----:B------:R-:W-:Y:S02]  /*56780*/  LOP3.LUT R15, R15, 0xffff, RZ, 0xc0, !PT ;  /* 0x0000ffff0f0f7812 */ /* 0x000fe400078ec0ff */
[--C-:B------:R-:W-:Y:S02]  /*56790*/  PRMT R6, R6, 0x3340, R0.reuse ;  /* 0x0000334006067816 */ /* 0x100fe40000000000 */
[----:B------:R-:W-:Y:S02]  /*567a0*/  PRMT R10, R10, 0x3340, R11 ;  /* 0x000033400a0a7816 */ /* 0x000fe4000000000b */
[----:B------:R-:W-:Y:S02]  /*567b0*/  PRMT R11, R25, 0x3340, R23 ;  /* 0x00003340190b7816 */ /* 0x000fe40000000017 */
[----:B------:R-:W-:Y:S02]  /*567c0*/  PRMT R7, R15, 0x3340, R0 ;  /* 0x000033400f077816 */ /* 0x000fe40000000000 */
[----:B------:R-:W-:-:S02]  /*567d0*/  PRMT R10, R10, 0x5410, R6 ;  /* 0x000054100a0a7816 */ /* 0x000fc40000000006 */
[----:B------:R-:W-:-:S03]  /*567e0*/  PRMT R6, R11, 0x5410, R7 ;  /* 0x000054100b067816 */ /* 0x000fc60000000007 */
[----:B------:R0:W-:Y:S04]  /*567f0*/  STL [R1+0xa94], R10 ;  /* 0x000a940a01007387 */ /* 0x0001e80000100800 */
[----:B------:R1:W-:Y:S01]  /*56800*/  STL [R1+0xaa4], R6 ;  /* 0x000aa40601007387 */ /* 0x0003e20000100800 */
[----:B--2---:R-:W-:Y:S02]  /*56810*/  LOP3.LUT R20, R20, 0xffff, RZ, 0xc0, !PT ;  /* 0x0000ffff14147812 */ /* 0x004fe400078ec0ff */
[----:B----4-:R-:W-:Y:S02]  /*56820*/  LOP3.LUT R21, R21, 0xffff, RZ, 0xc0, !PT ;  /* 0x0000ffff15157812 */ /* 0x010fe400078ec0ff */
[----:B------:R-:W-:Y:S02]  /*56830*/  LOP3.LUT R19, R19, 0xffff, RZ, 0xc0, !PT ;  /* 0x0000ffff13137812 */ /* 0x000fe400078ec0ff */
[----:B---3--:R-:W-:-:S02]  /*56840*/  LOP3.LUT R12, R12, 0xffff, RZ, 0xc0, !PT ;  /* 0x0000ffff0c0c7812 */ /* 0x008fc400078ec0ff */
[----:B------:R-:W-:Y:S02]  /*56850*/  LOP3.LUT R18, R18, 0xffff, RZ, 0xc0, !PT ;  /* 0x0000ffff12127812 */ /* 0x000fe400078ec0ff */
[----:B0-----:R-:W-:Y:S02]  /*56860*/  PRMT R10, R20, 0x3340, R19 ;  /* 0x00003340140a7816 */ /* 0x001fe40000000013 */
[----:B------:R-:W-:Y:S02]  /*56870*/  LOP3.LUT R14, R14, 0xffff, RZ, 0xc0, !PT ;  /* 0x0000ffff0e0e7812 */ /* 0x000fe400078ec0ff */
[----:B------:R-:W-:Y:S02]  /*56880*/  LOP3.LUT R17, R17, 0xffff, RZ, 0xc0, !PT ;  /* 0x0000ffff11117812 */ /* 0x000fe400078ec0ff */
[----:B------:R-:W-:Y:S02]  /*56890*/  LOP3.LUT R16, R16, 0xffff, RZ, 0xc0, !PT ;  /* 0x0000ffff10107812 */ /* 0x000fe400078ec0ff */
[----:B------:R-:W-:-:S02]  /*568a0*/  LOP3.LUT R4, R4, 0xffff, RZ, 0xc0, !PT ;  /* 0x0000ffff04047812 */ /* 0x000fc400078ec0ff */
[----:B------:R-:W-:Y:S02]  /*568b0*/  LOP3.LUT R11, R9, 0xffff, RZ, 0xc0, !PT ;  /* 0x0000ffff090b7812 */ /* 0x000fe400078ec0ff */
[----:B------:R-:W-:Y:S02]  /*568c0*/  LOP3.LUT R7, R8, 0xffff, RZ, 0xc0, !PT ;  /* 0x0000ffff08077812 */ /* 0x000fe400078ec0ff */
[----:B------:R-:W-:Y:S01]  /*568d0*/  PRMT R9, R21, 0x3340, R18 ;  /* 0x0000334015097816 */ /* 0x000fe20000000012 */
[----:B------:R0:W-:Y:S04]  /*568e0*/  STL [R1+0x674], R11 ;  /* 0x0006740b01007387 */ /* 0x0001e80000100800 */
[----:B------:R-:W-:Y:S01]  /*568f0*/  STL [R1+0x670], R12 ;  /* 0x0006700c01007387 */ /* 0x000fe20000100800 */
[----:B-1----:R-:W-:-:S02]  /*56900*/  LOP3.LUT R6, R5, 0xffff, RZ, 0xc0, !PT ;  /* 0x0000ffff05067812 */ /* 0x002fc400078ec0ff */
[----:B------:R-:W-:-:S03]  /*56910*/  PRMT R5, R4, 0x3340, R0 ;  /* 0x0000334004057816 */ /* 0x000fc60000000000 */
[----:B------:R1:W-:Y:S01]  /*56920*/  STL [R1+0x64c], R6 ;  /* 0x00064c0601007387 */ /* 0x0003e20000100800 */
[----:B------:R-:W-:-:S03]  /*56930*/  PRMT R5, R9, 0x5410, R5 ;  /* 0x0000541009057816 */ /* 0x000fc60000000005 */
[----:B------:R2:W-:Y:S01]  /*56940*/  STL [R1+0x6ac], R7 ;  /* 0x0006ac0701007387 */ /* 0x0005e20000100800 */
[----:B0-----:R-:W-:-:S03]  /*56950*/  PRMT R11, R11, 0x3340, R12 ;  /* 0x000033400b0b7816 */ /* 0x001fc6000000000c */
[----:B------:R-:W3:Y:S01]  /*56960*/  LDL.LU R9, [R1+0xc0] ;  /* 0x0000c00001097983 */ /* 0x000ee20000300800 */
[--C-:B-1----:R-:W-:Y:S02]  /*56970*/  PRMT R6, R6, 0x3340, R0.reuse ;  /* 0x0000334006067816 */ /* 0x102fe40000000000 */
[----:B--2---:R-:W-:Y:S02]  /*56980*/  PRMT R7, R7, 0x3340, R0 ;  /* 0x0000334007077816 */ /* 0x004fe40000000000 */
[----:B------:R-:W-:Y:S01]  /*56990*/  PRMT R6, R10, 0x5410, R6 ;  /* 0x000054100a067816 */ /* 0x000fe20000000006 */
[----:B------:R0:W-:Y:S01]  /*569a0*/  STL [R1+0xab0], R5 ;  /* 0x000ab00501007387 */ /* 0x0001e20000100800 */
[----:B------:R-:W-:Y:S02]  /*569b0*/  PRMT R11, R11, 0x5410, R7 ;  /* 0x000054100b0b7816 */ /* 0x000fe40000000007 */
[----:B------:R-:W-:Y:S02]  /*569c0*/  PRMT R8, R14, 0x3340, R0 ;  /* 0x000033400e087816 */ /* 0x000fe40000000000 */
[----:B------:R-:W-:Y:S01]  /*569d0*/  PRMT R12, R17, 0x3340, R16 ;  /* 0x00003340110c7816 */ /* 0x000fe20000000010 */
[----:B0-----:R-:W2:Y:S04]  /*569e0*/  LDL.LU R5, [R1+0xc8] ;  /* 0x0000c80001057983 */ /* 0x001ea80000300800 */
[----:B------:R-:W4:Y:S04]  /*569f0*/  LDL.LU R10, [R1+0xcc] ;  /* 0x0000cc00010a7983 */ /* 0x000f280000300800 */
[----:B------:R0:W-:Y:S01]  /*56a00*/  STL [R1+0xac0], R6 ;  /* 0x000ac00601007387 */ /* 0x0001e20000100800 */
[----:B------:R-:W-:-:S03]  /*56a10*/  PRMT R12, R12, 0x5410, R8 ;  /* 0x000054100c0c7816 */ /* 0x000fc60000000008 */
[----:B0-----:R-:W2:Y:S04]  /*56a20*/  LDL.LU R6, [R1+0xb4] ;  /* 0x0000b40001067983 */ /* 0x001ea80000300800 */
[----:B------:R-:W2:Y:S04]  /*56a30*/  LDL.LU R7, [R1+0xb0] ;  /* 0x0000b00001077983 */ /* 0x000ea80000300800 */
[----:B------:R0:W-:Y:S04]  /*56a40*/  STL [R1+0xab4], R11 ;  /* 0x000ab40b01007387 */ /* 0x0001e80000100800 */
[----:B0-----:R-:W2:Y:S04]  /*56a50*/  LDL.LU R11, [R1+0x160] ;  /* 0x00016000010b7983 */ /* 0x001ea80000300800 */
[----:B------:R-:W2:Y:S04]  /*56a60*/  LDL.LU R8, [R1+0xd8] ;  /* 0x0000d80001087983 */ /* 0x000ea80000300800 */
[----:B------:R0:W-:Y:S04]  /*56a70*/  STL [R1+0xac4], R12 ;  /* 0x000ac40c01007387 */ /* 0x0001e80000100800 */
[----:B0-----:R-:W2:Y:S01]  /*56a80*/  LDL.LU R12, [R1+0x12c] ;  /* 0x00012c00010c7983 */ /* 0x001ea20000300800 */
[----:B---3--:R-:W-:-:S04]  /*56a90*/  SHF.R.U32.HI R9, RZ, 0x8, R9 ;  /* 0x00000008ff097819 */ /* 0x008fc80000011609 */
[----:B------:R-:W-:Y:S02]  /*56aa0*/  LOP3.LUT R9, R9, 0xffff, RZ, 0xc0, !PT ;  /* 0x0000ffff09097812 */ /* 0x000fe400078ec0ff */
[----:B----4-:R-:W-:Y:S02]  /*56ab0*/  SHF.R.U32.HI R10, RZ, 0x8, R10 ;  /* 0x00000008ff0a7819 */ /* 0x010fe4000001160a */
[----:B--2---:R-:W-:Y:S02]  /*56ac0*/  SHF.R.U32.HI R5, RZ, 0x8, R5 ;  /* 0x00000008ff057819 */ /* 0x004fe40000011605 */
[----:B------:R-:W-:Y:S02]  /*56ad0*/  LOP3.LUT R10, R10, 0xffff, RZ, 0xc0, !PT ;  /* 0x0000ffff0a0a7812 */ /* 0x000fe400078ec0ff */
[----:B------:R-:W-:Y:S02]  /*56ae0*/  LOP3.LUT R5, R5, 0xffff, RZ, 0xc0, !PT ;  /* 0x0000ffff05057812 */ /* 0x000fe400078ec0ff */
[----:B------:R-:W-:-:S02]  /*56af0*/  PRMT R10, R9, 0x3340, R10 ;  /* 0x00003340090a7816 */ /* 0x000fc4000000000a */
[----:B------:R-:W2:Y:S01]  /*56b00*/  LDL.LU R9, [R1+0x188] ;  /* 0x0001880001097983 */ /* 0x000ea20000300800 */
[----:B------:R-:W-:-:S04]  /*56b10*/  SHF.R.U32.HI R7, RZ, 0x8, R7 ;  /* 0x00000008ff077819 */ /* 0x000fc80000011607 */
[----:B------:R-:W-:Y:S02]  /*56b20*/  LOP3.LUT R7, R7, 0xffff, RZ, 0xc0, !PT ;  /* 0x0000ffff07077812 */ /* 0x000fe400078ec0ff */
[----:B------:R-:W-:-:S04]  /*56b30*/  SHF.R.U32.HI R8, RZ, 0x8, R8 ;  /* 0x00000008ff087819 */ /* 0x000fc80000011608 */
[----:B------:R-:W-:Y:S01]  /*56b40*/  LOP3.LUT R8, R8, 0xffff, RZ, 0xc0, !PT ;  /* 0x0000ffff08087812 */ /* 0x000fe200078ec0ff */
[----:B------:R0:W-:Y:S01]  /*56b50*/  STL [R1+0x3fc], R10 ;  /* 0x0003fc0a01007387 */ /* 0x0001e20000100800 */
[----:B------:R-:W-:Y:S02]  /*56b60*/  PRMT R7, R7, 0x3340, R0 ;  /* 0x0000334007077816 */ /* 0x000fe40000000000 */
[----:B------:R-:W-:Y:S01]  /*56b70*/  PRMT R5, R8, 0x3340, R5 ;  /* 0x0000334008057816 */ /* 0x000fe20000000005 */
[----:B0-----:R-:W3:Y:S04]  /*56b80*/  LDL.LU R10, [R1+0x180] ;  /* 0x00018000010a7983 */ /* 0x001ee80000300800 */
[----:B------:R-:W4:Y:S04]  /*56b90*/  LDL.LU R8, [R1+0x18c] ;  /* 0x00018c0001087983 */ /* 0x000f280000300800 */
[----:B------:R0:W-:Y:S04]  /*56ba0*/  STL [R1+0x3f8], R5 ;  /* 0x0003f80501007387 */ /* 0x0001e80000100800 */
[----:B0-----:R-:W4:Y:S04]  /*56bb0*/  LDL.LU R5, [R1+0x16c] ;  /* 0x00016c0001057983 */ /* 0x001f280000300800 */
[----:B------:R0:W-:Y:S04]  /*56bc0*/  STL [R1+0x35c], R7 ;  /* 0x00035c0701007387 */ /* 0x0001e80000100800 */
[----:B0-----:R-:W4:Y:S01]  /*56bd0*/  LDL.LU R7, [R1+0x164] ;  /* 0x0001640001077983 */ /* 0x001f220000300800 */
[----:B------:R-:W-:-:S04]  /*56be0*/  SHF.R.U32.HI R6, RZ, 0x8, R6 ;  /* 0x00000008ff067819 */ /* 0x000fc80000011606 */
[----:B------:R-:W-:-:S04]  /*56bf0*/  LOP3.LUT R6, R6, 0xffff, RZ, 0xc0, !PT ;  /* 0x0000ffff06067812 */ /* 0x000fc800078ec0ff */
[----:B------:R-:W-:-:S05]  /*56c00*/  PRMT R6, R6, 0x3340, R0 ;  /* 0x0000334006067816 */ /* 0x000fca0000000000 */
[----:B------:R0:W-:Y:S01]  /*56c10*/  STL [R1+0x354], R6 ;  /* 0x0003540601007387 */ /* 0x0001e20000100800 */
[----:B--2---:R-:W-:-:S04]  /*56c20*/  SHF.R.U32.HI R9, RZ, 0x8, R9 ;  /* 0x00000008ff097819 */ /* 0x004fc80000011609 */
[----:B------:R-:W-:Y:S02]  /*56c30*/  LOP3.LUT R9, R9, 0xffff, RZ, 0xc0, !PT ;  /* 0x0000ffff09097812 */ /* 0x000fe400078ec0ff */
[----:B---3--:R-:W-:Y:S02]  /*56c40*/  SHF.R.U32.HI R10, RZ, 0x8, R10 ;  /* 0x00000008ff0a7819 */ /* 0x008fe4000001160a */
[----:B----4-:R-:W-:Y:S02]  /*56c50*/  SHF.R.U32.HI R8, RZ, 0x8, R8 ;  /* 0x00000008ff087819 */ /* 0x010fe40000011608 */
[----:B------:R-:W-:Y:S02]  /*56c60*/  LOP3.LUT R10, R10, 0xffff, RZ, 0xc0, !PT ;  /* 0x0000ffff0a0a7812 */ /* 0x000fe400078ec0ff */
[----:B------:R-:W-:Y:S02]  /*56c70*/  LOP3.LUT R8, R8, 0xffff, RZ, 0xc0, !PT ;  /* 0x0000ffff08087812 */ /* 0x000fe400078ec0ff */
[----:B------:R-:W-:-:S02]  /*56c80*/  SHF.R.U32.HI R5, RZ, 0x8, R5 ;  /* 0x00000008ff057819 */ /* 0x000fc40000011605 */
[----:B------:R-:W-:Y:S02]  /*56c90*/  PRMT R10, R9, 0x3340, R10 ;  /* 0x00003340090a7816 */ /* 0x000fe4000000000a */
[----:B------:R-:W-:Y:S02]  /*56ca0*/  LOP3.LUT R5, R5, 0xffff, RZ, 0xc0, !PT ;  /* 0x0000ffff05057812 */ /* 0x000fe400078ec0ff */
[----:B0-----:R-:W-:Y:S02]  /*56cb0*/  SHF.R.U32.HI R6, RZ, 0x8, R7 ;  /* 0x00000008ff067819 */ /* 0x001fe40000011607 */
[----:B------:R-:W-:Y:S02]  /*56cc0*/  SHF.R.U32.HI R7, RZ, 0x8, R11 ;  /* 0x00000008ff077819 */ /* 0x000fe4000001160b */
[----:B------:R-:W-:Y:S01]  /*56cd0*/  PRMT R5, R8, 0x3340, R5 ;  /* 0x0000334008057816 */ /* 0x000fe20000000005 */
[----:B------:R-:W2:Y:S04]  /*56ce0*/  LDL.LU R11, [R1+0xb8] ;  /* 0x0000b800010b7983 */ /* 0x000ea80000300800 */
[----:B------:R-:W3:Y:S01]  /*56cf0*/  LDL.LU R9, [R1+0xe0] ;  /* 0x0000e00001097983 */ /* 0x000ee20000300800 */
[----:B------:R-:W-:-:S03]  /*56d00*/  LOP3.LUT R7, R7, 0xffff, RZ, 0xc0, !PT ;  /* 0x0000ffff07077812 */ /* 0x000fc600078ec0ff */
[----:B------:R0:W-:Y:S01]  /*56d10*/  STL [R1+0x3f0], R10 ;  /* 0x0003f00a01007387 */ /* 0x0001e20000100800 */
[----:B------:R-:W-:-:S03]  /*56d20*/  PRMT R7, R7, 0x3340, R0 ;  /* 0x0000334007077816 */ /* 0x000fc60000000000 */
[----:B0-----:R-:W4:Y:S04]  /*56d30*/  LDL.LU R10, [R1+0x124] ;  /* 0x00012400010a7983 */ /* 0x001f280000300800 */
[----:B------:R-:W2:Y:S04]  /*56d40*/  LDL.LU R8, [R1+0x120] ;  /* 0x0001200001087983 */ /* 0x000ea80000300800 */
[----:B------:R0:W-:Y:S04]  /*56d50*/  STL [R1+0x3ec], R5 ;  /* 0x0003ec0501007387 */ /* 0x0001e80000100800 */
[----:B0-----:R-:W2:Y:S04]  /*56d60*/  LDL.LU R5, [R1+0x148] ;  /* 0x0001480001057983 */ /* 0x001ea80000300800 */
[----:B------:R0:W-:Y:S04]  /*56d70*/  STL [R1+0x340], R7 ;  /* 0x0003400701007387 */ /* 0x0001e80000100800 */
[----:B0-----:R-:W2:Y:S01]  /*56d80*/  LDL.LU R7, [R1+0x140] ;  /* 0x0001400001077983 */ /* 0x001ea20000300800 */
[----:B------:R-:W-:-:S04]  /*56d90*/  LOP3.LUT R6, R6, 0xffff, RZ, 0xc0, !PT ;  /* 0x0000ffff06067812 */ /* 0x000fc800078ec0ff */
[----:B------:R-:W-:-:S05]  /*56da0*/  PRMT R6, R6, 0x3340, R0 ;  /* 0x0000334006067816 */ /* 0x000fca0000000000 */
[----:B------:R0:W-:Y:S01]  /*56db0*/  STL [R1+0x33c], R6 ;  /* 0x00033c0601007387 */ /* 0x0001e20000100800 */
[----:B---3--:R-:W-:-:S04]  /*56dc0*/  SHF.R.U32.HI R9, RZ, 0x8, R9 ;  /* 0x00000008ff097819 */ /* 0x008fc80000011609 */
[----:B------:R-:W-:Y:S02]  /*56dd0*/  LOP3.LUT R9, R9, 0xffff, RZ, 0xc0, !PT ;  /* 0x0000ffff09097812 */ /* 0x000fe400078ec0ff */
[----:B----4-:R-:W-:Y:S02]  /*56de0*/  SHF.R.U32.HI R10, RZ, 0x8, R10 ;  /* 0x00000008ff0a7819 */ /* 0x010fe4000001160a */
[----:B--2---:R-:W-:Y:S02]  /*56df0*/  SHF.R.U32.HI R8, RZ, 0x8, R8 ;  /* 0x00000008ff087819 */ /* 0x004fe40000011608 */
[----:B------:R-:W-:Y:S02]  /*56e00*/  LOP3.LUT R10, R10, 0xffff, RZ, 0xc0, !PT ;  /* 0x0000ffff0a0a7812 */ /* 0x000fe400078ec0ff */
[----:B------:R-:W-:Y:S02]  /*56e10*/  LOP3.LUT R8, R8, 0xffff, RZ, 0xc0, !PT ;  /* 0x0000ffff08087812 */ /* 0x000fe400078ec0ff */
[----:B------:R-:W-:-:S02]  /*56e20*/  PRMT R10, R9, 0x3340, R10 ;  /* 0x00003340090a7816 */ /* 0x000fc4000000000a */
[----:B------:R-:W-:-:S04]  /*56e30*/  SHF.R.U32.HI R5, RZ, 0x8, R5 ;  /* 0x00000008ff057819 */ /* 0x000fc80000011605 */
        /* <DEDUP_REMOVED lines=12> */
[----:B0-----:R-:W4:Y:S04]  /*56f00*/  LDL.LU R5, [R1+0xd0] ;  /* 0x0000d00001057983 */ /* 0x001f280000300800 */
[----:B------:R0:W-:Y:S04]  /*56f10*/  STL [R1+0x330], R7 ;  /* 0x0003300701007387 */ /* 0x0001e80000100800 */
[----:B0-----:R-:W4:Y:S01]  /*56f20*/  LDL.LU R7, [R1+0xdc] ;  /* 0x0000dc0001077983 */ /* 0x001f220000300800 */
[----:B------:R-:W-:-:S04]  /*56f30*/  LOP3.LUT R6, R6, 0xffff, RZ, 0xc0, !PT ;  /* 0x0000ffff06067812 */ /* 0x000fc800078ec0ff */
[----:B------:R-:W-:-:S05]  /*56f40*/  PRMT R6, R6, 0x3340, R0 ;  /* 0x0000334006067816 */ /* 0x000fca0000000000 */
[----:B------:R0:W-:Y:S01]  /*56f50*/  STL [R1+0x328], R6 ;  /* 0x0003280601007387 */ /* 0x0001e20000100800 */
[----:B---3--:R-:W-:-:S04]  /*56f60*/  SHF.R.U32.HI R9, RZ, 0x8, R9 ;  /* 0x00000008ff097819 */ /* 0x008fc80000011609 */
[----:B------:R-:W-:Y:S02]  /*56f70*/  LOP3.LUT R9, R9, 0xffff, RZ, 0xc0, !PT ;  /* 0x0000ffff09097812 */ /* 0x000fe400078ec0ff */
[----:B--2---:R-:W-:Y:S02]  /*56f80*/  SHF.R.U32.HI R8, RZ, 0x8, R8 ;  /* 0x00000008ff087819 */ /* 0x004fe40000011608 */
[----:B----4-:R-:W-:Y:S02]  /*56f90*/  SHF.R.U32.HI R10, RZ, 0x8, R10 ;  /* 0x00000008ff0a7819 */ /* 0x010fe4000001160a */
[----:B------:R-:W-:Y:S02]  /*56fa0*/  LOP3.LUT R8, R8, 0xffff, RZ, 0xc0, !PT ;  /* 0x0000ffff08087812 */ /* 0x000fe400078ec0ff */
[----:B------:R-:W-:Y:S02]  /*56fb0*/  LOP3.LUT R10, R10, 0xffff, RZ, 0xc0, !PT ;  /* 0x0000ffff0a0a7812 */ /* 0x000fe400078ec0ff */
[----:B------:R-:W-:-:S02]  /*56fc0*/  PRMT R9, R8, 0x3340, R9 ;  /* 0x0000334008097816 */ /* 0x000fc40000000009 */
[----:B------:R-:W-:Y:S02]  /*56fd0*/  SHF.R.U32.HI R5, RZ, 0x8, R5 ;  /* 0x00000008ff057819 */ /* 0x000fe40000011605 */
[----:B------:R-:W-:Y:S02]  /*56fe0*/  PRMT R10, R10, 0x3340, R0 ;  /* 0x000033400a0a7816 */ /* 0x000fe40000000000 */
[----:B------:R-:W-:Y:S02]  /*56ff0*/  LOP3.LUT R5, R5, 0xffff, RZ, 0xc0, !PT ;  /* 0x0000ffff05057812 */ /* 0x000fe400078ec0ff */
[----:B0-----:R-:W-:Y:S02]  /*57000*/  SHF.R.U32.HI R6, RZ, 0x8, R7 ;  /* 0x00000008ff067819 */ /* 0x001fe40000011607 */
[----:B------:R-:W-:Y:S02]  /*57010*/  SHF.R.U32.HI R7, RZ, 0x8, R11 ;  /* 0x00000008ff077819 */ /* 0x000fe4000001160b */
[----:B------:R-:W2:Y:S01]  /*57020*/  LDL.LU R11, [R1+0x98] ;  /* 0x00009800010b7983 */ /* 0x000ea20000300800 */
[----:B------:R-:W-:-:S03]  /*57030*/  LOP3.LUT R6, R6, 0xffff, RZ, 0xc0, !PT ;  /* 0x0000ffff06067812 */ /* 0x000fc600078ec0ff */
[----:B------:R-:W3:Y:S04]  /*57040*/  LDL.LU R8, [R1+0x184] ;  /* 0x0001840001087983 */ /* 0x000ee80000300800 */
[----:B------:R0:W-:Y:S01]  /*57050*/  STL [R1+0x3c0], R9 ;  /* 0x0003c00901007387 */ /* 0x0001e20000100800 */
[----:B------:R-:W-:-:S03]  /*57060*/  PRMT R5, R6, 0x3340, R5 ;  /* 0x0000334006057816 */ /* 0x000fc60000000005 */
[----:B0-----:R-:W4:Y:S04]  /*57070*/  LDL.LU R9, [R1+0x168] ;  /* 0x0001680001097983 */ /* 0x001f280000300800 */
[----:B------:R0:W-:Y:S04]  /*57080*/  STL [R1+0x31c], R10 ;  /* 0x00031c0a01007387 */ /* 0x0001e80000100800 */
[----:B0-----:R-:W2:Y:S04]  /*57090*/  LDL.LU R10, [R1+0x14c] ;  /* 0x00014c00010a7983 */ /* 0x001ea80000300800 */
[----:B------:R-:W2:Y:S04]  /*570a0*/  LDL.LU R6, [R1+0x38] ;  /* 0x0000380001067983 */ /* 0x000ea80000300800 */
[----:B------:R0:W-:Y:S04]  /*570b0*/  STL [R1+0x3b4], R5 ;  /* 0x0003b40501007387 */ /* 0x0001e80000100800 */
[----:B0-----:R-:W2:Y:S01]  /*570c0*/  LDL.LU R5, [R1+0x7c] ;  /* 0x00007c0001057983 */ /* 0x001ea20000300800 */
[----:B------:R-:W-:-:S04]  /*570d0*/  LOP3.LUT R7, R7, 0xffff, RZ, 0xc0, !PT ;  /* 0x0000ffff07077812 */ /* 0x000fc800078ec0ff */
[----:B------:R-:W-:-:S05]  /*570e0*/  PRMT R7, R7, 0x3340, R0 ;  /* 0x0000334007077816 */ /* 0x000fca0000000000 */
[----:B------:R0:W-:Y:S02]  /*570f0*/  STL [R1+0x314], R7 ;  /* 0x0003140701007387 */ /* 0x0001e40000100800 */
[----:B0-----:R-:W-:Y:S02]  /*57100*/  SHF.R.U32.HI R7, RZ, 0x8, R12 ;  /* 0x00000008ff077819 */ /* 0x001fe4000001160c */
[----:B------:R-:W2:Y:S01]  /*57110*/  LDL.LU R12, [R1+0xe8] ;  /* 0x0000e800010c7983 */ /* 0x000ea20000300800 */
[----:B---3--:R-:W-:-:S04]  /*57120*/  SHF.R.U32.HI R8, RZ, 0x8, R8 ;  /* 0x00000008ff087819 */ /* 0x008fc80000011608 */
[----:B------:R-:W-:Y:S02]  /*57130*/  LOP3.LUT R8, R8, 0xffff, RZ, 0xc0, !PT ;  /* 0x0000ffff08087812 */ /* 0x000fe400078ec0ff */
[----:B----4-:R-:W-:-:S04]  /*57140*/  SHF.R.U32.HI R9, RZ, 0x8, R9 ;  /* 0x00000008ff097819 */ /* 0x010fc80000011609 */
[----:B------:R-:W-:Y:S02]  /*57150*/  LOP3.LUT R9, R9, 0xffff, RZ, 0xc0, !PT ;  /* 0x0000ffff09097812 */ /* 0x000fe400078ec0ff */
[----:B--2---:R-:W-:Y:S02]  /*57160*/  SHF.R.U32.HI R10, RZ, 0x8, R10 ;  /* 0x00000008ff0a7819 */ /* 0x004fe4000001160a */
[----:B------:R-:W-:Y:S02]  /*57170*/  SHF.R.U32.HI R6, RZ, 0x8, R6 ;  /* 0x00000008ff067819 */ /* 0x000fe40000011606 */
[----:B------:R-:W-:Y:S02]  /*57180*/  PRMT R9, R8, 0x3340, R9 ;  /* 0x0000334008097816 */ /* 0x000fe40000000009 */
[----:B------:R-:W-:Y:S02]  /*57190*/  LOP3.LUT R10, R10, 0xffff, RZ, 0xc0, !PT ;  /* 0x0000ffff0a0a7812 */ /* 0x000fe400078ec0ff */
[----:B------:R-:W-:Y:S01]  /*571a0*/  LOP3.LUT R6, R6, 0xffff, RZ, 0xc0, !PT ;  /* 0x0000ffff06067812 */ /* 0x000fe200078ec0ff */
[----:B------:R-:W2:Y:S01]  /*571b0*/  LDL.LU R8, [R1+0xe4] ;  /* 0x0000e40001087983 */ /* 0x000ea20000300800 */
[----:B------:R-:W-:-:S02]  /*571c0*/  SHF.R.U32.HI R5, RZ, 0x8, R5 ;  /* 0x00000008ff057819 */ /* 0x000fc40000011605 */
[----:B------:R-:W-:Y:S02]  /*571d0*/  PRMT R10, R10, 0x3340, R0 ;  /* 0x000033400a0a7816 */ /* 0x000fe40000000000 */
[----:B------:R-:W-:Y:S01]  /*571e0*/  LOP3.LUT R5, R5, 0xffff, RZ, 0xc0, !PT ;  /* 0x0000ffff05057812 */ /* 0x000fe200078ec0ff */
[----:B------:R0:W-:Y:S03]  /*571f0*/  STL [R1+0x3b0], R9 ;  /* 0x0003b00901007387 */ /* 0x0001e60000100800 */
[----:B------:R-:W-:Y:S01]  /*57200*/  PRMT R5, R6, 0x3340, R5 ;  /* 0x0000334006057816 */ /* 0x000fe20000000005 */
[----:B0-----:R-:W3:Y:S04]  /*57210*/  LDL.LU R9, [R1+0x128] ;  /* 0x0001280001097983 */ /* 0x001ee80000300800 */
[----:B------:R0:W-:Y:S04]  /*57220*/  STL [R1+0x30c], R10 ;  /* 0x00030c0a01007387 */ /* 0x0001e80000100800 */
[----:B0-----:R-:W4:Y:S04]  /*57230*/  LDL.LU R10, [R1+0xa0] ;  /* 0x0000a000010a7983 */ /* 0x001f280000300800 */
[----:B------:R-:W4:Y:S04]  /*57240*/  LDL.LU R6, [R1+0xec] ;  /* 0x0000ec0001067983 */ /* 0x000f280000300800 */
[----:B------:R0:W-:Y:S04]  /*57250*/  STL [R1+0x3ac], R5 ;  /* 0x0003ac0501007387 */ /* 0x0001e80000100800 */
[----:B0-----:R-:W4:Y:S01]  /*57260*/  LDL.LU R5, [R1+0x144] ;  /* 0x0001440001057983 */ /* 0x001f220000300800 */
[----:B------:R-:W-:-:S04]  /*57270*/  LOP3.LUT R7, R7, 0xffff, RZ, 0xc0, !PT ;  /* 0x0000ffff07077812 */ /* 0x000fc800078ec0ff */
[----:B------:R-:W-:-:S05]  /*57280*/  PRMT R7, R7, 0x3340, R0 ;  /* 0x0000334007077816 */ /* 0x000fca0000000000 */
[----:B------:R0:W-:Y:S02]  /*57290*/  STL [R1+0x304], R7 ;  /* 0x0003040701007387 */ /* 0x0001e40000100800 */
[----:B0-----:R-:W-:Y:S02]  /*572a0*/  SHF.R.U32.HI R7, RZ, 0x8, R11 ;  /* 0x00000008ff077819 */ /* 0x001fe4000001160b */
[----:B------:R-:W4:Y:S01]  /*572b0*/  LDL.LU R11, [R1+0x1a8] ;  /* 0x0001a800010b7983 */ /* 0x000f220000300800 */
[----:B--2---:R-:W-:-:S04]  /*572c0*/  SHF.R.U32.HI R8, RZ, 0x8, R8 ;  /* 0x00000008ff087819 */ /* 0x004fc80000011608 */
[----:B------:R-:W-:Y:S02]  /*572d0*/  LOP3.LUT R8, R8, 0xffff, RZ, 0xc0, !PT ;  /* 0x0000ffff08087812 */ /* 0x000fe400078ec0ff */
[----:B---3--:R-:W-:-:S04]  /*572e0*/  SHF.R.U32.HI R9, RZ, 0x8, R9 ;  /* 0x00000008ff097819 */ /* 0x008fc80000011609 */
[----:B------:R-:W-:Y:S02]  /*572f0*/  LOP3.LUT R9, R9, 0xffff, RZ, 0xc0, !PT ;  /* 0x0000ffff09097812 */ /* 0x000fe400078ec0ff */
[----:B----4-:R-:W-:Y:S02]  /*57300*/  SHF.R.U32.HI R10, RZ, 0x8, R10 ;  /* 0x00000008ff0a7819 */ /* 0x010fe4000001160a */
        /* <DEDUP_REMOVED lines=13> */
[----:B------:R-:W3:Y:S04]  /*573e0*/  LDL.LU R5, [R1+0x1c0] ;  /* 0x0001c00001057983 */ /* 0x000ee80000300800 */
[----:B------:R0:W-:Y:S04]  /*573f0*/  STL [R1+0x3a4], R6 ;  /* 0x0003a40601007387 */ /* 0x0001e80000100800 */
[----:B0-----:R-:W4:Y:S01]  /*57400*/  LDL.LU R6, [R1+0x50] ;  /* 0x0000500001067983 */ /* 0x001f220000300800 */
[----:B------:R-:W-:-:S02]  /*57410*/  LOP3.LUT R7, R7, 0xffff, RZ, 0xc0, !PT ;  /* 0x0000ffff07077812 */ /* 0x000fc400078ec0ff */
[----:B------:R-:W-:Y:S02]  /*57420*/  SHF.R.U32.HI R17, RZ, 0x8, R17 ;  /* 0x00000008ff117819 */ /* 0x000fe40000011611 */
[----:B------:R-:W-:Y:S02]  /*57430*/  SHF.R.U32.HI R16, RZ, 0x8, R16 ;  /* 0x00000008ff107819 */ /* 0x000fe40000011610 */
[----:B------:R-:W-:Y:S02]  /*57440*/  PRMT R7, R7, 0x3340, R0 ;  /* 0x0000334007077816 */ /* 0x000fe40000000000 */
[----:B------:R-:W-:Y:S02]  /*57450*/  SHF.R.U32.HI R14, RZ, 0x8, R14 ;  /* 0x00000008ff0e7819 */ /* 0x000fe4000001160e */
[----:B------:R-:W-:Y:S02]  /*57460*/  LOP3.LUT R17, R17, 0xffff, RZ, 0xc0, !PT ;  /* 0x0000ffff11117812 */ /* 0x000fe400078ec0ff */
[----:B------:R-:W-:Y:S01]  /*57470*/  LOP3.LUT R16, R16, 0xffff, RZ, 0xc0, !PT ;  /* 0x0000ffff10107812 */ /* 0x000fe200078ec0ff */
[----:B------:R2:W-:Y:S01]  /*57480*/  STL [R1+0x2f8], R7 ;  /* 0x0002f80701007387 */ /* 0x0005e20000100800 */
[----:B------:R-:W-:-:S02]  /*57490*/  LOP3.LUT R14, R14, 0xffff, RZ, 0xc0, !PT ;  /* 0x0000ffff0e0e7812 */ /* 0x000fc400078ec0ff */
[----:B------:R-:W-:Y:S02]  /*574a0*/  PRMT R16, R17, 0x3340, R16 ;  /* 0x0000334011107816 */ /* 0x000fe40000000010 */
[----:B------:R-:W-:Y:S02]  /*574b0*/  PRMT R14, R14, 0x3340, R0 ;  /* 0x000033400e0e7816 */ /* 0x000fe40000000000 */
[----:B--2---:R-:W-:Y:S02]  /*574c0*/  SHF.R.U32.HI R7, RZ, 0x8, R8 ;  /* 0x00000008ff077819 */ /* 0x004fe40000011608 */
[----:B------:R-:W-:Y:S02]  /*574d0*/  SHF.R.U32.HI R8, RZ, 0x8, R12 ;  /* 0x00000008ff087819 */ /* 0x000fe4000001160c */
[----:B------:R-:W2:Y:S04]  /*574e0*/  LDL.LU R12, [R1+0x178] ;  /* 0x00017800010c7983 */ /* 0x000ea80000300800 */
[----:B------:R-:W2:Y:S01]  /*574f0*/  LDL.LU R17, [R1+0x1bc] ;  /* 0x0001bc0001117983 */ /* 0x000ea20000300800 */
[----:B------:R-:W-:-:S03]  /*57500*/  LOP3.LUT R8, R8, 0xffff, RZ, 0xc0, !PT ;  /* 0x0000ffff08087812 */ /* 0x000fc600078ec0ff */
[----:B------:R0:W-:Y:S04]  /*57510*/  STL [R1+0x39c], R16 ;  /* 0x00039c1001007387 */ /* 0x0001e80000100800 */
[----:B0-----:R-:W2:Y:S04]  /*57520*/  LDL.LU R16, [R1+0x1e8] ;  /* 0x0001e80001107983 */ /* 0x001ea80000300800 */
[----:B------:R0:W-:Y:S04]  /*57530*/  STL [R1+0x2e8], R14 ;  /* 0x0002e80e01007387 */ /* 0x0001e80000100800 */
[----:B0-----:R-:W2:Y:S01]  /*57540*/  LDL.LU R14, [R1+0x1ac] ;  /* 0x0001ac00010e7983 */ /* 0x001ea20000300800 */
[----:B----4-:R-:W-:-:S04]  /*57550*/  SHF.R.U32.HI R6, RZ, 0x8, R6 ;  /* 0x00000008ff067819 */ /* 0x010fc80000011606 */
[----:B------:R-:W-:-:S04]  /*57560*/  LOP3.LUT R6, R6, 0xffff, RZ, 0xc0, !PT ;  /* 0x0000ffff06067812 */ /* 0x000fc800078ec0ff */
[----:B------:R-:W-:Y:S02]  /*57570*/  PRMT R8, R6, 0x3340, R8 ;  /* 0x0000334006087816 */ /* 0x000fe40000000008 */
[----:B------:R-:W4:Y:S04]  /*57580*/  LDL.LU R6, [R1+0x1a0] ;  /* 0x0001a00001067983 */ /* 0x000f280000300800 */
[----:B------:R0:W-:Y:S04]  /*57590*/  STL [R1+0x398], R8 ;  /* 0x0003980801007387 */ /* 0x0001e80000100800 */
[----:B0-----:R-:W2:Y:S01]  /*575a0*/  LDL.LU R8, [R1+0x1e0] ;  /* 0x0001e00001087983 */ /* 0x001ea20000300800 */
[----:B---3--:R-:W-:-:S02]  /*575b0*/  SHF.R.U32.HI R5, RZ, 0x8, R5 ;  /* 0x00000008ff057819 */ /* 0x008fc40000011605 */
[----:B------:R-:W-:Y:S02]  /*575c0*/  LOP3.LUT R7, R7, 0xffff, RZ, 0xc0, !PT ;  /* 0x0000ffff07077812 */ /* 0x000fe400078ec0ff */
[----:B------:R-:W-:Y:S02]  /*575d0*/  LOP3.LUT R5, R5, 0xffff, RZ, 0xc0, !PT ;  /* 0x0000ffff05057812 */ /* 0x000fe400078ec0ff */
[----:B------:R-:W-:Y:S02]  /*575e0*/  SHF.R.U32.HI R9, RZ, 0x8, R9 ;  /* 0x00000008ff097819 */ /* 0x000fe40000011609 */
[----:B------:R-:W-:Y:S02]  /*575f0*/  PRMT R7, R5, 0x3340, R7 ;  /* 0x0000334005077816 */ /* 0x000fe40000000007 */
[----:B------:R-:W-:Y:S02]  /*57600*/  LOP3.LUT R9, R9, 0xffff, RZ, 0xc0, !PT ;  /* 0x0000ffff09097812 */ /* 0x000fe400078ec0ff */
[----:B------:R-:W-:Y:S01]  /*57610*/  SHF.R.U32.HI R10, RZ, 0x8, R10 ;  /* 0x00000008ff0a7819 */ /* 0x000fe2000001160a */
[----:B------:R0:W-:Y:S01]  /*57620*/  STL [R1+0x394], R7 ;  /* 0x0003940701007387 */ /* 0x0001e20000100800 */
[----:B------:R-:W-:-:S02]  /*57630*/  PRMT R9, R9, 0x3340, R0 ;  /* 0x0000334009097816 */ /* 0x000fc40000000000 */
[----:B------:R-:W-:Y:S02]  /*57640*/  LOP3.LUT R10, R10, 0xffff, RZ, 0xc0, !PT ;  /* 0x0000ffff0a0a7812 */ /* 0x000fe400078ec0ff */
[----:B0-----:R-:W-:-:S04]  /*57650*/  SHF.R.U32.HI R7, RZ, 0x8, R11 ;  /* 0x00000008ff077819 */ /* 0x001fc8000001160b */
[----:B------:R-:W-:-:S04]  /*57660*/  LOP3.LUT R7, R7, 0xffff, RZ, 0xc0, !PT ;  /* 0x0000ffff07077812 */ /* 0x000fc800078ec0ff */
[----:B------:R-:W-:Y:S02]  /*57670*/  PRMT R10, R10, 0x3340, R7 ;  /* 0x000033400a0a7816 */ /* 0x000fe40000000007 */
[----:B----4-:R-:W-:Y:S02]  /*57680*/  SHF.R.U32.HI R5, RZ, 0x8, R6 ;  /* 0x00000008ff057819 */ /* 0x010fe40000011606 */
[----:B--2---:R-:W-:Y:S02]  /*57690*/  SHF.R.U32.HI R6, RZ, 0x8, R14 ;  /* 0x00000008ff067819 */ /* 0x004fe4000001160e */
[----:B------:R-:W2:Y:S04]  /*576a0*/  LDL.LU R14, [R1+0xf8] ;  /* 0x0000f800010e7983 */ /* 0x000ea80000300800 */
[----:B------:R-:W3:Y:S01]  /*576b0*/  LDL.LU R11, [R1+0x208] ;  /* 0x00020800010b7983 */ /* 0x000ee20000300800 */
[----:B------:R-:W-:-:S04]  /*576c0*/  SHF.R.U32.HI R8, RZ, 0x8, R8 ;  /* 0x00000008ff087819 */ /* 0x000fc80000011608 */
[----:B------:R-:W-:-:S04]  /*576d0*/  LOP3.LUT R8, R8, 0xffff, RZ, 0xc0, !PT ;  /* 0x0000ffff08087812 */ /* 0x000fc800078ec0ff */
[----:B------:R-:W-:-:S05]  /*576e0*/  PRMT R8, R8, 0x3340, R0 ;  /* 0x0000334008087816 */ /* 0x000fca0000000000 */
[----:B------:R0:W-:Y:S04]  /*576f0*/  STL [R1+0x2e4], R8 ;  /* 0x0002e40801007387 */ /* 0x0001e80000100800 */
[----:B0-----:R-:W4:Y:S04]  /*57700*/  LDL.LU R8, [R1+0x1c8] ;  /* 0x0001c80001087983 */ /* 0x001f280000300800 */
[----:B------:R0:W-:Y:S04]  /*57710*/  STL [R1+0x2e0], R9 ;  /* 0x0002e00901007387 */ /* 0x0001e80000100800 */
[----:B0-----:R-:W2:Y:S04]  /*57720*/  LDL.LU R9, [R1+0xac] ;  /* 0x0000ac0001097983 */ /* 0x001ea80000300800 */
[----:B------:R-:W3:Y:S01]  /*57730*/  LDL.LU R7, [R1+0x1e4] ;  /* 0x0001e40001077983 */ /* 0x000ee20000300800 */
[----:B------:R-:W-:-:S02]  /*57740*/  LOP3.LUT R5, R5, 0xffff, RZ, 0xc0, !PT ;  /* 0x0000ffff05057812 */ /* 0x000fc400078ec0ff */
[----:B------:R-:W-:-:S04]  /*57750*/  LOP3.LUT R6, R6, 0xffff, RZ, 0xc0, !PT ;  /* 0x0000ffff06067812 */ /* 0x000fc800078ec0ff */
[----:B------:R-:W-:Y:S01]  /*57760*/  PRMT R6, R5, 0x3340, R6 ;  /* 0x0000334005067816 */ /* 0x000fe20000000006 */
[----:B------:R-:W-:Y:S04]  /*57770*/  STL [R1+0x390], R10 ;  /* 0x0003900a01007387 */ /* 0x000fe80000100800 */
[----:B------:R0:W-:Y:S02]  /*57780*/  STL [R1+0x38c], R6 ;  /* 0x00038c0601007387 */ /* 0x0001e40000100800 */
[----:B0-----:R-:W-:Y:S02]  /*57790*/  SHF.R.U32.HI R6, RZ, 0x8, R16 ;  /* 0x00000008ff067819 */ /* 0x001fe40000011610 */
[----:B----4-:R-:W-:-:S04]  /*577a0*/  SHF.R.U32.HI R8, RZ, 0x8, R8 ;  /* 0x00000008ff087819 */ /* 0x010fc80000011608 */
[----:B------:R-:W-:Y:S02]  /*577b0*/  LOP3.LUT R8, R8, 0xffff, RZ, 0xc0, !PT ;  /* 0x0000ffff08087812 */ /* 0x000fe400078ec0ff */
[----:B--2---:R-:W-:Y:S02]  /*577c0*/  SHF.R.U32.HI R5, RZ, 0x8, R9 ;  /* 0x00000008ff057819 */ /* 0x004fe40000011609 */
[----:B---3--:R-:W-:Y:S02]  /*577d0*/  SHF.R.U32.HI R10, RZ, 0x8, R7 ;  /* 0x00000008ff0a7819 */ /* 0x008fe40000011607 */
[----:B------:R-:W-:Y:S02]  /*577e0*/  SHF.R.U32.HI R9, RZ, 0x8, R17 ;  /* 0x00000008ff097819 */ /* 0x000fe40000011611 */
[----:B------:R-:W-:Y:S01]  /*577f0*/  SHF.R.U32.HI R7, RZ, 0x8, R12 ;  /* 0x00000008ff077819 */ /* 0x000fe2000001160c */
[----:B------:R-:W2:Y:S04]  /*57800*/  LDL.LU R17, [R1+0x200] ;  /* 0x0002000001117983 */ /* 0x000ea80000300800 */
[----:B------:R-:W3:Y:S01]  /*57810*/  LDL.LU R16, [R1+0x1ec] ;  /* 0x0001ec0001107983 */ /* 0x000ee20000300800 */
[----:B------:R-:W-:-:S03]  /*57820*/  PRMT R12, R8, 0x3340, R0 ;  /* 0x00003340080c7816 */ /* 0x000fc60000000000 */
[----:B------:R-:W4:Y:S01]  /*57830*/  LDL.LU R8, [R1+0x1b8] ;  /* 0x0001b80001087983 */ /* 0x000f220000300800 */
[----:B------:R-:W-:Y:S02]  /*57840*/  LOP3.LUT R9, R9, 0xffff, RZ, 0xc0, !PT ;  /* 0x0000ffff09097812 */ /* 0x000fe400078ec0ff */
[----:B------:R-:W-:Y:S02]  /*57850*/  LOP3.LUT R10, R10, 0xffff, RZ, 0xc0, !PT ;  /* 0x0000ffff0a0a7812 */ /* 0x000fe400078ec0ff */
[----:B------:R-:W-:Y:S02]  /*57860*/  LOP3.LUT R6, R6, 0xffff, RZ, 0xc0, !PT ;  /* 0x0000ffff06067812 */ /* 0x000fe400078ec0ff */
[----:B------:R-:W-:Y:S02]  /*57870*/  PRMT R9, R9, 0x3340, R0 ;  /* 0x0000334009097816 */ /* 0x000fe40000000000 */
[----:B------:R-:W-:Y:S02]  /*57880*/  LOP3.LUT R5, R5, 0xffff, RZ, 0xc0, !PT ;  /* 0x0000ffff05057812 */ /* 0x000fe400078ec0ff */
[----:B------:R-:W-:Y:S01]  /*57890*/  LOP3.LUT R7, R7, 0xffff, RZ, 0xc0, !PT ;  /* 0x0000ffff07077812 */ /* 0x000fe200078ec0ff */
[----:B------:R0:W-:Y:S04]  /*578a0*/  STL [R1+0x2d4], R12 ;  /* 0x0002d40c01007387 */ /* 0x0001e80000100800 */
[----:B0-----:R-:W2:Y:S04]  /*578b0*/  LDL.LU R12, [R1+0x1fc] ;  /* 0x0001fc00010c7983 */ /* 0x001ea80000300800 */
[----:B------:R0:W-:Y:S02]  /*578c0*/  STL [R1+0x2d0], R9 ;  /* 0x0002d00901007387 */ /* 0x0001e40000100800 */
[----:B0-----:R-:W-:-:S02]  /*578d0*/  PRMT R9, R10, 0x3340, R6 ;  /* 0x000033400a097816 */ /* 0x001fc40000000006 */
[----:B------:R-:W-:-:S03]  /*578e0*/  PRMT R6, R5, 0x3340, R7 ;  /* 0x0000334005067816 */ /* 0x000fc60000000007 */
[----:B------:R-:W-:Y:S04]  /*578f0*/  STL [R1+0x388], R9 ;  /* 0x0003880901007387 */ /* 0x000fe80000100800 */
[----:B------:R0:W-:Y:S01]  /*57900*/  STL [R1+0x384], R6 ;  /* 0x0003840601007387 */ /* 0x0001e20000100800 */
[----:B------:R-:W-:-:S03]  /*57910*/  SHF.R.U32.HI R7, RZ, 0x8, R11 ;  /* 0x00000008ff077819 */ /* 0x000fc6000001160b */
[----:B------:R-:W3:Y:S01]  /*57920*/  LDL.LU R10, [R1+0x240] ;  /* 0x00024000010a7983 */ /* 0x000ee20000300800 */
[----:B0-----:R-:W-:-:S04]  /*57930*/  SHF.R.U32.HI R6, RZ, 0x8, R14 ;  /* 0x00000008ff067819 */ /* 0x001fc8000001160e */
[----:B------:R-:W-:-:S04]  /*57940*/  LOP3.LUT R6, R6, 0xffff, RZ, 0xc0, !PT ;  /* 0x0000ffff06067812 */ /* 0x000fc800078ec0ff */
[----:B------:R-:W-:Y:S02]  /*57950*/  PRMT R11, R6, 0x3340, R0 ;  /* 0x00003340060b7816 */ /* 0x000fe40000000000 */
[----:B------:R-:W3:Y:S01]  /*57960*/  LDL.LU R6, [R1+0x204] ;  /* 0x0002040001067983 */ /* 0x000ee20000300800 */
[----:B------:R-:W-:Y:S02]  /*57970*/  SHF.R.U32.HI R19, RZ, 0x8, R19 ;  /* 0x00000008ff137819 */ /* 0x000fe40000011613 */
[----:B------:R-:W-:Y:S01]  /*57980*/  SHF.R.U32.HI R20, RZ, 0x8, R20 ;  /* 0x00000008ff147819 */ /* 0x000fe20000011614 */
[----:B------:R-:W3:Y:S01]  /*57990*/  LDL.LU R9, [R1+0x1f8] ;  /* 0x0001f80001097983 */ /* 0x000ee20000300800 */
[----:B------:R-:W-:Y:S02]  /*579a0*/  LOP3.LUT R19, R19, 0xffff, RZ, 0xc0, !PT ;  /* 0x0000ffff13137812 */ /* 0x000fe400078ec0ff */
[----:B------:R-:W-:Y:S01]  /*579b0*/  LOP3.LUT R20, R20, 0xffff, RZ, 0xc0, !PT ;  /* 0x0000ffff14147812 */ /* 0x000fe200078ec0ff */
[----:B------:R0:W-:Y:S04]  /*579c0*/  STL [R1+0x2c0], R11 ;  /* 0x0002c00b01007387 */ /* 0x0001e80000100800 */
[----:B------:R-:W3:Y:S04]  /*579d0*/  LDL.LU R14, [R1+0x23c] ;  /* 0x00023c00010e7983 */ /* 0x000ee80000300800 */
[----:B0-----:R-:W3:Y:S01]  /*579e0*/  LDL.LU R11, [R1+0x228] ;  /* 0x00022800010b7983 */ /* 0x001ee20000300800 */
[----:B----4-:R-:W-:-:S02]  /*579f0*/  SHF.R.U32.HI R5, RZ, 0x8, R8 ;  /* 0x00000008ff057819 */ /* 0x010fc40000011608 */
[----:B------:R-:W-:Y:S02]  /*57a00*/  SHF.R.U32.HI R8, RZ, 0x8, R13 ;  /* 0x00000008ff087819 */ /* 0x000fe4000001160d */
[----:B------:R-:W-:Y:S02]  /*57a10*/  PRMT R13, R20, 0x3340, R19 ;  /* 0x00003340140d7816 */ /* 0x000fe40000000013 */
[----:B------:R-:W4:Y:S01]  /*57a20*/  LDL.LU R19, [R1+0x1dc] ;  /* 0x0001dc0001137983 */ /* 0x000f220000300800 */
[----:B------:R-:W-:Y:S02]  /*57a30*/  LOP3.LUT R7, R7, 0xffff, RZ, 0xc0, !PT ;  /* 0x0000ffff07077812 */ /* 0x000fe400078ec0ff */
[----:B------:R-:W-:Y:S02]  /*57a40*/  LOP3.LUT R5, R5, 0xffff, RZ, 0xc0, !PT ;  /* 0x0000ffff05057812 */ /* 0x000fe400078ec0ff */
[----:B------:R-:W-:Y:S02]  /*57a50*/  LOP3.LUT R8, R8, 0xffff, RZ, 0xc0, !PT ;  /* 0x0000ffff08087812 */ /* 0x000fe400078ec0ff */
[----:B------:R-:W-:-:S05]  /*57a60*/  PRMT R7, R7, 0x3340, R0 ;  /* 0x0000334007077816 */ /* 0x000fca0000000000 */
[----:B------:R0:W-:Y:S04]  /*57a70*/  STL [R1+0x2bc], R7 ;  /* 0x0002bc0701007387 */ /* 0x0001e80000100800 */
[----:B------:R-:W-:Y:S01]  /*57a80*/  STL [R1+0x2438], R13 ;  /* 0x0024380d01007387 */ /* 0x000fe20000100800 */
[----:B0-----:R-:W-:Y:S02]  /*57a90*/  PRMT R7, R5, 0x3340, R8 ;  /* 0x0000334005077816 */ /* 0x001fe40000000008 */
[----:B--2---:R-:W-:-:S03]  /*57aa0*/  SHF.R.U32.HI R8, RZ, 0x8, R12 ;  /* 0x00000008ff087819 */ /* 0x004fc6000001160c */
[----:B------:R0:W-:Y:S01]  /*57ab0*/  STL [R1+0x380], R7 ;  /* 0x0003800701007387 */ /* 0x0001e20000100800 */
[----:B------:R-:W-:Y:S02]  /*57ac0*/  SHF.R.U32.HI R21, RZ, 0x8, R21 ;  /* 0x00000008ff157819 */ /* 0x000fe40000011615 */
[----:B------:R-:W-:Y:S02]  /*57ad0*/  SHF.R.U32.HI R18, RZ, 0x8, R18 ;  /* 0x00000008ff127819 */ /* 0x000fe40000011612 */
[----:B------:R-:W-:Y:S02]  /*57ae0*/  LOP3.LUT R8, R8, 0xffff, RZ, 0xc0, !PT ;  /* 0x0000ffff08087812 */ /* 0x000fe400078ec0ff */
[----:B0-----:R-:W-:Y:S02]  /*57af0*/  SHF.R.U32.HI R7, RZ, 0x8, R17 ;  /* 0x00000008ff077819 */ /* 0x001fe40000011611 */
[----:B------:R-:W-:Y:S01]  /*57b00*/  LOP3.LUT R21, R21, 0xffff, RZ, 0xc0, !PT ;  /* 0x0000ffff15157812 */ /* 0x000fe200078ec0ff */
[----:B------:R-:W2:Y:S01]  /*57b10*/  LDL.LU R17, [R1+0x114] ;  /* 0x0001140001117983 */ /* 0x000ea20000300800 */
[----:B------:R-:W-:-:S02]  /*57b20*/  LOP3.LUT R7, R7, 0xffff, RZ, 0xc0, !PT ;  /* 0x0000ffff07077812 */ /* 0x000fc400078ec0ff */
[----:B---3--:R-:W-:Y:S02]  /*57b30*/  SHF.R.U32.HI R5, RZ, 0x8, R6 ;  /* 0x00000008ff057819 */ /* 0x008fe40000011606 */
[----:B------:R-:W-:Y:S02]  /*57b40*/  SHF.R.U32.HI R6, RZ, 0x8, R16 ;  /* 0x00000008ff067819 */ /* 0x000fe40000011610 */
[----:B------:R-:W-:Y:S01]  /*57b50*/  LOP3.LUT R18, R18, 0xffff, RZ, 0xc0, !PT ;  /* 0x0000ffff12127812 */ /* 0x000fe200078ec0ff */
[----:B------:R-:W3:Y:S01]  /*57b60*/  LDL.LU R16, [R1+0x22c] ;  /* 0x00022c0001107983 */ /* 0x000ee20000300800 */
[----:B------:R-:W-:Y:S02]  /*57b70*/  LOP3.LUT R6, R6, 0xffff, RZ, 0xc0, !PT ;  /* 0x0000ffff06067812 */ /* 0x000fe400078ec0ff */
[----:B------:R-:W-:Y:S02]  /*57b80*/  LOP3.LUT R5, R5, 0xffff, RZ, 0xc0, !PT ;  /* 0x0000ffff05057812 */ /* 0x000fe400078ec0ff */
[----:B------:R-:W-:-:S02]  /*57b90*/  PRMT R6, R6, 0x3340, R0 ;  /* 0x0000334006067816 */ /* 0x000fc40000000000 */
[----:B------:R-:W-:Y:S02]  /*57ba0*/  PRMT R7, R5, 0x3340, R7 ;  /* 0x0000334005077816 */ /* 0x000fe40000000007 */
[----:B------:R-:W-:Y:S01]  /*57bb0*/  PRMT R5, R21, 0x3340, R18 ;  /* 0x0000334015057816 */ /* 0x000fe20000000012 */
[----:B------:R0:W-:Y:S04]  /*57bc0*/  STL [R1+0x2b0], R6 ;  /* 0x0002b00601007387 */ /* 0x0001e80000100800 */
[----:B------:R-:W2:Y:S04]  /*57bd0*/  LDL.LU R12, [R1+0x10c] ;  /* 0x00010c00010c7983 */ /* 0x000ea80000300800 */
[----:B------:R1:W-:Y:S04]  /*57be0*/  STL [R1+0x37c], R7 ;  /* 0x00037c0701007387 */ /* 0x0003e80000100800 */
[----:B------:R-:W2:Y:S01]  /*57bf0*/  LDL.LU R21, [R1+0x238] ;  /* 0x0002380001157983 */ /* 0x000ea20000300800 */
[----:B0-----:R-:W-:-:S02]  /*57c00*/  PRMT R6, R8, 0x3340, R0 ;  /* 0x0000334008067816 */ /* 0x001fc40000000000 */
[----:B------:R-:W-:-:S03]  /*57c10*/  SHF.R.U32.HI R8, RZ, 0x8, R4 ;  /* 0x00000008ff087819 */ /* 0x000fc60000011604 */
[----:B------:R0:W-:Y:S01]  /*57c20*/  STL [R1+0x2a8], R6 ;  /* 0x0002a80601007387 */ /* 0x0001e20000100800 */
[----:B------:R-:W-:-:S03]  /*57c30*/  LOP3.LUT R8, R8, 0xffff, RZ, 0xc0, !PT ;  /* 0x0000ffff08087812 */ /* 0x000fc600078ec0ff */
[----:B------:R-:W2:Y:S04]  /*57c40*/  LDL.LU R18, [R1+0x220] ;  /* 0x0002200001127983 */ /* 0x000ea80000300800 */
[----:B------:R4:W-:Y:S04]  /*57c50*/  STL [R1+0x378], R5 ;  /* 0x0003780501007387 */ /* 0x0009e80000100800 */
[----:B------:R-:W2:Y:S04]  /*57c60*/  LDL.LU R13, [R1+0x284] ;  /* 0x00028400010d7983 */ /* 0x000ea80000300800 */
[----:B------:R-:W2:Y:S01]  /*57c70*/  LDL.LU R20, [R1+0x70] ;  /* 0x0000700001147983 */ /* 0x000ea20000300800 */
[----:B------:R-:W-:-:S02]  /*57c80*/  PRMT R8, R8, 0x3340, R0 ;  /* 0x0000334008087816 */ /* 0x000fc40000000000 */
[----:B-1----:R-:W-:Y:S02]  /*57c90*/  SHF.R.U32.HI R7, RZ, 0x8, R9 ;  /* 0x00000008ff077819 */ /* 0x002fe40000011609 */
[----:B------:R-:W-:Y:S02]  /*57ca0*/  SHF.R.U32.HI R9, RZ, 0x8, R14 ;  /* 0x00000008ff097819 */ /* 0x000fe4000001160e */
[----:B0-----:R-:W-:Y:S02]  /*57cb0*/  SHF.R.U32.HI R6, RZ, 0x8, R10 ;  /* 0x00000008ff067819 */ /* 0x001fe4000001160a */
[----:B------:R-:W-:Y:S02]  /*57cc0*/  SHF.R.U32.HI R4, RZ, 0x8, R11 ;  /* 0x00000008ff047819 */ /* 0x000fe4000001160b */
[----:B----4-:R-:W-:Y:S02]  /*57cd0*/  SHF.R.U32.HI R5, RZ, 0x8, R19 ;  /* 0x00000008ff057819 */ /* 0x010fe40000011613 */
[----:B------:R-:W4:Y:S04]  /*57ce0*/  LDL.LU R19, [R1+0x264] ;  /* 0x0002640001137983 */ /* 0x000f280000300800 */
[----:B------:R-:W4:Y:S04]  /*57cf0*/  LDL.LU R10, [R1+0x280] ;  /* 0x00028000010a7983 */ /* 0x000f280000300800 */
[----:B------:R-:W4:Y:S04]  /*57d00*/  LDL.LU R14, [R1+0x20c] ;  /* 0x00020c00010e7983 */ /* 0x000f280000300800 */
[----:B------:R-:W4:Y:S04]  /*57d10*/  LDL.LU R11, [R1+0x68] ;  /* 0x00006800010b7983 */ /* 0x000f280000300800 */
[----:B------:R0:W-:Y:S04]  /*57d20*/  STL [R1+0x2a4], R8 ;  /* 0x0002a40801007387 */ /* 0x0001e80000100800 */
[----:B0-----:R-:W4:Y:S01]  /*57d30*/  LDL.LU R8, [R1+0x224] ;  /* 0x0002240001087983 */ /* 0x001f220000300800 */
[----:B------:R-:W-:-:S02]  /*57d40*/  LOP3.LUT R5, R5, 0xffff, RZ, 0xc0, !PT ;  /* 0x0000ffff05057812 */ /* 0x000fc400078ec0ff */
[----:B------:R-:W-:Y:S02]  /*57d50*/  LOP3.LUT R7, R7, 0xffff, RZ, 0xc0, !PT ;  /* 0x0000ffff07077812 */ /* 0x000fe400078ec0ff */
[----:B------:R-:W-:Y:S02]  /*57d60*/  LOP3.LUT R6, R6, 0xffff, RZ, 0xc0, !PT ;  /* 0x0000ffff06067812 */ /* 0x000fe400078ec0ff */
[----:B------:R-:W-:Y:S02]  /*57d70*/  LOP3.LUT R9, R9, 0xffff, RZ, 0xc0, !PT ;  /* 0x0000ffff09097812 */ /* 0x000fe400078ec0ff */
[----:B------:R-:W-:Y:S02]  /*57d80*/  PRMT R5, R5, 0x3340, R7 ;  /* 0x0000334005057816 */ /* 0x000fe40000000007 */
[----:B------:R-:W-:Y:S02]  /*57d90*/  LOP3.LUT R4, R4, 0xffff, RZ, 0xc0, !PT ;  /* 0x0000ffff04047812 */ /* 0x000fe400078ec0ff */
[----:B------:R-:W-:-:S02]  /*57da0*/  PRMT R6, R6, 0x3340, R9 ;  /* 0x0000334006067816 */ /* 0x000fc40000000009 */
[----:B------:R-:W-:-:S03]  /*57db0*/  PRMT R4, R4, 0x3340, R0 ;  /* 0x0000334004047816 */ /* 0x000fc60000000000 */
[----:B------:R-:W-:Y:S04]  /*57dc0*/  STL [R1+0x374], R6 ;  /* 0x0003740601007387 */ /* 0x000fe80000100800 */
[----:B------:R-:W-:Y:S04]  /*57dd0*/  STL [R1+0x29c], R4 ;  /* 0x00029c0401007387 */ /* 0x000fe80000100800 */
[----:B------:R3:W-:Y:S02]  /*57de0*/  STL [R1+0x36c], R5 ;  /* 0x00036c0501007387 */ /* 0x0007e40000100800 */
[----:B---3--:R-:W-:-:S02]  /*57df0*/  SHF.R.U32.HI R5, RZ, 0x8, R16 ;  /* 0x00000008ff057819 */ /* 0x008fc40000011610 */
[----:B--2---:R-:W-:Y:S02]  /*57e00*/  SHF.R.U32.HI R4, RZ, 0x8, R21 ;  /* 0x00000008ff047819 */ /* 0x004fe40000011615 */
[----:B------:R-:W2:Y:S01]  /*57e10*/  LDL.LU R21, [R1+0x288] ;  /* 0x0002880001157983 */ /* 0x000ea20000300800 */
[----:B------:R-:W-:-:S03]  /*57e20*/  SHF.R.U32.HI R9, RZ, 0x8, R18 ;  /* 0x00000008ff097819 */ /* 0x000fc60000011612 */
[----:B------:R-:W3:Y:S01]  /*57e30*/  LDL.LU R18, [R1+0x26c] ;  /* 0x00026c0001127983 */ /* 0x000ee20000300800 */
[----:B------:R-:W-:Y:S02]  /*57e40*/  SHF.R.U32.HI R6, RZ, 0x8, R12 ;  /* 0x00000008ff067819 */ /* 0x000fe4000001160c */
[----:B------:R-:W-:Y:S02]  /*57e50*/  LOP3.LUT R9, R9, 0xffff, RZ, 0xc0, !PT ;  /* 0x0000ffff09097812 */ /* 0x000fe400078ec0ff */
[----:B------:R-:W-:Y:S02]  /*57e60*/  LOP3.LUT R4, R4, 0xffff, RZ, 0xc0, !PT ;  /* 0x0000ffff04047812 */ /* 0x000fe400078ec0ff */
[----:B------:R-:W-:Y:S02]  /*57e70*/  LOP3.LUT R5, R5, 0xffff, RZ, 0xc0, !PT ;  /* 0x0000ffff05057812 */ /* 0x000fe400078ec0ff */
[----:B------:R-:W-:Y:S02]  /*57e80*/  LOP3.LUT R6, R6, 0xffff, RZ, 0xc0, !PT ;  /* 0x0000ffff06067812 */ /* 0x000fe400078ec0ff */
[----:B------:R-:W-:-:S02]  /*57e90*/  PRMT R5, R4, 0x3340, R5 ;  /* 0x0000334004057816 */ /* 0x000fc40000000005 */
[----:B------:R-:W-:Y:S02]  /*57ea0*/  PRMT R6, R6, 0x3340, R0 ;  /* 0x0000334006067816 */ /* 0x000fe40000000000 */
[----:B------:R-:W-:Y:S02]  /*57eb0*/  SHF.R.U32.HI R4, RZ, 0x8, R20 ;  /* 0x00000008ff047819 */ /* 0x000fe40000011614 */
[----:B----4-:R-:W-:Y:S02]  /*57ec0*/  SHF.R.U32.HI R7, RZ, 0x8, R8 ;  /* 0x00000008ff077819 */ /* 0x010fe40000011608 */
[----:B------:R-:W-:-:S04]  /*57ed0*/  SHF.R.U32.HI R8, RZ, 0x8, R17 ;  /* 0x00000008ff087819 */ /* 0x000fc80000011611 */
[----:B------:R-:W-:-:S04]  /*57ee0*/  LOP3.LUT R8, R8, 0xffff, RZ, 0xc0, !PT ;  /* 0x0000ffff08087812 */ /* 0x000fc800078ec0ff */
[----:B------:R-:W-:-:S05]  /*57ef0*/  PRMT R8, R8, 0x3340, R0 ;  /* 0x0000334008087816 */ /* 0x000fca0000000000 */
[----:B------:R0:W-:Y:S04]  /*57f00*/  STL [R1+0x294], R8 ;  /* 0x0002940801007387 */ /* 0x0001e80000100800 */
[----:B------:R-:W4:Y:S04]  /*57f10*/  LDL.LU R17, [R1+0x268] ;  /* 0x0002680001117983 */ /* 0x000f280000300800 */
[----:B------:R-:W2:Y:S04]  /*57f20*/  LDL.LU R16, [R1+0x260] ;  /* 0x0002600001107983 */ /* 0x000ea80000300800 */
[----:B------:R-:W2:Y:S01]  /*57f30*/  LDL.LU R12, [R1+0x234] ;  /* 0x00023400010c7983 */ /* 0x000ea20000300800 */
[----:B------:R-:W-:-:S04]  /*57f40*/  LOP3.LUT R7, R7, 0xffff, RZ, 0xc0, !PT ;  /* 0x0000ffff07077812 */ /* 0x000fc800078ec0ff */
[----:B------:R-:W-:-:S05]  /*57f50*/  PRMT R7, R7, 0x3340, R9 ;  /* 0x0000334007077816 */ /* 0x000fca0000000009 */
[----:B------:R1:W-:Y:S04]  /*57f60*/  STL [R1+0x368], R7 ;  /* 0x0003680701007387 */ /* 0x0003e80000100800 */
[----:B------:R-:W-:Y:S01]  /*57f70*/  STL [R1+0x290], R6 ;  /* 0x0002900601007387 */ /* 0x000fe20000100800 */
[----:B0-----:R-:W-:-:S03]  /*57f80*/  SHF.R.U32.HI R8, RZ, 0x8, R13 ;  /* 0x00000008ff087819 */ /* 0x001fc6000001160d */
[----:B------:R0:W-:Y:S04]  /*57f90*/  STL [R1+0x364], R5 ;  /* 0x0003640501007387 */ /* 0x0001e80000100800 */
[----:B------:R-:W2:Y:S04]  /*57fa0*/  LDL.LU R13, [R1+0x230] ;  /* 0x00023000010d7983 */ /* 0x000ea80000300800 */
[----:B------:R-:W2:Y:S01]  /*57fb0*/  LDL.LU R20, [R1+0x24c] ;  /* 0x00024c0001147983 */ /* 0x000ea20000300800 */
[----:B-1----:R-:W-:Y:S02]  /*57fc0*/  SHF.R.U32.HI R7, RZ, 0x8, R19 ;  /* 0x00000008ff077819 */ /* 0x002fe40000011613 */
[----:B------:R-:W-:Y:S01]  /*57fd0*/  SHF.R.U32.HI R9, RZ, 0x8, R10 ;  /* 0x00000008ff097819 */ /* 0x000fe2000001160a */
[----:B------:R-:W2:Y:S01]  /*57fe0*/  LDL.LU R19, [R1+0x248] ;  /* 0x0002480001137983 */ /* 0x000ea20000300800 */
[----:B0-----:R-:W-:-:S02]  /*57ff0*/  SHF.R.U32.HI R5, RZ, 0x8, R14 ;  /* 0x00000008ff057819 */ /* 0x001fc4000001160e */
[----:B------:R-:W-:Y:S01]  /*58000*/  LOP3.LUT R7, R7, 0xffff, RZ, 0xc0, !PT ;  /* 0x0000ffff07077812 */ /* 0x000fe200078ec0ff */
[----:B------:R-:W2:Y:S01]  /*58010*/  LDL.LU R10, [R1+0x244] ;  /* 0x00024400010a7983 */ /* 0x000ea20000300800 */
[----:B------:R-:W-:-:S03]  /*58020*/  SHF.R.U32.HI R6, RZ, 0x8, R11 ;  /* 0x00000008ff067819 */ /* 0x000fc6000001160b */
[----:B------:R-:W2:Y:S01]  /*58030*/  LDL.LU R14, [R1+0x158] ;  /* 0x00015800010e7983 */ /* 0x000ea20000300800 */
[----:B------:R-:W-:-:S03]  /*58040*/  PRMT R7, R7, 0x3340, R0 ;  /* 0x0000334007077816 */ /* 0x000fc60000000000 */
[----:B------:R-:W2:Y:S04]  /*58050*/  LDL.LU R11, [R1+0x150] ;  /* 0x00015000010b7983 */ /* 0x000ea80000300800 */
[----:B------:R0:W-:Y:S04]  /*58060*/  STL [R1+0x284], R7 ;  /* 0x0002840701007387 */ /* 0x0001e80000100800 */
[----:B0-----:R-:W2:Y:S01]  /*58070*/  LDL.LU R7, [R1+0x278] ;  /* 0x0002780001077983 */ /* 0x001ea20000300800 */
[----:B------:R-:W-:Y:S02]  /*58080*/  LOP3.LUT R8, R8, 0xffff, RZ, 0xc0, !PT ;  /* 0x0000ffff08087812 */ /* 0x000fe400078ec0ff */
[----:B------:R-:W-:-:S02]  /*58090*/  LOP3.LUT R9, R9, 0xffff, RZ, 0xc0, !PT ;  /* 0x0000ffff09097812 */ /* 0x000fc400078ec0ff */
[----:B------:R-:W-:Y:S02]  /*580a0*/  LOP3.LUT R4, R4, 0xffff, RZ, 0xc0, !PT ;  /* 0x0000ffff04047812 */ /* 0x000fe400078ec0ff */
[----:B------:R-:W-:Y:S02]  /*580b0*/  LOP3.LUT R5, R5, 0xffff, RZ, 0xc0, !PT ;  /* 0x0000ffff05057812 */ /* 0x000fe400078ec0ff */
[----:B------:R-:W-:Y:S02]  /*580c0*/  LOP3.LUT R6, R6, 0xffff, RZ, 0xc0, !PT ;  /* 0x0000ffff06067812 */ /* 0x000fe400078ec0ff */
[----:B------:R-:W-:Y:S02]  /*580d0*/  PRMT R8, R8, 0x3340, R9 ;  /* 0x0000334008087816 */ /* 0x000fe40000000009 */
[----:B------:R-:W-:Y:S02]  /*580e0*/  PRMT R5, R4, 0x3340, R5 ;  /* 0x0000334004057816 */ /* 0x000fe40000000005 */
[----:B------:R-:W-:Y:S01]  /*580f0*/  PRMT R4, R6, 0x3340, R0 ;  /* 0x0000334006047816 */ /* 0x000fe20000000000 */
[----:B------:R-:W-:Y:S04]  /*58100*/  STL [R1+0x3a0], R8 ;  /* 0x0003a00801007387 */ /* 0x000fe80000100800 */
[----:B------:R-:W-:Y:S04]  /*58110*/  STL [R1+0x360], R5 ;  /* 0x0003600501007387 */ /* 0x000fe80000100800 */
[----:B------:R4:W-:Y:S01]  /*58120*/  STL [R1+0x280], R4 ;  /* 0x0002800401007387 */ /* 0x0009e20000100800 */
[----:B---3--:R-:W-:-:S04]  /*58130*/  SHF.R.U32.HI R9, RZ, 0x8, R18 ;  /* 0x00000008ff097819 */ /* 0x008fc80000011612 */
[----:B------:R-:W-:Y:S02]  /*58140*/  LOP3.LUT R9, R9, 0xffff, RZ, 0xc0, !PT ;  /* 0x0000ffff09097812 */ /* 0x000fe400078ec0ff */
[----:B----4-:R-:W-:Y:S02]  /*58150*/  SHF.R.U32.HI R4, RZ, 0x8, R17 ;  /* 0x00000008ff047819 */ /* 0x010fe40000011611 */
[----:B--2---:R-:W-:Y:S01]  /*58160*/  SHF.R.U32.HI R5, RZ, 0x8, R16 ;  /* 0x00000008ff057819 */ /* 0x004fe20000011610 */
[----:B------:R-:W2:Y:S04]  /*58170*/  LDL.LU R17, [R1+0x2cc] ;  /* 0x0002cc0001117983 */ /* 0x000ea80000300800 */
[----:B------:R-:W3:Y:S01]  /*58180*/  LDL.LU R16, [R1+0x2c8] ;  /* 0x0002c80001107983 */ /* 0x000ee20000300800 */
[----:B------:R-:W-:-:S03]  /*58190*/  SHF.R.U32.HI R6, RZ, 0x8, R12 ;  /* 0x00000008ff067819 */ /* 0x000fc6000001160c */
[----:B------:R-:W4:Y:S01]  /*581a0*/  LDL.LU R12, [R1+0x28c] ;  /* 0x00028c00010c7983 */ /* 0x000f220000300800 */
[----:B------:R-:W-:Y:S02]  /*581b0*/  LOP3.LUT R4, R4, 0xffff, RZ, 0xc0, !PT ;  /* 0x0000ffff04047812 */ /* 0x000fe400078ec0ff */
[----:B------:R-:W-:Y:S02]  /*581c0*/  LOP3.LUT R6, R6, 0xffff, RZ, 0xc0, !PT ;  /* 0x0000ffff06067812 */ /* 0x000fe400078ec0ff */
[----:B------:R-:W-:Y:S02]  /*581d0*/  LOP3.LUT R5, R5, 0xffff, RZ, 0xc0, !PT ;  /* 0x0000ffff05057812 */ /* 0x000fe400078ec0ff */
[----:B------:R-:W-:Y:S02]  /*581e0*/  PRMT R6, R6, 0x3340, R0 ;  /* 0x0000334006067816 */ /* 0x000fe40000000000 */
[----:B------:R-:W-:Y:S02]  /*581f0*/  SHF.R.U32.HI R8, RZ, 0x8, R7 ;  /* 0x00000008ff087819 */ /* 0x000fe40000011607 */
[----:B------:R-:W-:-:S02]  /*58200*/  SHF.R.U32.HI R7, RZ, 0x8, R21 ;  /* 0x00000008ff077819 */ /* 0x000fc40000011615 */
[----:B------:R-:W-:Y:S02]  /*58210*/  LOP3.LUT R8, R8, 0xffff, RZ, 0xc0, !PT ;  /* 0x0000ffff08087812 */ /* 0x000fe400078ec0ff */
[----:B------:R-:W-:Y:S02]  /*58220*/  LOP3.LUT R7, R7, 0xffff, RZ, 0xc0, !PT ;  /* 0x0000ffff07077812 */ /* 0x000fe400078ec0ff */
[----:B------:R-:W-:Y:S02]  /*58230*/  PRMT R8, R8, 0x3340, R9 ;  /* 0x0000334008087816 */ /* 0x000fe40000000009 */
[----:B------:R-:W-:Y:S02]  /*58240*/  PRMT R7, R7, 0x3340, R4 ;  /* 0x0000334007077816 */ /* 0x000fe40000000004 */
[----:B------:R-:W-:Y:S02]  /*58250*/  PRMT R4, R5, 0x3340, R0 ;  /* 0x0000334005047816 */ /* 0x000fe40000000000 */
[----:B------:R-:W-:Y:S01]  /*58260*/  SHF.R.U32.HI R9, RZ, 0x8, R19 ;  /* 0x00000008ff097819 */ /* 0x000fe20000011613 */
[----:B------:R0:W-:Y:S04]  /*58270*/  STL [R1+0x358], R8 ;  /* 0x0003580801007387 */ /* 0x0001e80000100800 */
[----:B------:R1:W-:Y:S04]  /*58280*/  STL [R1+0x350], R7 ;  /* 0x0003500701007387 */ /* 0x0003e80000100800 */
[----:B------:R-:W-:Y:S04]  /*58290*/  STL [R1+0x274], R6 ;  /* 0x0002740601007387 */ /* 0x000fe80000100800 */
[----:B------:R1:W-:Y:S01]  /*582a0*/  STL [R1+0x270], R4 ;  /* 0x0002700401007387 */ /* 0x0003e20000100800 */
[----:B------:R-:W-:-:S02]  /*582b0*/  LOP3.LUT R9, R9, 0xffff, RZ, 0xc0, !PT ;  /* 0x0000ffff09097812 */ /* 0x000fc400078ec0ff */
[----:B0-----:R-:W-:Y:S02]  /*582c0*/  SHF.R.U32.HI R8, RZ, 0x8, R13 ;  /* 0x00000008ff087819 */ /* 0x001fe4000001160d */
[----:B-1----:R-:W-:Y:S02]  /*582d0*/  SHF.R.U32.HI R7, RZ, 0x8, R20 ;  /* 0x00000008ff077819 */ /* 0x002fe40000011614 */
[----:B------:R-:W-:Y:S02]  /*582e0*/  SHF.R.U32.HI R4, RZ, 0x8, R10 ;  /* 0x00000008ff047819 */ /* 0x000fe4000001160a */
[----:B------:R-:W-:Y:S02]  /*582f0*/  LOP3.LUT R8, R8, 0xffff, RZ, 0xc0, !PT ;  /* 0x0000ffff08087812 */ /* 0x000fe400078ec0ff */
[----:B------:R-:W-:Y:S02]  /*58300*/  LOP3.LUT R7, R7, 0xffff, RZ, 0xc0, !PT ;  /* 0x0000ffff07077812 */ /* 0x000fe400078ec0ff */
[----:B------:R-:W-:-:S02]  /*58310*/  LOP3.LUT R4, R4, 0xffff, RZ, 0xc0, !PT ;  /* 0x0000ffff04047812 */ /* 0x000fc400078ec0ff */
[----:B------:R-:W-:Y:S02]  /*58320*/  PRMT R8, R8, 0x3340, R9 ;  /* 0x0000334008087816 */ /* 0x000fe40000000009 */
[----:B------:R-:W4:Y:S01]  /*58330*/  LDL.LU R9, [R1+0x32c] ;  /* 0x00032c0001097983 */ /* 0x000f220000300800 */
[----:B------:R-:W-:-:S03]  /*58340*/  PRMT R4, R7, 0x3340, R4 ;  /* 0x0000334007047816 */ /* 0x000fc60000000004 */
[----:B------:R-:W-:Y:S04]  /*58350*/  STL [R1+0x34c], R8 ;  /* 0x00034c0801007387 */ /* 0x000fe80000100800 */
[----:B------:R-:W4:Y:S04]  /*58360*/  LDL.LU R13, [R1+0x2ac] ;  /* 0x0002ac00010d7983 */ /* 0x000f280000300800 */
[----:B------:R2:W-:Y:S04]  /*58370*/  STL [R1+0x348], R4 ;  /* 0x0003480401007387 */ /* 0x0005e80000100800 */
[----:B------:R-:W4:Y:S01]  /*58380*/  LDL.LU R20, [R1+0x324] ;  /* 0x0003240001147983 */ /* 0x000f220000300800 */
[----:B------:R-:W-:-:S03]  /*58390*/  SHF.R.U32.HI R5, RZ, 0x8, R14 ;  /* 0x00000008ff057819 */ /* 0x000fc6000001160e */
[----:B------:R-:W4:Y:S04]  /*583a0*/  LDL.LU R19, [R1+0x2a0] ;  /* 0x0002a00001137983 */ /* 0x000f280000300800 */
[----:B------:R-:W4:Y:S01]  /*583b0*/  LDL.LU R14, [R1+0x318] ;  /* 0x00031800010e7983 */ /* 0x000f220000300800 */
[----:B------:R-:W-:Y:S02]  /*583c0*/  SHF.R.U32.HI R6, RZ, 0x8, R11 ;  /* 0x00000008ff067819 */ /* 0x000fe4000001160b */
[----:B------:R-:W-:Y:S01]  /*583d0*/  LOP3.LUT R5, R5, 0xffff, RZ, 0xc0, !PT ;  /* 0x0000ffff05057812 */ /* 0x000fe200078ec0ff */
[----:B------:R-:W4:Y:S01]  /*583e0*/  LDL.LU R11, [R1+0x90] ;  /* 0x00009000010b7983 */ /* 0x000f220000300800 */
[----:B------:R-:W-:Y:S02]  /*583f0*/  LOP3.LUT R6, R6, 0xffff, RZ, 0xc0, !PT ;  /* 0x0000ffff06067812 */ /* 0x000fe400078ec0ff */
[----:B------:R-:W-:-:S02]  /*58400*/  PRMT R5, R5, 0x3340, R0 ;  /* 0x0000334005057816 */ /* 0x000fc40000000000 */
[----:B------:R-:W-:-:S05]  /*58410*/  PRMT R6, R6, 0x3340, R0 ;  /* 0x0000334006067816 */ /* 0x000fca0000000000 */
[----:B------:R-:W-:Y:S04]  /*58420*/  STL [R1+0x264], R6 ;  /* 0x0002640601007387 */ /* 0x000fe80000100800 */
[----:B------:R3:W-:Y:S04]  /*58430*/  STL [R1+0x25c], R5 ;  /* 0x00025c0501007387 */ /* 0x0007e80000100800 */
[----:B------:R-:W4:Y:S04]  /*58440*/  LDL.LU R10, [R1+0x3c4] ;  /* 0x0003c400010a7983 */ /* 0x000f280000300800 */
[----:B------:R-:W4:Y:S01]  /*58450*/  LDL.LU R21, [R1+0x3b8] ;  /* 0x0003b80001157983 */ /* 0x000f220000300800 */
[----:B--2---:R-:W-:-:S02]  /*58460*/  SHF.R.U32.HI R4, RZ, 0x8, R17 ;  /* 0x00000008ff047819 */ /* 0x004fc40000011611 */
[----:B---3--:R-:W-:Y:S02]  /*58470*/  SHF.R.U32.HI R5, RZ, 0x8, R16 ;  /* 0x00000008ff057819 */ /* 0x008fe40000011610 */
[----:B------:R-:W-:Y:S02]  /*58480*/  LOP3.LUT R4, R4, 0xffff, RZ, 0xc0, !PT ;  /* 0x0000ffff04047812 */ /* 0x000fe400078ec0ff */
[----:B------:R-:W-:-:S04]  /*58490*/  LOP3.LUT R5, R5, 0xffff, RZ, 0xc0, !PT ;  /* 0x0000ffff05057812 */ /* 0x000fc800078ec0ff */
[----:B------:R-:W-:Y:S02]  /*584a0*/  PRMT R4, R4, 0x3340, R5 ;  /* 0x0000334004047816 */ /* 0x000fe40000000005 */
[----:B----4-:R-:W-:-:S03]  /*584b0*/  SHF.R.U32.HI R6, RZ, 0x8, R12 ;  /* 0x00000008ff067819 */ /* 0x010fc6000001160c */
[----:B------:R0:W-:Y:S04]  /*584c0*/  STL [R1+0x338], R4 ;  /* 0x0003380401007387 */ /* 0x0001e80000100800 */
[----:B------:R-:W2:Y:S04]  /*584d0*/  LDL.LU R18, [R1+0x370] ;  /* 0x0003700001127983 */ /* 0x000ea80000300800 */
[----:B------:R-:W3:Y:S04]  /*584e0*/  LDL.LU R17, [R1+0x310] ;  /* 0x0003100001117983 */ /* 0x000ee80000300800 */
[----:B------:R-:W4:Y:S04]  /*584f0*/  LDL.LU R16, [R1+0x308] ;  /* 0x0003080001107983 */ /* 0x000f280000300800 */
[----:B------:R-:W2:Y:S01]  /*58500*/  LDL.LU R12, [R1+0x320] ;  /* 0x00032000010c7983 */ /* 0x000ea20000300800 */
[----:B------:R-:W-:-:S02]  /*58510*/  SHF.R.U32.HI R25, RZ, 0x8, R25 ;  /* 0x00000008ff197819 */ /* 0x000fc40000011619 */
[----:B------:R-:W-:Y:S02]  /*58520*/  SHF.R.U32.HI R23, RZ, 0x8, R23 ;  /* 0x00000008ff177819 */ /* 0x000fe40000011617 */
[----:B------:R-:W-:Y:S02]  /*58530*/  SHF.R.U32.HI R15, RZ, 0x8, R15 ;  /* 0x00000008ff0f7819 */ /* 0x000fe4000001160f */
[----:B------:R-:W-:Y:S02]  /*58540*/  LOP3.LUT R25, R25, 0xffff, RZ, 0xc0, !PT ;  /* 0x0000ffff19197812 */ /* 0x000fe400078ec0ff */
[----:B------:R-:W-:Y:S02]  /*58550*/  LOP3.LUT R23, R23, 0xffff, RZ, 0xc0, !PT ;  /* 0x0000ffff17177812 */ /* 0x000fe400078ec0ff */
[----:B------:R-:W-:Y:S02]  /*58560*/  LOP3.LUT R15, R15, 0xffff, RZ, 0xc0, !PT ;  /* 0x0000ffff0f0f7812 */ /* 0x000fe400078ec0ff */
[----:B------:R-:W-:-:S02]  /*58570*/  LOP3.LUT R6, R6, 0xffff, RZ, 0xc0, !PT ;  /* 0x0000ffff06067812 */ /* 0x000fc400078ec0ff */
[----:B0-----:R-:W-:Y:S02]  /*58580*/  PRMT R4, R25, 0x3340, R23 ;  /* 0x0000334019047816 */ /* 0x001fe40000000017 */
[--C-:B------:R-:W-:Y:S01]  /*58590*/  PRMT R5, R15, 0x3340, R0.reuse ;  /* 0x000033400f057816 */ /* 0x100fe20000000000 */
[----:B------:R-:W2:Y:S04]  /*585a0*/  LDL.LU R23, [R1+0x3bc] ;  /* 0x0003bc0001177983 */ /* 0x000ea80000300800 */
[----:B------:R0:W-:Y:S04]  /*585b0*/  STL [R1+0x334], R4 ;  /* 0x0003340401007387 */ /* 0x0001e80000100800 */
[----:B------:R-:W-:Y:S01]  /*585c0*/  STL [R1+0x254], R5 ;  /* 0x0002540501007387 */ /* 0x000fe20000100800 */
[----:B0-----:R-:W-:-:S05]  /*585d0*/  PRMT R4, R6, 0x3340, R0 ;  /* 0x0000334006047816 */ /* 0x001fca0000000000 */
[----:B------:R0:W-:Y:S01]  /*585e0*/  STL [R1+0x250], R4 ;  /* 0x0002500401007387 */ /* 0x0001e20000100800 */
[----:B------:R-:W-:Y:S02]  /*585f0*/  SHF.R.U32.HI R8, RZ, 0x8, R9 ;  /* 0x00000008ff087819 */ /* 0x000fe40000011609 */
[----:B------:R-:W-:Y:S02]  /*58600*/  SHF.R.U32.HI R7, RZ, 0x8, R13 ;  /* 0x00000008ff077819 */ /* 0x000fe4000001160d */
[----:B------:R-:W2:Y:S01]  /*58610*/  LDL.LU R13, [R1+0x300] ;  /* 0x00030000010d7983 */ /* 0x000ea20000300800 */
[----:B------:R-:W-:-:S03]  /*58620*/  SHF.R.U32.HI R9, RZ, 0x8, R20 ;  /* 0x00000008ff097819 */ /* 0x000fc60000011614 */
[----:B------:R-:W2:Y:S01]  /*58630*/  LDL.LU R20, [R1+0x3d4] ;  /* 0x0003d40001147983 */ /* 0x000ea20000300800 */
[----:B0-----:R-:W-:Y:S02]  /*58640*/  SHF.R.U32.HI R4, RZ, 0x8, R19 ;  /* 0x00000008ff047819 */ /* 0x001fe40000011613 */
[----:B------:R-:W-:Y:S01]  /*58650*/  SHF.R.U32.HI R5, RZ, 0x8, R14 ;  /* 0x00000008ff057819 */ /* 0x000fe2000001160e */
[----:B------:R-:W2:Y:S04]  /*58660*/  LDL.LU R19, [R1+0x3d8] ;  /* 0x0003d80001137983 */ /* 0x000ea80000300800 */
[----:B------:R-:W2:Y:S01]  /*58670*/  LDL.LU R14, [R1+0x344] ;  /* 0x00034400010e7983 */ /* 0x000ea20000300800 */
[----:B------:R-:W-:Y:S02]  /*58680*/  SHF.R.U32.HI R6, RZ, 0x8, R11 ;  /* 0x00000008ff067819 */ /* 0x000fe4000001160b */
[----:B------:R-:W-:-:S02]  /*58690*/  LOP3.LUT R8, R8, 0xffff, RZ, 0xc0, !PT ;  /* 0x0000ffff08087812 */ /* 0x000fc400078ec0ff */
[----:B------:R-:W-:Y:S01]  /*586a0*/  LOP3.LUT R9, R9, 0xffff, RZ, 0xc0, !PT ;  /* 0x0000ffff09097812 */ /* 0x000fe200078ec0ff */
[----:B------:R-:W2:Y:S01]  /*586b0*/  LDL.LU R11, [R1+0x190] ;  /* 0x00019000010b7983 */ /* 0x000ea20000300800 */
[----:B------:R-:W-:Y:S02]  /*586c0*/  LOP3.LUT R7, R7, 0xffff, RZ, 0xc0, !PT ;  /* 0x0000ffff07077812 */ /* 0x000fe400078ec0ff */
[----:B------:R-:W-:Y:S02]  /*586d0*/  LOP3.LUT R4, R4, 0xffff, RZ, 0xc0, !PT ;  /* 0x0000ffff04047812 */ /* 0x000fe400078ec0ff */
[----:B------:R-:W-:Y:S02]  /*586e0*/  LOP3.LUT R6, R6, 0xffff, RZ, 0xc0, !PT ;  /* 0x0000ffff06067812 */ /* 0x000fe400078ec0ff */
[----:B------:R-:W-:Y:S02]  /*586f0*/  LOP3.LUT R5, R5, 0xffff, RZ, 0xc0, !PT ;  /* 0x0000ffff05057812 */ /* 0x000fe400078ec0ff */
[----:B------:R-:W-:-:S02]  /*58700*/  PRMT R8, R8, 0x3340, R9 ;  /* 0x0000334008087816 */ /* 0x000fc40000000009 */
[----:B------:R-:W-:Y:S02]  /*58710*/  PRMT R7, R7, 0x3340, R4 ;  /* 0x0000334007077816 */ /* 0x000fe40000000004 */
[--C-:B------:R-:W-:Y:S02]  /*58720*/  PRMT R6, R6, 0x3340, R0.reuse ;  /* 0x0000334006067816 */ /* 0x100fe40000000000 */
[----:B------:R-:W-:Y:S01]  /*58730*/  PRMT R4, R5, 0x3340, R0 ;  /* 0x0000334005047816 */ /* 0x000fe20000000000 */
[----:B------:R-:W-:Y:S04]  /*58740*/  STL [R1+0x32c], R8 ;  /* 0x00032c0801007387 */ /* 0x000fe80000100800 */
[----:B------:R-:W-:Y:S04]  /*58750*/  STL [R1+0x324], R7 ;  /* 0x0003240701007387 */ /* 0x000fe80000100800 */
[----:B------:R-:W-:Y:S04]  /*58760*/  STL [R1+0x248], R6 ;  /* 0x0002480601007387 */ /* 0x000fe80000100800 */
[----:B------:R0:W-:Y:S02]  /*58770*/  STL [R1+0x244], R4 ;  /* 0x0002440401007387 */ /* 0x0001e40000100800 */
[----:B0-----:R-:W-:-:S02]  /*58780*/  SHF.R.U32.HI R4, RZ, 0x8, R21 ;  /* 0x00000008ff047819 */ /* 0x001fc40000011615 */
[----:B------:R-:W2:Y:S01]  /*58790*/  LDL.LU R21, [R1+0x3e4] ;  /* 0x0003e40001157983 */ /* 0x000ea20000300800 */
[----:B---3--:R-:W-:Y:S02]  /*587a0*/  SHF.R.U32.HI R5, RZ, 0x8, R17 ;  /* 0x00000008ff057819 */ /* 0x008fe40000011611 */
[----:B----4-:R-:W-:Y:S01]  /*587b0*/  SHF.R.U32.HI R7, RZ, 0x8, R16 ;  /* 0x00000008ff077819 */ /* 0x010fe20000011610 */
[----:B------:R-:W3:Y:S01]  /*587c0*/  LDL.LU R17, [R1+0x3e8] ;  /* 0x0003e80001117983 */ /* 0x000ee20000300800 */
[----:B--2---:R-:W-:-:S03]  /*587d0*/  SHF.R.U32.HI R6, RZ, 0x8, R12 ;  /* 0x00000008ff067819 */ /* 0x004fc6000001160c */
[----:B------:R-:W2:Y:S04]  /*587e0*/  LDL.LU R16, [R1+0x3e0] ;  /* 0x0003e00001107983 */ /* 0x000ea80000300800 */
[----:B------:R-:W4:Y:S01]  /*587f0*/  LDL.LU R12, [R1+0x3dc] ;  /* 0x0003dc00010c7983 */ /* 0x000f220000300800 */
[----:B------:R-:W-:Y:S02]  /*58800*/  LOP3.LUT R4, R4, 0xffff, RZ, 0xc0, !PT ;  /* 0x0000ffff04047812 */ /* 0x000fe400078ec0ff */
[----:B------:R-:W-:Y:S02]  /*58810*/  LOP3.LUT R6, R6, 0xffff, RZ, 0xc0, !PT ;  /* 0x0000ffff06067812 */ /* 0x000fe400078ec0ff */
[----:B------:R-:W-:Y:S02]  /*58820*/  SHF.R.U32.HI R10, RZ, 0x8, R10 ;  /* 0x00000008ff0a7819 */ /* 0x000fe4000001160a */
[----:B------:R-:W-:-:S02]  /*58830*/  SHF.R.U32.HI R9, RZ, 0x8, R18 ;  /* 0x00000008ff097819 */ /* 0x000fc40000011612 */
[----:B------:R-:W-:Y:S02]  /*58840*/  LOP3.LUT R5, R5, 0xffff, RZ, 0xc0, !PT ;  /* 0x0000ffff05057812 */ /* 0x000fe400078ec0ff */
[----:B------:R-:W-:Y:S02]  /*58850*/  SHF.R.U32.HI R8, RZ, 0x8, R23 ;  /* 0x00000008ff087819 */ /* 0x000fe40000011617 */
[----:B------:R-:W-:Y:S02]  /*58860*/  LOP3.LUT R7, R7, 0xffff, RZ, 0xc0, !PT ;  /* 0x0000ffff07077812 */ /* 0x000fe400078ec0ff */
[----:B------:R-:W-:Y:S02]  /*58870*/  PRMT R4, R4, 0x3340, R6 ;  /* 0x0000334004047816 */ /* 0x000fe40000000006 */
[----:B------:R-:W-:Y:S02]  /*58880*/  LOP3.LUT R8, R8, 0xffff, RZ, 0xc0, !PT ;  /* 0x0000ffff08087812 */ /* 0x000fe400078ec0ff */
[----:B------:R-:W-:-:S02]  /*58890*/  LOP3.LUT R10, R10, 0xffff, RZ, 0xc0, !PT ;  /* 0x0000ffff0a0a7812 */ /* 0x000fc400078ec0ff */
[----:B------:R-:W-:Y:S02]  /*588a0*/  LOP3.LUT R9, R9, 0xffff, RZ, 0xc0, !PT ;  /* 0x0000ffff09097812 */ /* 0x000fe400078ec0ff */
[----:B------:R-:W-:Y:S02]  /*588b0*/  PRMT R7, R7, 0x3340, R0 ;  /* 0x0000334007077816 */ /* 0x000fe40000000000 */
[----:B------:R-:W-:Y:S02]  /*588c0*/  PRMT R8, R8, 0x3340, R5 ;  /* 0x0000334008087816 */ /* 0x000fe40000000005 */
[----:B------:R-:W-:-:S03]  /*588d0*/  PRMT R5, R10, 0x3340, R9 ;  /* 0x000033400a057816 */ /* 0x000fc60000000009 */
[----:B------:R0:W-:Y:S04]  /*588e0*/  STL [R1+0x320], R8 ;  /* 0x0003200801007387 */ /* 0x0001e80000100800 */
[----:B------:R-:W-:Y:S04]  /*588f0*/  STL [R1+0x23c], R7 ;  /* 0x00023c0701007387 */ /* 0x000fe80000100800 */
[----:B------:R1:W-:Y:S04]  /*58900*/  STL [R1+0x318], R5 ;  /* 0x0003180501007387 */ /* 0x0003e80000100800 */
[----:B------:R1:W-:Y:S04]  /*58910*/  STL [R1+0x310], R4 ;  /* 0x0003100401007387 */ /* 0x0003e80000100800 */
[----:B------:R-:W4:Y:S01]  /*58920*/  LDL.LU R18, [R1+0x19c] ;  /* 0x00019c0001127983 */ /* 0x000f220000300800 */
[----:B------:R-:W-:-:S04]  /*58930*/  SHF.R.U32.HI R6, RZ, 0x8, R20 ;  /* 0x00000008ff067819 */ /* 0x000fc80000011614 */
[----:B------:R-:W-:Y:S02]  /*58940*/  LOP3.LUT R6, R6, 0xffff, RZ, 0xc0, !PT ;  /* 0x0000ffff06067812 */ /* 0x000fe400078ec0ff */
[----:B0-----:R-:W-:Y:S02]  /*58950*/  SHF.R.U32.HI R8, RZ, 0x8, R13 ;  /* 0x00000008ff087819 */ /* 0x001fe4000001160d */
[----:B------:R-:W4:Y:S01]  /*58960*/  LDL.LU R13, [R1+0x414] ;  /* 0x00041400010d7983 */ /* 0x000f220000300800 */
[----:B------:R-:W-:Y:S02]  /*58970*/  PRMT R6, R6, 0x3340, R0 ;  /* 0x0000334006067816 */ /* 0x000fe40000000000 */
[----:B-1----:R-:W-:Y:S02]  /*58980*/  SHF.R.U32.HI R5, RZ, 0x8, R19 ;  /* 0x00000008ff057819 */ /* 0x002fe40000011613 */
[----:B------:R-:W-:Y:S01]  /*58990*/  SHF.R.U32.HI R7, RZ, 0x8, R14 ;  /* 0x00000008ff077819 */ /* 0x000fe2000001160e */
[----:B------:R0:W-:Y:S04]  /*589a0*/  STL [R1+0x234], R6 ;  /* 0x0002340601007387 */ /* 0x0001e80000100800 */
[----:B------:R-:W4:Y:S04]  /*589b0*/  LDL.LU R20, [R1+0x400] ;  /* 0x0004000001147983 */ /* 0x000f280000300800 */
[----:B------:R-:W4:Y:S04]  /*589c0*/  LDL.LU R19, [R1+0x3d0] ;  /* 0x0003d00001137983 */ /* 0x000f280000300800 */
[----:B------:R-:W4:Y:S01]  /*589d0*/  LDL.LU R14, [R1+0x410] ;  /* 0x00041000010e7983 */ /* 0x000f220000300800 */
[----:B------:R-:W-:-:S02]  /*589e0*/  SHF.R.U32.HI R4, RZ, 0x8, R11 ;  /* 0x00000008ff047819 */ /* 0x000fc4000001160b */
[----:B------:R-:W-:Y:S01]  /*589f0*/  LOP3.LUT R5, R5, 0xffff, RZ, 0xc0, !PT ;  /* 0x0000ffff05057812 */ /* 0x000fe200078ec0ff */
[----:B------:R-:W4:Y:S01]  /*58a00*/  LDL.LU R11, [R1+0x40c] ;  /* 0x00040c00010b7983 */ /* 0x000f220000300800 */
[----:B------:R-:W-:Y:S02]  /*58a10*/  LOP3.LUT R8, R8, 0xffff, RZ, 0xc0, !PT ;  /* 0x0000ffff08087812 */ /* 0x000fe400078ec0ff */
[----:B------:R-:W-:Y:S02]  /*58a20*/  LOP3.LUT R7, R7, 0xffff, RZ, 0xc0, !PT ;  /* 0x0000ffff07077812 */ /* 0x000fe400078ec0ff */
[----:B------:R-:W-:Y:S02]  /*58a30*/  LOP3.LUT R4, R4, 0xffff, RZ, 0xc0, !PT ;  /* 0x0000ffff04047812 */ /* 0x000fe400078ec0ff */
[----:B------:R-:W-:Y:S02]  /*58a40*/  PRMT R9, R5, 0x3340, R0 ;  /* 0x0000334005097816 */ /* 0x000fe40000000000 */
[----:B0-----:R-:W-:-:S02]  /*58a50*/  PRMT R6, R8, 0x3340, R7 ;  /* 0x0000334008067816 */ /* 0x001fc40000000007 */
[----:B------:R-:W-:Y:S01]  /*58a60*/  PRMT R5, R4, 0x3340, R0 ;  /* 0x0000334004057816 */ /* 0x000fe20000000000 */
[----:B------:R-:W-:Y:S04]  /*58a70*/  STL [R1+0x230], R9 ;  /* 0x0002300901007387 */ /* 0x000fe80000100800 */
[----:B------:R-:W-:Y:S04]  /*58a80*/  STL [R1+0x308], R6 ;  /* 0x0003080601007387 */ /* 0x000fe80000100800 */
[----:B------:R3:W-:Y:S01]  /*58a90*/  STL [R1+0x228], R5 ;  /* 0x0002280501007387 */ /* 0x0007e20000100800 */
[----:B------:R-:W-:-:S02]  /*58aa0*/  SHF.R.U32.HI R27, RZ, 0x8, R27 ;  /* 0x00000008ff1b7819 */ /* 0x000fc4000001161b */
[----:B---3--:R-:W-:Y:S02]  /*58ab0*/  SHF.R.U32.HI R5, RZ, 0x8, R17 ;  /* 0x00000008ff057819 */ /* 0x008fe40000011611 */
[----:B--2---:R-:W-:Y:S01]  /*58ac0*/  SHF.R.U32.HI R8, RZ, 0x8, R16 ;  /* 0x00000008ff087819 */ /* 0x004fe20000011610 */
[----:B------:R-:W2:Y:S01]  /*58ad0*/  LDL.LU R17, [R1+0x408] ;  /* 0x0004080001117983 */ /* 0x000ea20000300800 */
[----:B----4-:R-:W-:-:S03]  /*58ae0*/  SHF.R.U32.HI R7, RZ, 0x8, R12 ;  /* 0x00000008ff077819 */ /* 0x010fc6000001160c */
[----:B------:R-:W3:Y:S04]  /*58af0*/  LDL.LU R16, [R1+0x404] ;  /* 0x0004040001107983 */ /* 0x000ee80000300800 */
[----:B------:R-:W4:Y:S01]  /*58b00*/  LDL.LU R12, [R1+0x1d8] ;  /* 0x0001d800010c7983 */ /* 0x000f220000300800 */
[----:B------:R-:W-:Y:S02]  /*58b10*/  SHF.R.U32.HI R24, RZ, 0x8, R24 ;  /* 0x00000008ff187819 */ /* 0x000fe40000011618 */
[----:B------:R-:W-:Y:S02]  /*58b20*/  SHF.R.U32.HI R4, RZ, 0x8, R21 ;  /* 0x00000008ff047819 */ /* 0x000fe40000011615 */
[----:B------:R-:W-:Y:S02]  /*58b30*/  LOP3.LUT R27, R27, 0xffff, RZ, 0xc0, !PT ;  /* 0x0000ffff1b1b7812 */ /* 0x000fe400078ec0ff */
[----:B------:R-:W-:-:S02]  /*58b40*/  LOP3.LUT R24, R24, 0xffff, RZ, 0xc0, !PT ;  /* 0x0000ffff18187812 */ /* 0x000fc400078ec0ff */
[----:B------:R-:W-:Y:S02]  /*58b50*/  SHF.R.U32.HI R6, RZ, 0x8, R2 ;  /* 0x00000008ff067819 */ /* 0x000fe40000011602 */
[----:B------:R-:W-:Y:S02]  /*58b60*/  LOP3.LUT R4, R4, 0xffff, RZ, 0xc0, !PT ;  /* 0x0000ffff04047812 */ /* 0x000fe400078ec0ff */
[----:B------:R-:W-:Y:S02]  /*58b70*/  LOP3.LUT R8, R8, 0xffff, RZ, 0xc0, !PT ;  /* 0x0000ffff08087812 */ /* 0x000fe400078ec0ff */
[----:B------:R-:W-:Y:S02]  /*58b80*/  PRMT R2, R27, 0x3340, R24 ;  /* 0x000033401b027816 */ /* 0x000fe40000000018 */
[----:B------:R-:W-:Y:S02]  /*58b90*/  LOP3.LUT R5, R5, 0xffff, RZ, 0xc0, !PT ;  /* 0x0000ffff05057812 */ /* 0x000fe400078ec0ff */
[----:B------:R-:W-:-:S02]  /*58ba0*/  LOP3.LUT R7, R7, 0xffff, RZ, 0xc0, !PT ;  /* 0x0000ffff07077812 */ /* 0x000fc400078ec0ff */
[----:B------:R-:W-:Y:S02]  /*58bb0*/  PRMT R8, R4, 0x3340, R8 ;  /* 0x0000334004087816 */ /* 0x000fe40000000008 */
[----:B------:R-:W-:Y:S01]  /*58bc0*/  LOP3.LUT R6, R6, 0xffff, RZ, 0xc0, !PT ;  /* 0x0000ffff06067812 */ /* 0x000fe200078ec0ff */
[----:B------:R0:W-:Y:S04]  /*58bd0*/  STL [R1+0x243c], R2 ;  /* 0x00243c0201007387 */ /* 0x0001e80000100800 */
[----:B------:R1:W-:Y:S01]  /*58be0*/  STL [R1+0x300], R8 ;  /* 0x0003000801007387 */ /* 0x0003e20000100800 */
[----:B------:R-:W-:Y:S02]  /*58bf0*/  PRMT R4, R6, 0x3340, R0 ;  /* 0x0000334006047816 */ /* 0x000fe40000000000 */
[----:B0-----:R-:W-:-:S03]  /*58c00*/  PRMT R2, R5, 0x3340, R7 ;  /* 0x0000334005027816 */ /* 0x001fc60000000007 */
[----:B------:R-:W-:Y:S04]  /*58c10*/  STL [R1+0x220], R4 ;  /* 0x0002200401007387 */ /* 0x000fe80000100800 */
[----:B------:R0:W-:Y:S04]  /*58c20*/  STL [R1+0x2f4], R2 ;  /* 0x0002f40201007387 */ /* 0x0001e80000100800 */
[----:B------:R-:W3:Y:S01]  /*58c30*/  LDL.LU R21, [R1+0x448] ;  /* 0x0004480001157983 */ /* 0x000ee20000300800 */
[----:B------:R-:W-:Y:S02]  /*58c40*/  SHF.R.U32.HI R5, RZ, 0x8, R18 ;  /* 0x00000008ff057819 */ /* 0x000fe40000011612 */
[----:B-1----:R-:W-:-:S02]  /*58c50*/  SHF.R.U32.HI R8, RZ, 0x8, R13 ;  /* 0x00000008ff087819 */ /* 0x002fc4000001160d */
[----:B------:R-:W-:Y:S02]  /*58c60*/  SHF.R.U32.HI R7, RZ, 0x8, R20 ;  /* 0x00000008ff077819 */ /* 0x000fe40000011614 */
[----:B------:R-:W-:Y:S02]  /*58c70*/  SHF.R.U32.HI R9, RZ, 0x8, R14 ;  /* 0x00000008ff097819 */ /* 0x000fe4000001160e */
[----:B------:R-:W-:Y:S02]  /*58c80*/  LOP3.LUT R7, R7, 0xffff, RZ, 0xc0, !PT ;  /* 0x0000ffff07077812 */ /* 0x000fe400078ec0ff */
[----:B------:R-:W-:Y:S02]  /*58c90*/  LOP3.LUT R8, R8, 0xffff, RZ, 0xc0, !PT ;  /* 0x0000ffff08087812 */ /* 0x000fe400078ec0ff */
[----:B------:R-:W-:Y:S02]  /*58ca0*/  LOP3.LUT R9, R9, 0xffff, RZ, 0xc0, !PT ;  /* 0x0000ffff09097812 */ /* 0x000fe400078ec0ff */
[----:B------:R-:W-:-:S02]  /*58cb0*/  PRMT R7, R7, 0x3340, R0 ;  /* 0x0000334007077816 */ /* 0x000fc40000000000 */
[----:B0-----:R-:W-:-:S03]  /*58cc0*/  PRMT R2, R8, 0x3340, R9 ;  /* 0x0000334008027816 */ /* 0x001fc60000000009 */
[----:B------:R-:W-:Y:S04]  /*58cd0*/  STL [R1+0x214], R7 ;  /* 0x0002140701007387 */ /* 0x000fe80000100800 */
[----:B------:R-:W3:Y:S04]  /*58ce0*/  LDL.LU R18, [R1+0x44c] ;  /* 0x00044c0001127983 */ /* 0x000ee80000300800 */
[----:B------:R0:W-:Y:S04]  /*58cf0*/  STL [R1+0x2f0], R2 ;  /* 0x0002f00201007387 */ /* 0x0001e80000100800 */
[----:B------:R-:W3:Y:S01]  /*58d00*/  LDL.LU R13, [R1+0x444] ;  /* 0x00044400010d7983 */ /* 0x000ee20000300800 */
[----:B------:R-:W-:-:S03]  /*58d10*/  SHF.R.U32.HI R4, RZ, 0x8, R19 ;  /* 0x00000008ff047819 */ /* 0x000fc60000011613 */
[----:B------:R-:W3:Y:S04]  /*58d20*/  LDL.LU R20, [R1+0x440] ;  /* 0x0004400001147983 */ /* 0x000ee80000300800 */
[----:B------:R-:W3:Y:S01]  /*58d30*/  LDL.LU R19, [R1+0x438] ;  /* 0x0004380001137983 */ /* 0x000ee20000300800 */
[----:B------:R-:W-:Y:S02]  /*58d40*/  SHF.R.U32.HI R6, RZ, 0x8, R11 ;  /* 0x00000008ff067819 */ /* 0x000fe4000001160b */
[----:B------:R-:W-:Y:S01]  /*58d50*/  SHF.R.U32.HI R26, RZ, 0x8, R26 ;  /* 0x00000008ff1a7819 */ /* 0x000fe2000001161a */
[----:B------:R-:W3:Y:S01]  /*58d60*/  LDL.LU R11, [R1+0x43c] ;  /* 0x00043c00010b7983 */ /* 0x000ee20000300800 */
[----:B------:R-:W-:-:S04]  /*58d70*/  LOP3.LUT R6, R6, 0xffff, RZ, 0xc0, !PT ;  /* 0x0000ffff06067812 */ /* 0x000fc800078ec0ff */
[----:B------:R-:W-:Y:S02]  /*58d80*/  PRMT R6, R6, 0x3340, R0 ;  /* 0x0000334006067816 */ /* 0x000fe40000000000 */
[----:B------:R-:W-:Y:S02]  /*58d90*/  SHF.R.U32.HI R22, RZ, 0x8, R22 ;  /* 0x00000008ff167819 */ /* 0x000fe40000011616 */
[----:B------:R-:W-:Y:S02]  /*58da0*/  LOP3.LUT R5, R5, 0xffff, RZ, 0xc0, !PT ;  /* 0x0000ffff05057812 */ /* 0x000fe400078ec0ff */
[----:B------:R-:W-:Y:S01]  /*58db0*/  LOP3.LUT R4, R4, 0xffff, RZ, 0xc0, !PT ;  /* 0x0000ffff04047812 */ /* 0x000fe200078ec0ff */
[----:B------:R1:W-:Y:S01]  /*58dc0*/  STL [R1+0x210], R6 ;  /* 0x0002100601007387 */ /* 0x0003e20000100800 */
[----:B------:R-:W-:Y:S02]  /*58dd0*/  LOP3.LUT R26, R26, 0xffff, RZ, 0xc0, !PT ;  /* 0x0000ffff1a1a7812 */ /* 0x000fe400078ec0ff */
[----:B------:R-:W-:-:S02]  /*58de0*/  LOP3.LUT R22, R22, 0xffff, RZ, 0xc0, !PT ;  /* 0x0000ffff16167812 */ /* 0x000fc400078ec0ff */
[----:B0-----:R-:W-:Y:S02]  /*58df0*/  PRMT R2, R5, 0x3340, R4 ;  /* 0x0000334005027816 */ /* 0x001fe40000000004 */
[----:B-1----:R-:W-:Y:S02]  /*58e00*/  SHF.R.U32.HI R6, RZ, 0x8, R3 ;  /* 0x00000008ff067819 */ /* 0x002fe40000011603 */
[----:B------:R-:W-:Y:S02]  /*58e10*/  PRMT R7, R26, 0x3340, R22 ;  /* 0x000033401a077816 */ /* 0x000fe40000000016 */
[----:B------:R-:W-:Y:S01]  /*58e20*/  LOP3.LUT R6, R6, 0xffff, RZ, 0xc0, !PT ;  /* 0x0000ffff06067812 */ /* 0x000fe200078ec0ff */
[----:B------:R0:W-:Y:S03]  /*58e30*/  STL [R1+0x2ec], R2 ;  /* 0x0002ec0201007387 */ /* 0x0001e60000100800 */
[----:B------:R-:W-:Y:S01]  /*58e40*/  PRMT R6, R6, 0x3340, R0 ;  /* 0x0000334006067816 */ /* 0x000fe20000000000 */
[----:B------:R-:W-:Y:S04]  /*58e50*/  STL [R1+0x2dc], R7 ;  /* 0x0002dc0701007387 */ /* 0x000fe80000100800 */
[----:B------:R-:W3:Y:S04]  /*58e60*/  LDL.LU R10, [R1+0x434] ;  /* 0x00043400010a7983 */ /* 0x000ee80000300800 */
[----:B------:R-:W-:Y:S04]  /*58e70*/  STL [R1+0x204], R6 ;  /* 0x0002040601007387 */ /* 0x000fe80000100800 */
[----:B------:R-:W3:Y:S01]  /*58e80*/  LDL.LU R15, [R1+0x430] ;  /* 0x00043000010f7983 */ /* 0x000ee20000300800 */
[----:B----4-:R-:W-:-:S04]  /*58e90*/  SHF.R.U32.HI R3, RZ, 0x8, R12 ;  /* 0x00000008ff037819 */ /* 0x010fc8000001160c */
[----:B------:R-:W-:-:S04]  /*58ea0*/  LOP3.LUT R3, R3, 0xffff, RZ, 0xc0, !PT ;  /* 0x0000ffff03037812 */ /* 0x000fc800078ec0ff */
[----:B0-----:R-:W-:Y:S02]  /*58eb0*/  PRMT R2, R3, 0x3340, R0 ;  /* 0x0000334003027816 */ /* 0x001fe40000000000 */
[----:B--2---:R-:W-:Y:S02]  /*58ec0*/  SHF.R.U32.HI R4, RZ, 0x8, R17 ;  /* 0x00000008ff047819 */ /* 0x004fe40000011611 */
[----:B---3--:R-:W-:Y:S01]  /*58ed0*/  SHF.R.U32.HI R5, RZ, 0x8, R16 ;  /* 0x00000008ff057819 */ /* 0x008fe20000011610 */
[----:B------:R0:W-:Y:S04]  /*58ee0*/  STL [R1+0x1f4], R2 ;  /* 0x0001f40201007387 */ /* 0x0001e80000100800 */
[----:B------:R-:W2:Y:S04]  /*58ef0*/  LDL.LU R25, [R1+0x42c] ;  /* 0x00042c0001197983 */ /* 0x000ea80000300800 */
[----:B------:R-:W3:Y:S04]  /*58f00*/  LDL.LU R14, [R1+0x424] ;  /* 0x00042400010e7983 */ /* 0x000ee80000300800 */
[----:B------:R-:W4:Y:S04]  /*58f10*/  LDL.LU R17, [R1+0x420] ;  /* 0x0004200001117983 */ /* 0x000f280000300800 */
[----:B------:R-:W2:Y:S04]  /*58f20*/  LDL.LU R16, [R1+0x1d0] ;  /* 0x0001d00001107983 */ /* 0x000ea80000300800 */
[----:B------:R-:W2:Y:S01]  /*58f30*/  LDL.LU R12, [R1+0x428] ;  /* 0x00042800010c7983 */ /* 0x000ea20000300800 */
[----:B------:R-:W-:-:S02]  /*58f40*/  LOP3.LUT R4, R4, 0xffff, RZ, 0xc0, !PT ;  /* 0x0000ffff04047812 */ /* 0x000fc400078ec0ff */
[----:B------:R-:W-:-:S04]  /*58f50*/  LOP3.LUT R5, R5, 0xffff, RZ, 0xc0, !PT ;  /* 0x0000ffff05057812 */ /* 0x000fc800078ec0ff */
[----:B0-----:R-:W-:Y:S02]  /*58f60*/  PRMT R2, R4, 0x3340, R5 ;  /* 0x0000334004027816 */ /* 0x001fe40000000005 */
[----:B------:R-:W-:-:S04]  /*58f70*/  SHF.R.U32.HI R6, RZ, 0x8, R21 ;  /* 0x00000008ff067819 */ /* 0x000fc80000011615 */
[----:B------:R-:W-:Y:S01]  /*58f80*/  LOP3.LUT R6, R6, 0xffff, RZ, 0xc0, !PT ;  /* 0x0000ffff06067812 */ /* 0x000fe200078ec0ff */
[----:B------:R0:W-:Y:S04]  /*58f90*/  STL [R1+0x2d8], R2 ;  /* 0x0002d80201007387 */ /* 0x0001e80000100800 */
[----:B------:R-:W2:Y:S01]  /*58fa0*/  LDL.LU R23, [R1+0xf4] ;  /* 0x0000f40001177983 */ /* 0x000ea20000300800 */
[----:B------:R-:W-:Y:S02]  /*58fb0*/  SHF.R.U32.HI R7, RZ, 0x8, R13 ;  /* 0x00000008ff077819 */ /* 0x000fe4000001160d */
[----:B------:R-:W-:Y:S02]  /*58fc0*/  SHF.R.U32.HI R8, RZ, 0x8, R19 ;  /* 0x00000008ff087819 */ /* 0x000fe40000011613 */
[----:B------:R-:W-:-:S02]  /*58fd0*/  LOP3.LUT R7, R7, 0xffff, RZ, 0xc0, !PT ;  /* 0x0000ffff07077812 */ /* 0x000fc400078ec0ff */
[----:B------:R-:W-:Y:S02]  /*58fe0*/  LOP3.LUT R8, R8, 0xffff, RZ, 0xc0, !PT ;  /* 0x0000ffff08087812 */ /* 0x000fe400078ec0ff */
[----:B------:R-:W-:Y:S02]  /*58ff0*/  PRMT R6, R6, 0x3340, R7 ;  /* 0x0000334006067816 */ /* 0x000fe40000000007 */
[----:B0-----:R-:W-:-:S03]  /*59000*/  PRMT R2, R8, 0x3340, R0 ;  /* 0x0000334008027816 */ /* 0x001fc60000000000 */
[----:B------:R-:W-:Y:S04]  /*59010*/  STL [R1+0x2cc], R6 ;  /* 0x0002cc0601007387 */ /* 0x000fe80000100800 */
[----:B------:R-:W2:Y:S01]  /*59020*/  LDL.LU R21, [R1+0x100] ;  /* 0x0001000001157983 */ /* 0x000ea20000300800 */
[----:B------:R-:W-:-:S03]  /*59030*/  SHF.R.U32.HI R3, RZ, 0x8, R18 ;  /* 0x00000008ff037819 */ /* 0x000fc60000011612 */
[----:B------:R0:W-:Y:S04]  /*59040*/  STL [R1+0x1ec], R2 ;  /* 0x0001ec0201007387 */ /* 0x0001e80000100800 */
[----:B------:R-:W2:Y:S01]  /*59050*/  LDL.LU R18, [R1+0x458] ;  /* 0x0004580001127983 */ /* 0x000ea20000300800 */
[----:B------:R-:W-:-:S03]  /*59060*/  SHF.R.U32.HI R4, RZ, 0x8, R20 ;  /* 0x00000008ff047819 */ /* 0x000fc60000011614 */
[----:B------:R-:W2:Y:S01]  /*59070*/  LDL.LU R20, [R1+0x454] ;  /* 0x0004540001147983 */ /* 0x000ea20000300800 */
[----:B------:R-:W-:-:S03]  /*59080*/  SHF.R.U32.HI R5, RZ, 0x8, R11 ;  /* 0x00000008ff057819 */ /* 0x000fc6000001160b */
[----:B------:R-:W2:Y:S04]  /*59090*/  LDL.LU R19, [R1+0x41c] ;  /* 0x00041c0001137983 */ /* 0x000ea80000300800 */
[----:B------:R-:W2:Y:S01]  /*590a0*/  LDL.LU R11, [R1+0x418] ;  /* 0x00041800010b7983 */ /* 0x000ea20000300800 */
[----:B------:R-:W-:Y:S02]  /*590b0*/  LOP3.LUT R3, R3, 0xffff, RZ, 0xc0, !PT ;  /* 0x0000ffff03037812 */ /* 0x000fe400078ec0ff */
[----:B------:R-:W-:Y:S02]  /*590c0*/  LOP3.LUT R4, R4, 0xffff, RZ, 0xc0, !PT ;  /* 0x0000ffff04047812 */ /* 0x000fe400078ec0ff */
[----:B------:R-:W-:Y:S02]  /*590d0*/  LOP3.LUT R5, R5, 0xffff, RZ, 0xc0, !PT ;  /* 0x0000ffff05057812 */ /* 0x000fe400078ec0ff */
[----:B------:R-:W-:-:S02]  /*590e0*/  PRMT R13, R3, 0x3340, R4 ;  /* 0x00003340030d7816 */ /* 0x000fc40000000004 */
[----:B0-----:R-:W-:-:S03]  /*590f0*/  PRMT R2, R5, 0x3340, R0 ;  /* 0x0000334005027816 */ /* 0x001fc60000000000 */
[----:B------:R-:W-:Y:S04]  /*59100*/  STL [R1+0x2440], R13 ;  /* 0x0024400d01007387 */ /* 0x000fe80000100800 */
[----:B------:R0:W-:Y:S01]  /*59110*/  STL [R1+0x1f8], R2 ;  /* 0x0001f80201007387 */ /* 0x0001e20000100800 */
[----:B---3--:R-:W-:Y:S02]  /*59120*/  SHF.R.U32.HI R8, RZ, 0x8, R14 ;  /* 0x00000008ff087819 */ /* 0x008fe4000001160e */
[----:B----4-:R-:W-:Y:S01]  /*59130*/  SHF.R.U32.HI R6, RZ, 0x8, R17 ;  /* 0x00000008ff067819 */ /* 0x010fe20000011611 */
[----:B------:R-:W3:Y:S01]  /*59140*/  LDL.LU R14, [R1+0x460] ;  /* 0x00046000010e7983 */ /* 0x000ee20000300800 */
[----:B--2---:R-:W-:-:S03]  /*59150*/  SHF.R.U32.HI R9, RZ, 0x8, R16 ;  /* 0x00000008ff097819 */ /* 0x004fc60000011610 */
[----:B------:R-:W2:Y:S04]  /*59160*/  LDL.LU R17, [R1+0x450] ;  /* 0x0004500001117983 */ /* 0x000ea80000300800 */
[----:B------:R-:W4:Y:S01]  /*59170*/  LDL.LU R16, [R1+0x21c] ;  /* 0x00021c0001107983 */ /* 0x000f220000300800 */
[----:B------:R-:W-:-:S03]  /*59180*/  SHF.R.U32.HI R4, RZ, 0x8, R12 ;  /* 0x00000008ff047819 */ /* 0x000fc6000001160c */
[----:B------:R-:W4:Y:S01]  /*59190*/  LDL.LU R12, [R1+0x45c] ;  /* 0x00045c00010c7983 */ /* 0x000f220000300800 */
[----:B------:R-:W-:Y:S02]  /*591a0*/  SHF.R.U32.HI R7, RZ, 0x8, R10 ;  /* 0x00000008ff077819 */ /* 0x000fe4000001160a */
[----:B------:R-:W-:Y:S02]  /*591b0*/  LOP3.LUT R8, R8, 0xffff, RZ, 0xc0, !PT ;  /* 0x0000ffff08087812 */ /* 0x000fe400078ec0ff */
[----:B------:R-:W-:Y:S02]  /*591c0*/  SHF.R.U32.HI R3, RZ, 0x8, R25 ;  /* 0x00000008ff037819 */ /* 0x000fe40000011619 */
[----:B------:R-:W-:Y:S02]  /*591d0*/  LOP3.LUT R7, R7, 0xffff, RZ, 0xc0, !PT ;  /* 0x0000ffff07077812 */ /* 0x000fe400078ec0ff */
[----:B------:R-:W-:Y:S02]  /*591e0*/  SHF.R.U32.HI R5, RZ, 0x8, R15 ;  /* 0x00000008ff057819 */ /* 0x000fe4000001160f */
[----:B------:R-:W-:-:S02]  /*591f0*/  LOP3.LUT R9, R9, 0xffff, RZ, 0xc0, !PT ;  /* 0x0000ffff09097812 */ /* 0x000fc400078ec0ff */
[----:B------:R-:W-:Y:S02]  /*59200*/  LOP3.LUT R3, R3, 0xffff, RZ, 0xc0, !PT ;  /* 0x0000ffff03037812 */ /* 0x000fe400078ec0ff */
[----:B0-----:R-:W-:Y:S02]  /*59210*/  PRMT R2, R7, 0x3340, R8 ;  /* 0x0000334007027816 */ /* 0x001fe40000000008 */
[----:B------:R-:W-:Y:S02]  /*59220*/  LOP3.LUT R4, R4, 0xffff, RZ, 0xc0, !PT ;  /* 0x0000ffff04047812 */ /* 0x000fe400078ec0ff */
[----:B------:R-:W-:Y:S02]  /*59230*/  LOP3.LUT R5, R5, 0xffff, RZ, 0xc0, !PT ;  /* 0x0000ffff05057812 */ /* 0x000fe400078ec0ff */
[----:B------:R-:W-:Y:S02]  /*59240*/  LOP3.LUT R6, R6, 0xffff, RZ, 0xc0, !PT ;  /* 0x0000ffff06067812 */ /* 0x000fe400078ec0ff */
[----:B------:R-:W-:-:S02]  /*59250*/  PRMT R7, R9, 0x3340, R0 ;  /* 0x0000334009077816 */ /* 0x000fc40000000000 */
[----:B------:R-:W-:Y:S01]  /*59260*/  PRMT R3, R3, 0x3340, R4 ;  /* 0x0000334003037816 */ /* 0x000fe20000000004 */
[----:B------:R0:W-:Y:S04]  /*59270*/  STL [R1+0x2b8], R2 ;  /* 0x0002b80201007387 */ /* 0x0001e80000100800 */
[----:B------:R-:W-:Y:S04]  /*59280*/  STL [R1+0x1c0], R7 ;  /* 0x0001c00701007387 */ /* 0x000fe80000100800 */
[----:B------:R1:W-:Y:S01]  /*59290*/  STL [R1+0x2b4], R3 ;  /* 0x0002b40301007387 */ /* 0x0003e20000100800 */
[----:B0-----:R-:W-:-:S02]  /*592a0*/  PRMT R2, R5, 0x3340, R6 ;  /* 0x0000334005027816 */ /* 0x001fc40000000006 */
[----:B------:R-:W-:-:S03]  /*592b0*/  SHF.R.U32.HI R5, RZ, 0x8, R23 ;  /* 0x00000008ff057819 */ /* 0x000fc60000011617 */
[----:B------:R0:W-:Y:S04]  /*592c0*/  STL [R1+0x2ac], R2 ;  /* 0x0002ac0201007387 */ /* 0x0001e80000100800 */
[----:B------:R-:W4:Y:S01]  /*592d0*/  LDL.LU R23, [R1+0x48c] ;  /* 0x00048c0001177983 */ /* 0x000f220000300800 */
[----:B-1----:R-:W-:-:S03]  /*592e0*/  SHF.R.U32.HI R3, RZ, 0x8, R21 ;  /* 0x00000008ff037819 */ /* 0x002fc60000011615 */
[----:B------:R-:W4:Y:S01]  /*592f0*/  LDL.LU R21, [R1+0x480] ;  /* 0x0004800001157983 */ /* 0x000f220000300800 */
[----:B------:R-:W-:-:S03]  /*59300*/  SHF.R.U32.HI R8, RZ, 0x8, R18 ;  /* 0x00000008ff087819 */ /* 0x000fc60000011612 */
[----:B------:R-:W4:Y:S01]  /*59310*/  LDL.LU R18, [R1+0x2c] ;  /* 0x00002c0001127983 */ /* 0x000f220000300800 */
[----:B------:R-:W-:-:S03]  /*59320*/  SHF.R.U32.HI R7, RZ, 0x8, R20 ;  /* 0x00000008ff077819 */ /* 0x000fc60000011614 */
[----:B------:R-:W4:Y:S01]  /*59330*/  LDL.LU R20, [R1+0x488] ;  /* 0x0004880001147983 */ /* 0x000f220000300800 */
[----:B------:R-:W-:Y:S02]  /*59340*/  LOP3.LUT R8, R8, 0xffff, RZ, 0xc0, !PT ;  /* 0x0000ffff08087812 */ /* 0x000fe400078ec0ff */
[----:B------:R-:W-:Y:S02]  /*59350*/  SHF.R.U32.HI R4, RZ, 0x8, R11 ;  /* 0x00000008ff047819 */ /* 0x000fe4000001160b */
[----:B------:R-:W-:Y:S02]  /*59360*/  SHF.R.U32.HI R6, RZ, 0x8, R19 ;  /* 0x00000008ff067819 */ /* 0x000fe40000011613 */
[----:B------:R-:W-:Y:S02]  /*59370*/  LOP3.LUT R7, R7, 0xffff, RZ, 0xc0, !PT ;  /* 0x0000ffff07077812 */ /* 0x000fe400078ec0ff */
[----:B0-----:R-:W-:Y:S02]  /*59380*/  PRMT R2, R8, 0x3340, R0 ;  /* 0x0000334008027816 */ /* 0x001fe40000000000 */
[----:B------:R-:W-:-:S02]  /*59390*/  LOP3.LUT R3, R3, 0xffff, RZ, 0xc0, !PT ;  /* 0x0000ffff03037812 */ /* 0x000fc400078ec0ff */
[----:B------:R-:W-:Y:S02]  /*593a0*/  LOP3.LUT R4, R4, 0xffff, RZ, 0xc0, !PT ;  /* 0x0000ffff04047812 */ /* 0x000fe400078ec0ff */
[----:B------:R-:W-:Y:S02]  /*593b0*/  LOP3.LUT R5, R5, 0xffff, RZ, 0xc0, !PT ;  /* 0x0000ffff05057812 */ /* 0x000fe400078ec0ff */
[----:B------:R-:W-:Y:S01]  /*593c0*/  LOP3.LUT R6, R6, 0xffff, RZ, 0xc0, !PT ;  /* 0x0000ffff06067812 */ /* 0x000fe200078ec0ff */
[----:B------:R-:W4:Y:S01]  /*593d0*/  LDL.LU R11, [R1+0x484] ;  /* 0x00048400010b7983 */ /* 0x000f220000300800 */
[----:B------:R-:W-:Y:S02]  /*593e0*/  PRMT R7, R7, 0x3340, R0 ;  /* 0x0000334007077816 */ /* 0x000fe40000000000 */
[----:B------:R-:W-:Y:S01]  /*593f0*/  PRMT R3, R3, 0x3340, R4 ;  /* 0x0000334003037816 */ /* 0x000fe20000000004 */
[----:B------:R0:W-:Y:S04]  /*59400*/  STL [R1+0x1dc], R2 ;  /* 0x0001dc0201007387 */ /* 0x0001e80000100800 */
[----:B------:R1:W-:Y:S04]  /*59410*/  STL [R1+0x1d0], R7 ;  /* 0x0001d00701007387 */ /* 0x0003e80000100800 */
[----:B------:R1:W-:Y:S01]  /*59420*/  STL [R1+0x2a0], R3 ;  /* 0x0002a00301007387 */ /* 0x0003e20000100800 */
[----:B0-----:R-:W-:-:S05]  /*59430*/  PRMT R2, R5, 0x3340, R6 ;  /* 0x0000334005027816 */ /* 0x001fca0000000006 */
[----:B------:R0:W-:Y:S04]  /*59440*/  STL [R1+0x298], R2 ;  /* 0x0002980201007387 */ /* 0x0001e80000100800 */
[----:B------:R-:W4:Y:S04]  /*59450*/  LDL.LU R25, [R1+0x47c] ;  /* 0x00047c0001197983 */ /* 0x000f280000300800 */
[----:B------:R-:W4:Y:S01]  /*59460*/  LDL.LU R19, [R1+0x478] ;  /* 0x0004780001137983 */ /* 0x000f220000300800 */
[----:B---3--:R-:W-:Y:S02]  /*59470*/  SHF.R.U32.HI R5, RZ, 0x8, R14 ;  /* 0x00000008ff057819 */ /* 0x008fe4000001160e */
[----:B--2---:R-:W-:Y:S01]  /*59480*/  SHF.R.U32.HI R8, RZ, 0x8, R17 ;  /* 0x00000008ff087819 */ /* 0x004fe20000011611 */
[----:B------:R-:W2:Y:S01]  /*59490*/  LDL.LU R14, [R1+0x474] ;  /* 0x00047400010e7983 */ /* 0x000ea20000300800 */
[----:B----4-:R-:W-:-:S03]  /*594a0*/  SHF.R.U32.HI R6, RZ, 0x8, R16 ;  /* 0x00000008ff067819 */ /* 0x010fc60000011610 */
[----:B------:R-:W3:Y:S04]  /*594b0*/  LDL.LU R17, [R1+0x470] ;  /* 0x0004700001117983 */ /* 0x000ee80000300800 */
[----:B------:R-:W4:Y:S01]  /*594c0*/  LDL.LU R16, [R1+0x46c] ;  /* 0x00046c0001107983 */ /* 0x000f220000300800 */
[----:B-1----:R-:W-:-:S03]  /*594d0*/  SHF.R.U32.HI R7, RZ, 0x8, R12 ;  /* 0x00000008ff077819 */ /* 0x002fc6000001160c */
[----:B------:R-:W3:Y:S01]  /*594e0*/  LDL.LU R12, [R1+0x468] ;  /* 0x00046800010c7983 */ /* 0x000ee20000300800 */
[----:B------:R-:W-:Y:S02]  /*594f0*/  LOP3.LUT R8, R8, 0xffff, RZ, 0xc0, !PT ;  /* 0x0000ffff08087812 */ /* 0x000fe400078ec0ff */
[----:B------:R-:W-:Y:S02]  /*59500*/  LOP3.LUT R6, R6, 0xffff, RZ, 0xc0, !PT ;  /* 0x0000ffff06067812 */ /* 0x000fe400078ec0ff */
[----:B------:R-:W-:Y:S02]  /*59510*/  SHF.R.U32.HI R3, RZ, 0x8, R29 ;  /* 0x00000008ff037819 */ /* 0x000fe4000001161d */
[----:B0-----:R-:W-:Y:S02]  /*59520*/  PRMT R2, R8, 0x3340, R0 ;  /* 0x0000334008027816 */ /* 0x001fe40000000000 */
[----:B------:R-:W-:Y:S02]  /*59530*/  SHF.R.U32.HI R4, RZ, 0x8, R28 ;  /* 0x00000008ff047819 */ /* 0x000fe4000001161c */
[----:B------:R-:W-:-:S02]  /*59540*/  LOP3.LUT R5, R5, 0xffff, RZ, 0xc0, !PT ;  /* 0x0000ffff05057812 */ /* 0x000fc400078ec0ff */
[----:B------:R-:W-:Y:S02]  /*59550*/  LOP3.LUT R7, R7, 0xffff, RZ, 0xc0, !PT ;  /* 0x0000ffff07077812 */ /* 0x000fe400078ec0ff */
[----:B------:R-:W-:Y:S01]  /*59560*/  PRMT R6, R6, 0x3340, R0 ;  /* 0x0000334006067816 */ /* 0x000fe20000000000 */
[----:B------:R0:W-:Y:S01]  /*59570*/  STL [R1+0x19c], R2 ;  /* 0x00019c0201007387 */ /* 0x0001e20000100800 */
[----:B------:R-:W-:Y:S02]  /*59580*/  LOP3.LUT R3, R3, 0xffff, RZ, 0xc0, !PT ;  /* 0x0000ffff03037812 */ /* 0x000fe400078ec0ff */
[----:B------:R-:W-:Y:S01]  /*59590*/  LOP3.LUT R4, R4, 0xffff, RZ, 0xc0, !PT ;  /* 0x0000ffff04047812 */ /* 0x000fe200078ec0ff */
[----:B------:R1:W-:Y:S03]  /*595a0*/  STL [R1+0x80], R6 ;  /* 0x0000800601007387 */ /* 0x0003e60000100800 */
[----:B------:R-:W-:-:S02]  /*595b0*/  PRMT R4, R3, 0x3340, R4 ;  /* 0x0000334003047816 */ /* 0x000fc40000000004 */
[----:B0-----:R-:W-:-:S03]  /*595c0*/  PRMT R2, R5, 0x3340, R7 ;  /* 0x0000334005027816 */ /* 0x001fc60000000007 */
[----:B------:R-:W-:Y:S04]  /*595d0*/  STL [R1+0x28c], R4 ;  /* 0x00028c0401007387 */ /* 0x000fe80000100800 */
[----:B------:R0:W-:Y:S04]  /*595e0*/  STL [R1+0x288], R2 ;  /* 0x0002880201007387 */ /* 0x0001e80000100800 */
[----:B------:R-:W3:Y:S01]  /*595f0*/  LDL.LU R15, [R1+0x464] ;  /* 0x00046400010f7983 */ /* 0x000ee20000300800 */
[----:B------:R-:W-:Y:S02]  /*59600*/  SHF.R.U32.HI R3, RZ, 0x8, R23 ;  /* 0x00000008ff037819 */ /* 0x000fe40000011617 */
[----:B------:R-:W-:-:S02]  /*59610*/  SHF.R.U32.HI R7, RZ, 0x8, R21 ;  /* 0x00000008ff077819 */ /* 0x000fc40000011615 */
[----:B-1----:R-:W-:Y:S02]  /*59620*/  SHF.R.U32.HI R6, RZ, 0x8, R18 ;  /* 0x00000008ff067819 */ /* 0x002fe40000011612 */
[----:B------:R-:W-:Y:S02]  /*59630*/  LOP3.LUT R7, R7, 0xffff, RZ, 0xc0, !PT ;  /* 0x0000ffff07077812 */ /* 0x000fe400078ec0ff */
[----:B------:R-:W-:Y:S02]  /*59640*/  LOP3.LUT R6, R6, 0xffff, RZ, 0xc0, !PT ;  /* 0x0000ffff06067812 */ /* 0x000fe400078ec0ff */
[--C-:B------:R-:W-:Y:S02]  /*59650*/  PRMT R7, R7, 0x3340, R0.reuse ;  /* 0x0000334007077816 */ /* 0x100fe40000000000 */
[----:B0-----:R-:W-:-:S03]  /*59660*/  PRMT R2, R6, 0x3340, R0 ;  /* 0x0000334006027816 */ /* 0x001fc60000000000 */
[----:B------:R-:W-:Y:S04]  /*59670*/  STL [R1+0x7c], R7 ;  /* 0x00007c0701007387 */ /* 0x000fe80000100800 */
[----:B------:R-:W3:Y:S04]  /*59680*/  LDL.LU R23, [R1+0x4a0] ;  /* 0x0004a00001177983 */ /* 0x000ee80000300800 */
[----:B------:R0:W-:Y:S04]  /*59690*/  STL [R1+0x78], R2 ;  /* 0x0000780201007387 */ /* 0x0001e80000100800 */
[----:B------:R-:W3:Y:S04]  /*596a0*/  LDL.LU R21, [R1+0x130] ;  /* 0x0001300001157983 */ /* 0x000ee80000300800 */
[----:B------:R-:W3:Y:S01]  /*596b0*/  LDL.LU R18, [R1+0x49c] ;  /* 0x00049c0001127983 */ /* 0x000ee20000300800 */
[----:B------:R-:W-:-:S03]  /*596c0*/  SHF.R.U32.HI R4, RZ, 0x8, R20 ;  /* 0x00000008ff047819 */ /* 0x000fc60000011614 */
[----:B------:R-:W3:Y:S01]  /*596d0*/  LDL.LU R20, [R1+0x494] ;  /* 0x0004940001147983 */ /* 0x000ee20000300800 */
[----:B------:R-:W-:Y:S02]  /*596e0*/  SHF.R.U32.HI R5, RZ, 0x8, R11 ;  /* 0x00000008ff057819 */ /* 0x000fe4000001160b */
[----:B------:R-:W-:Y:S02]  /*596f0*/  LOP3.LUT R3, R3, 0xffff, RZ, 0xc0, !PT ;  /* 0x0000ffff03037812 */ /* 0x000fe400078ec0ff */
[----:B------:R-:W-:Y:S01]  /*59700*/  LOP3.LUT R4, R4, 0xffff, RZ, 0xc0, !PT ;  /* 0x0000ffff04047812 */ /* 0x000fe200078ec0ff */
[----:B------:R-:W3:Y:S01]  /*59710*/  LDL.LU R11, [R1+0x88] ;  /* 0x00008800010b7983 */ /* 0x000ee20000300800 */
[----:B------:R-:W-:Y:S02]  /*59720*/  LOP3.LUT R5, R5, 0xffff, RZ, 0xc0, !PT ;  /* 0x0000ffff05057812 */ /* 0x000fe400078ec0ff */
[----:B------:R-:W-:Y:S02]  /*59730*/  PRMT R3, R3, 0x3340, R4 ;  /* 0x0000334003037816 */ /* 0x000fe40000000004 */
[----:B0-----:R-:W-:-:S02]  /*59740*/  PRMT R2, R5, 0x3340, R0 ;  /* 0x0000334005027816 */ /* 0x001fc40000000000 */
[----:B------:R-:W-:-:S04]  /*59750*/  SHF.R.U32.HI R6, RZ, 0x8, R25 ;  /* 0x00000008ff067819 */ /* 0x000fc80000011619 */
[----:B------:R-:W-:Y:S01]  /*59760*/  LOP3.LUT R6, R6, 0xffff, RZ, 0xc0, !PT ;  /* 0x0000ffff06067812 */ /* 0x000fe200078ec0ff */
[----:B------:R0:W-:Y:S04]  /*59770*/  STL [R1+0x27c], R3 ;  /* 0x00027c0301007387 */ /* 0x0001e80000100800 */
[----:B------:R1:W-:Y:S04]  /*59780*/  STL [R1+0x1c4], R2 ;  /* 0x0001c40201007387 */ /* 0x0003e80000100800 */
[----:B------:R-:W3:Y:S01]  /*59790*/  LDL.LU R10, [R1+0x4dc] ;  /* 0x0004dc00010a7983 */ /* 0x000ee20000300800 */
[----:B0-----:R-:W-:-:S02]  /*597a0*/  SHF.R.U32.HI R3, RZ, 0x8, R19 ;  /* 0x00000008ff037819 */ /* 0x001fc40000011613 */
[----:B--2---:R-:W-:Y:S02]  /*597b0*/  SHF.R.U32.HI R7, RZ, 0x8, R14 ;  /* 0x00000008ff077819 */ /* 0x004fe4000001160e */
[----:B----4-:R-:W-:Y:S02]  /*597c0*/  SHF.R.U32.HI R8, RZ, 0x8, R16 ;  /* 0x00000008ff087819 */ /* 0x010fe40000011610 */
[----:B------:R-:W-:Y:S02]  /*597d0*/  LOP3.LUT R7, R7, 0xffff, RZ, 0xc0, !PT ;  /* 0x0000ffff07077812 */ /* 0x000fe400078ec0ff */
[----:B------:R-:W-:Y:S02]  /*597e0*/  LOP3.LUT R8, R8, 0xffff, RZ, 0xc0, !PT ;  /* 0x0000ffff08087812 */ /* 0x000fe400078ec0ff */
[----:B------:R-:W-:Y:S02]  /*597f0*/  PRMT R6, R6, 0x3340, R7 ;  /* 0x0000334006067816 */ /* 0x000fe40000000007 */
[----:B-1----:R-:W-:-:S03]  /*59800*/  PRMT R2, R8, 0x3340, R0 ;  /* 0x0000334008027816 */ /* 0x002fc60000000000 */
[----:B------:R-:W-:Y:S04]  /*59810*/  STL [R1+0x26c], R6 ;  /* 0x00026c0601007387 */ /* 0x000fe80000100800 */
[----:B------:R-:W2:Y:S04]  /*59820*/  LDL.LU R25, [R1+0x30] ;  /* 0x0000300001197983 */ /* 0x000ea80000300800 */
[----:B------:R0:W-:Y:S04]  /*59830*/  STL [R1+0x1b0], R2 ;  /* 0x0001b00201007387 */ /* 0x0001e80000100800 */
[----:B------:R-:W4:Y:S01]  /*59840*/  LDL.LU R19, [R1+0x4c8] ;  /* 0x0004c80001137983 */ /* 0x000f220000300800 */
[----:B---3--:R-:W-:-:S03]  /*59850*/  SHF.R.U32.HI R4, RZ, 0x8, R17 ;  /* 0x00000008ff047819 */ /* 0x008fc60000011611 */
[----:B------:R-:W3:Y:S04]  /*59860*/  LDL.LU R14, [R1+0x4ac] ;  /* 0x0004ac00010e7983 */ /* 0x000ee80000300800 */
[----:B------:R-:W3:Y:S01]  /*59870*/  LDL.LU R17, [R1+0x498] ;  /* 0x0004980001117983 */ /* 0x000ee20000300800 */
[----:B------:R-:W-:-:S03]  /*59880*/  SHF.R.U32.HI R5, RZ, 0x8, R12 ;  /* 0x00000008ff057819 */ /* 0x000fc6000001160c */
[----:B------:R-:W3:Y:S04]  /*59890*/  LDL.LU R16, [R1+0x34] ;  /* 0x0000340001107983 */ /* 0x000ee80000300800 */
[----:B------:R-:W3:Y:S01]  /*598a0*/  LDL.LU R12, [R1+0x490] ;  /* 0x00049000010c7983 */ /* 0x000ee20000300800 */
[----:B------:R-:W-:Y:S02]  /*598b0*/  LOP3.LUT R3, R3, 0xffff, RZ, 0xc0, !PT ;  /* 0x0000ffff03037812 */ /* 0x000fe400078ec0ff */
[----:B------:R-:W-:-:S04]  /*598c0*/  LOP3.LUT R4, R4, 0xffff, RZ, 0xc0, !PT ;  /* 0x0000ffff04047812 */ /* 0x000fc800078ec0ff */
[----:B------:R-:W-:Y:S02]  /*598d0*/  PRMT R4, R3, 0x3340, R4 ;  /* 0x0000334003047816 */ /* 0x000fe40000000004 */
[----:B------:R-:W-:Y:S02]  /*598e0*/  LOP3.LUT R5, R5, 0xffff, RZ, 0xc0, !PT ;  /* 0x0000ffff05057812 */ /* 0x000fe400078ec0ff */
[----:B------:R-:W-:Y:S01]  /*598f0*/  SHF.R.U32.HI R3, RZ, 0x8, R15 ;  /* 0x00000008ff037819 */ /* 0x000fe2000001160f */
[----:B------:R1:W-:Y:S01]  /*59900*/  STL [R1+0x260], R4 ;  /* 0x0002600401007387 */ /* 0x0003e20000100800 */
[----:B0-----:R-:W-:Y:S02]  /*59910*/  PRMT R2, R5, 0x3340, R0 ;  /* 0x0000334005027816 */ /* 0x001fe40000000000 */
[----:B------:R-:W-:-:S03]  /*59920*/  LOP3.LUT R3, R3, 0xffff, RZ, 0xc0, !PT ;  /* 0x0000ffff03037812 */ /* 0x000fc600078ec0ff */
[----:B------:R0:W-:Y:S01]  /*59930*/  STL [R1+0x1b4], R2 ;  /* 0x0001b40201007387 */ /* 0x0001e20000100800 */
[----:B------:R-:W-:Y:S02]  /*59940*/  SHF.R.U32.HI R6, RZ, 0x8, R23 ;  /* 0x00000008ff067819 */ /* 0x000fe40000011617 */
[----:B------:R-:W-:Y:S02]  /*59950*/  SHF.R.U32.HI R7, RZ, 0x8, R18 ;  /* 0x00000008ff077819 */ /* 0x000fe40000011612 */
[----:B------:R-:W-:Y:S02]  /*59960*/  SHF.R.U32.HI R8, RZ, 0x8, R20 ;  /* 0x00000008ff087819 */ /* 0x000fe40000011614 */
[----:B-1----:R-:W-:Y:S02]  /*59970*/  SHF.R.U32.HI R4, RZ, 0x8, R21 ;  /* 0x00000008ff047819 */ /* 0x002fe40000011615 */
[----:B------:R-:W-:Y:S02]  /*59980*/  LOP3.LUT R6, R6, 0xffff, RZ, 0xc0, !PT ;  /* 0x0000ffff06067812 */ /* 0x000fe400078ec0ff */
[----:B------:R-:W-:-:S02]  /*59990*/  LOP3.LUT R7, R7, 0xffff, RZ, 0xc0, !PT ;  /* 0x0000ffff07077812 */ /* 0x000fc400078ec0ff */
[----:B------:R-:W-:Y:S02]  /*599a0*/  LOP3.LUT R8, R8, 0xffff, RZ, 0xc0, !PT ;  /* 0x0000ffff08087812 */ /* 0x000fe400078ec0ff */
[----:B------:R-:W-:Y:S02]  /*599b0*/  LOP3.LUT R4, R4, 0xffff, RZ, 0xc0, !PT ;  /* 0x0000ffff04047812 */ /* 0x000fe400078ec0ff */
[----:B------:R-:W-:Y:S02]  /*599c0*/  PRMT R7, R6, 0x3340, R7 ;  /* 0x0000334006077816 */ /* 0x000fe40000000007 */
[----:B------:R-:W-:Y:S02]  /*599d0*/  PRMT R6, R8, 0x3340, R0 ;  /* 0x0000334008067816 */ /* 0x000fe40000000000 */
[----:B0-----:R-:W-:Y:S01]  /*599e0*/  PRMT R2, R3, 0x3340, R4 ;  /* 0x0000334003027816 */ /* 0x001fe20000000004 */
[----:B------:R0:W-:Y:S04]  /*599f0*/  STL [R1+0x258], R7 ;  /* 0x0002580701007387 */ /* 0x0001e80000100800 */
[----:B------:R-:W3:Y:S04]  /*59a00*/  LDL.LU R15, [R1+0x4bc] ;  /* 0x0004bc00010f7983 */ /* 0x000ee80000300800 */
[----:B------:R-:W-:Y:S04]  /*59a10*/  STL [R1+0x1a0], R6 ;  /* 0x0001a00601007387 */ /* 0x000fe80000100800 */
[----:B------:R-:W3:Y:S04]  /*59a20*/  LDL.LU R23, [R1+0x4b8] ;  /* 0x0004b80001177983 */ /* 0x000ee80000300800 */
[----:B------:R1:W-:Y:S04]  /*59a30*/  STL [R1+0x24c], R2 ;  /* 0x00024c0201007387 */ /* 0x0003e80000100800 */
[----:B------:R-:W3:Y:S04]  /*59a40*/  LDL.LU R21, [R1+0x9c] ;  /* 0x00009c0001157983 */ /* 0x000ee80000300800 */
[----:B------:R-:W3:Y:S04]  /*59a50*/  LDL.LU R18, [R1+0x4b4] ;  /* 0x0004b40001127983 */ /* 0x000ee80000300800 */
[----:B------:R-:W3:Y:S01]  /*59a60*/  LDL.LU R20, [R1+0x4b0] ;  /* 0x0004b00001147983 */ /* 0x000ee20000300800 */
[----:B------:R-:W-:-:S02]  /*59a70*/  SHF.R.U32.HI R5, RZ, 0x8, R11 ;  /* 0x00000008ff057819 */ /* 0x000fc4000001160b */
[----:B0-----:R-:W-:Y:S01]  /*59a80*/  SHF.R.U32.HI R7, RZ, 0x8, R10 ;  /* 0x00000008ff077819 */ /* 0x001fe2000001160a */
[----:B------:R-:W3:Y:S01]  /*59a90*/  LDL.LU R11, [R1+0x4a8] ;  /* 0x0004a800010b7983 */ /* 0x000ee20000300800 */
[----:B------:R-:W-:Y:S02]  /*59aa0*/  LOP3.LUT R5, R5, 0xffff, RZ, 0xc0, !PT ;  /* 0x0000ffff05057812 */ /* 0x000fe400078ec0ff */
[----:B------:R-:W-:Y:S02]  /*59ab0*/  LOP3.LUT R7, R7, 0xffff, RZ, 0xc0, !PT ;  /* 0x0000ffff07077812 */ /* 0x000fe400078ec0ff */
[----:B-1----:R-:W-:-:S05]  /*59ac0*/  PRMT R2, R5, 0x3340, R0 ;  /* 0x0000334005027816 */ /* 0x002fca0000000000 */
[----:B------:R0:W-:Y:S01]  /*59ad0*/  STL [R1+0x1a4], R2 ;  /* 0x0001a40201007387 */ /* 0x0001e20000100800 */
[----:B----4-:R-:W-:-:S04]  /*59ae0*/  SHF.R.U32.HI R8, RZ, 0x8, R19 ;  /* 0x00000008ff087819 */ /* 0x010fc80000011613 */
[----:B------:R-:W-:Y:S02]  /*59af0*/  LOP3.LUT R8, R8, 0xffff, RZ, 0xc0, !PT ;  /* 0x0000ffff08087812 */ /* 0x000fe400078ec0ff */
[----:B--2---:R-:W-:Y:S02]  /*59b00*/  SHF.R.U32.HI R3, RZ, 0x8, R25 ;  /* 0x00000008ff037819 */ /* 0x004fe40000011619 */
[----:B------:R-:W2:Y:S01]  /*59b10*/  LDL.LU R25, [R1+0x94] ;  /* 0x0000940001197983 */ /* 0x000ea20000300800 */
[----:B0-----:R-:W-:-:S03]  /*59b20*/  PRMT R2, R7, 0x3340, R8 ;  /* 0x0000334007027816 */ /* 0x001fc60000000008 */
[----:B------:R-:W4:Y:S01]  /*59b30*/  LDL.LU R19, [R1+0x3c] ;  /* 0x00003c0001137983 */ /* 0x000f220000300800 */
[----:B---3--:R-:W-:Y:S02]  /*59b40*/  SHF.R.U32.HI R9, RZ, 0x8, R14 ;  /* 0x00000008ff097819 */ /* 0x008fe4000001160e */
[----:B------:R-:W-:Y:S01]  /*59b50*/  SHF.R.U32.HI R5, RZ, 0x8, R17 ;  /* 0x00000008ff057819 */ /* 0x000fe20000011611 */
[----:B------:R0:W-:Y:S04]  /*59b60*/  STL [R1+0x240], R2 ;  /* 0x0002400201007387 */ /* 0x0001e80000100800 */
[----:B------:R-:W3:Y:S04]  /*59b70*/  LDL.LU R14, [R1+0x4a4] ;  /* 0x0004a400010e7983 */ /* 0x000ee80000300800 */
[----:B------:R-:W2:Y:S01]  /*59b80*/  LDL.LU R17, [R1+0x44] ;  /* 0x0000440001117983 */ /* 0x000ea20000300800 */
[----:B------:R-:W-:-:S02]  /*59b90*/  SHF.R.U32.HI R4, RZ, 0x8, R16 ;  /* 0x00000008ff047819 */ /* 0x000fc40000011610 */
[----:B------:R-:W-:Y:S01]  /*59ba0*/  SHF.R.U32.HI R6, RZ, 0x8, R12 ;  /* 0x00000008ff067819 */ /* 0x000fe2000001160c */
[----:B------:R-:W3:Y:S04]  /*59bb0*/  LDL.LU R16, [R1+0x40] ;  /* 0x0000400001107983 */ /* 0x000ee80000300800 */
[----:B------:R-:W3:Y:S01]  /*59bc0*/  LDL.LU R12, [R1+0x4f8] ;  /* 0x0004f800010c7983 */ /* 0x000ee20000300800 */
[----:B------:R-:W-:Y:S02]  /*59bd0*/  LOP3.LUT R5, R5, 0xffff, RZ, 0xc0, !PT ;  /* 0x0000ffff05057812 */ /* 0x000fe400078ec0ff */
[----:B------:R-:W-:Y:S02]  /*59be0*/  LOP3.LUT R6, R6, 0xffff, RZ, 0xc0, !PT ;  /* 0x0000ffff06067812 */ /* 0x000fe400078ec0ff */
[----:B------:R-:W-:-:S02]  /*59bf0*/  LOP3.LUT R9, R9, 0xffff, RZ, 0xc0, !PT ;  /* 0x0000ffff09097812 */ /* 0x000fc400078ec0ff */
[----:B------:R-:W-:Y:S02]  /*59c00*/  LOP3.LUT R3, R3, 0xffff, RZ, 0xc0, !PT ;  /* 0x0000ffff03037812 */ /* 0x000fe400078ec0ff */
[----:B------:R-:W-:Y:S02]  /*59c10*/  LOP3.LUT R4, R4, 0xffff, RZ, 0xc0, !PT ;  /* 0x0000ffff04047812 */ /* 0x000fe400078ec0ff */
[----:B0-----:R-:W-:Y:S02]  /*59c20*/  PRMT R2, R5, 0x3340, R6 ;  /* 0x0000334005027816 */ /* 0x001fe40000000006 */
[----:B------:R-:W-:Y:S02]  /*59c30*/  PRMT R7, R9, 0x3340, R0 ;  /* 0x0000334009077816 */ /* 0x000fe40000000000 */
[----:B------:R-:W-:-:S03]  /*59c40*/  PRMT R3, R3, 0x3340, R4 ;  /* 0x0000334003037816 */ /* 0x000fc60000000004 */
[----:B------:R-:W-:Y:S04]  /*59c50*/  STL [R1+0x160], R7 ;  /* 0x0001600701007387 */ /* 0x000fe80000100800 */
[----:B------:R-:W-:Y:S04]  /*59c60*/  STL [R1+0x2c8], R3 ;  /* 0x0002c80301007387 */ /* 0x000fe80000100800 */
[----:B------:R0:W-:Y:S04]  /*59c70*/  STL [R1+0x238], R2 ;  /* 0x0002380201007387 */ /* 0x0001e80000100800 */
[----:B------:R-:W3:Y:S01]  /*59c80*/  LDL.LU R10, [R1+0x4f4] ;  /* 0x0004f400010a7983 */ /* 0x000ee20000300800 */
[----:B------:R-:W-:-:S02]  /*59c90*/  SHF.R.U32.HI R5, RZ, 0x8, R15 ;  /* 0x00000008ff057819 */ /* 0x000fc4000001160f */
[----:B------:R-:W-:Y:S02]  /*59ca0*/  SHF.R.U32.HI R8, RZ, 0x8, R21 ;  /* 0x00000008ff087819 */ /* 0x000fe40000011615 */
[----:B------:R-:W-:Y:S02]  /*59cb0*/  SHF.R.U32.HI R6, RZ, 0x8, R18 ;  /* 0x00000008ff067819 */ /* 0x000fe40000011612 */
[----:B------:R-:W-:Y:S02]  /*59cc0*/  LOP3.LUT R5, R5, 0xffff, RZ, 0xc0, !PT ;  /* 0x0000ffff05057812 */ /* 0x000fe400078ec0ff */
[----:B------:R-:W-:Y:S02]  /*59cd0*/  LOP3.LUT R8, R8, 0xffff, RZ, 0xc0, !PT ;  /* 0x0000ffff08087812 */ /* 0x000fe400078ec0ff */
[----:B------:R-:W-:Y:S02]  /*59ce0*/  LOP3.LUT R6, R6, 0xffff, RZ, 0xc0, !PT ;  /* 0x0000ffff06067812 */ /* 0x000fe400078ec0ff */
[----:B------:R-:W-:-:S02]  /*59cf0*/  PRMT R8, R8, 0x3340, R0 ;  /* 0x0000334008087816 */ /* 0x000fc40000000000 */
[----:B0-----:R-:W-:Y:S02]  /*59d00*/  PRMT R2, R5, 0x3340, R6 ;  /* 0x0000334005027816 */ /* 0x001fe40000000006 */
[----:B------:R-:W-:Y:S01]  /*59d10*/  SHF.R.U32.HI R3, RZ, 0x8, R23 ;  /* 0x00000008ff037819 */ /* 0x000fe20000011617 */
        /* <DEDUP_REMOVED lines=11> */
[----:B------:R-:W-:-:S04]  /*59dd0*/  LOP3.LUT R7, R7, 0xffff, RZ, 0xc0, !PT ;  /* 0x0000ffff07077812 */ /* 0x000fc800078ec0ff */
[----:B------:R-:W-:Y:S02]  /*59de0*/  PRMT R5, R7, 0x3340, R0 ;  /* 0x0000334007057816 */ /* 0x000fe40000000000 */
[----:B0-----:R-:W-:-:S03]  /*59df0*/  PRMT R2, R3, 0x3340, R4 ;  /* 0x0000334003027816 */ /* 0x001fc60000000004 */
[----:B------:R-:W-:Y:S04]  /*59e00*/  STL [R1+0x18c], R5 ;  /* 0x00018c0501007387 */ /* 0x000fe80000100800 */
[----:B------:R0:W-:Y:S04]  /*59e10*/  STL [R1+0x224], R2 ;  /* 0x0002240201007387 */ /* 0x0001e80000100800 */
[----:B------:R-:W3:Y:S01]  /*59e20*/  LDL.LU R15, [R1+0x51c] ;  /* 0x00051c00010f7983 */ /* 0x000ee20000300800 */
[----:B----4-:R-:W-:Y:S02]  /*59e30*/  SHF.R.U32.HI R6, RZ, 0x8, R19 ;  /* 0x00000008ff067819 */ /* 0x010fe40000011613 */
[----:B--2---:R-:W-:-:S02]  /*59e40*/  SHF.R.U32.HI R7, RZ, 0x8, R17 ;  /* 0x00000008ff077819 */ /* 0x004fc40000011611 */
[----:B------:R-:W-:Y:S02]  /*59e50*/  LOP3.LUT R6, R6, 0xffff, RZ, 0xc0, !PT ;  /* 0x0000ffff06067812 */ /* 0x000fe400078ec0ff */
[----:B------:R-:W-:Y:S02]  /*59e60*/  LOP3.LUT R7, R7, 0xffff, RZ, 0xc0, !PT ;  /* 0x0000ffff07077812 */ /* 0x000fe400078ec0ff */
[----:B------:R-:W-:Y:S02]  /*59e70*/  SHF.R.U32.HI R3, RZ, 0x8, R25 ;  /* 0x00000008ff037819 */ /* 0x000fe40000011619 */
[----:B------:R-:W2:Y:S01]  /*59e80*/  LDL.LU R25, [R1+0x4d0] ;  /* 0x0004d00001197983 */ /* 0x000ea20000300800 */
[----:B0-----:R-:W-:Y:S02]  /*59e90*/  PRMT R2, R6, 0x3340, R7 ;  /* 0x0000334006027816 */ /* 0x001fe40000000007 */
[----:B---3--:R-:W-:-:S03]  /*59ea0*/  SHF.R.U32.HI R4, RZ, 0x8, R14 ;  /* 0x00000008ff047819 */ /* 0x008fc6000001160e */
[----:B------:R0:W-:Y:S04]  /*59eb0*/  STL [R1+0x21c], R2 ;  /* 0x00021c0201007387 */ /* 0x0001e80000100800 */
[----:B------:R-:W3:Y:S04]  /*59ec0*/  LDL.LU R19, [R1+0x4cc] ;  /* 0x0004cc0001137983 */ /* 0x000ee80000300800 */
[----:B------:R-:W4:Y:S04]  /*59ed0*/  LDL.LU R14, [R1+0x50c] ;  /* 0x00050c00010e7983 */ /* 0x000f280000300800 */
[----:B------:R-:W4:Y:S01]  /*59ee0*/  LDL.LU R17, [R1+0x518] ;  /* 0x0005180001117983 */ /* 0x000f220000300800 */
[----:B------:R-:W-:-:S02]  /*59ef0*/  SHF.R.U32.HI R8, RZ, 0x8, R16 ;  /* 0x00000008ff087819 */ /* 0x000fc40000011610 */
[----:B------:R-:W-:Y:S01]  /*59f00*/  SHF.R.U32.HI R5, RZ, 0x8, R12 ;  /* 0x00000008ff057819 */ /* 0x000fe2000001160c */
[----:B------:R-:W4:Y:S04]  /*59f10*/  LDL.LU R16, [R1+0x4c4] ;  /* 0x0004c40001107983 */ /* 0x000f280000300800 */
[----:B------:R-:W4:Y:S01]  /*59f20*/  LDL.LU R12, [R1+0x4c0] ;  /* 0x0004c000010c7983 */ /* 0x000f220000300800 */
[----:B------:R-:W-:Y:S02]  /*59f30*/  LOP3.LUT R8, R8, 0xffff, RZ, 0xc0, !PT ;  /* 0x0000ffff08087812 */ /* 0x000fe400078ec0ff */
[----:B------:R-:W-:Y:S02]  /*59f40*/  LOP3.LUT R3, R3, 0xffff, RZ, 0xc0, !PT ;  /* 0x0000ffff03037812 */ /* 0x000fe400078ec0ff */
[----:B------:R-:W-:-:S02]  /*59f50*/  LOP3.LUT R4, R4, 0xffff, RZ, 0xc0, !PT ;  /* 0x0000ffff04047812 */ /* 0x000fc400078ec0ff */
[----:B------:R-:W-:Y:S02]  /*59f60*/  PRMT R6, R8, 0x3340, R0 ;  /* 0x0000334008067816 */ /* 0x000fe40000000000 */
[----:B------:R-:W-:Y:S02]  /*59f70*/  LOP3.LUT R5, R5, 0xffff, RZ, 0xc0, !PT ;  /* 0x0000ffff05057812 */ /* 0x000fe400078ec0ff */
[----:B0-----:R-:W-:Y:S02]  /*59f80*/  PRMT R2, R3, 0x3340, R4 ;  /* 0x0000334003027816 */ /* 0x001fe40000000004 */
[----:B------:R-:W-:Y:S02]  /*59f90*/  SHF.R.U32.HI R3, RZ, 0x8, R10 ;  /* 0x00000008ff037819 */ /* 0x000fe4000001160a */
[----:B------:R-:W-:Y:S02]  /*59fa0*/  PRMT R5, R5, 0x3340, R0 ;  /* 0x0000334005057816 */ /* 0x000fe40000000000 */
[----:B------:R-:W-:Y:S01]  /*59fb0*/  LOP3.LUT R3, R3, 0xffff, RZ, 0xc0, !PT ;  /* 0x0000ffff03037812 */ /* 0x000fe200078ec0ff */
[----:B------:R-:W-:Y:S04]  /*59fc0*/  STL [R1+0x180], R6 ;  /* 0x0001800601007387 */ /* 0x000fe80000100800 */
[----:B------:R0:W-:Y:S04]  /*59fd0*/  STL [R1+0x17c], R5 ;  /* 0x00017c0501007387 */ /* 0x0001e80000100800 */
[----:B------:R1:W-:Y:S01]  /*59fe0*/  STL [R1+0x218], R2 ;  /* 0x0002180201007387 */ /* 0x0003e20000100800 */
[----:B------:R-:W-:-:S02]  /*59ff0*/  SHF.R.U32.HI R8, RZ, 0x8, R21 ;  /* 0x00000008ff087819 */ /* 0x000fc40000011615 */
[----:B------:R-:W-:Y:S02]  /*5a000*/  SHF.R.U32.HI R4, RZ, 0x8, R18 ;  /* 0x00000008ff047819 */ /* 0x000fe40000011612 */
[----:B------:R-:W-:Y:S02]  /*5a010*/  LOP3.LUT R8, R8, 0xffff, RZ, 0xc0, !PT ;  /* 0x0000ffff08087812 */ /* 0x000fe400078ec0ff */
[----:B------:R-:W-:Y:S02]  /*5a020*/  LOP3.LUT R4, R4, 0xffff, RZ, 0xc0, !PT ;  /* 0x0000ffff04047812 */ /* 0x000fe400078ec0ff */
[----:B------:R-:W-:Y:S02]  /*5a030*/  PRMT R8, R8, 0x3340, R0 ;  /* 0x0000334008087816 */ /* 0x000fe40000000000 */
[----:B------:R-:W-:Y:S02]  /*5a040*/  PRMT R3, R3, 0x3340, R4 ;  /* 0x0000334003037816 */ /* 0x000fe40000000004 */
[----:B0-----:R-:W-:Y:S01]  /*5a050*/  SHF.R.U32.HI R5, RZ, 0x8, R23 ;  /* 0x00000008ff057819 */ /* 0x001fe20000011617 */
[----:B------:R-:W-:Y:S04]  /*5a060*/  STL [R1+0x170], R8 ;  /* 0x0001700801007387 */ /* 0x000fe80000100800 */
[----:B------:R-:W4:Y:S04]  /*5a070*/  LDL.LU R23, [R1+0xfc] ;  /* 0x0000fc0001177983 */ /* 0x000f280000300800 */
[----:B------:R-:W-:Y:S04]  /*5a080*/  STL [R1+0x20c], R3 ;  /* 0x00020c0301007387 */ /* 0x000fe80000100800 */
[----:B------:R-:W4:Y:S01]  /*5a090*/  LDL.LU R21, [R1+0x504] ;  /* 0x0005040001157983 */ /* 0x000f220000300800 */
[----:B------:R-:W-:-:S02]  /*5a0a0*/  SHF.R.U32.HI R6, RZ, 0x8, R20 ;  /* 0x00000008ff067819 */ /* 0x000fc40000011614 */
[----:B------:R-:W-:Y:S02]  /*5a0b0*/  LOP3.LUT R5, R5, 0xffff, RZ, 0xc0, !PT ;  /* 0x0000ffff05057812 */ /* 0x000fe400078ec0ff */
[----:B------:R-:W-:-:S04]  /*5a0c0*/  LOP3.LUT R6, R6, 0xffff, RZ, 0xc0, !PT ;  /* 0x0000ffff06067812 */ /* 0x000fc800078ec0ff */
[----:B-1----:R-:W-:-:S05]  /*5a0d0*/  PRMT R2, R5, 0x3340, R6 ;  /* 0x0000334005027816 */ /* 0x002fca0000000006 */
[----:B------:R0:W-:Y:S04]  /*5a0e0*/  STL [R1+0x208], R2 ;  /* 0x0002080201007387 */ /* 0x0001e80000100800 */
[----:B------:R-:W4:Y:S04]  /*5a0f0*/  LDL.LU R18, [R1+0x500] ;  /* 0x0005000001127983 */ /* 0x000f280000300800 */
[----:B------:R-:W4:Y:S01]  /*5a100*/  LDL.LU R20, [R1+0x198] ;  /* 0x0001980001147983 */ /* 0x000f220000300800 */
[----:B------:R-:W-:-:S03]  /*5a110*/  SHF.R.U32.HI R7, RZ, 0x8, R11 ;  /* 0x00000008ff077819 */ /* 0x000fc6000001160b */
[----:B------:R-:W4:Y:S01]  /*5a120*/  LDL.LU R11, [R1+0xf0] ;  /* 0x0000f000010b7983 */ /* 0x000f220000300800 */
[----:B------:R-:W-:-:S04]  /*5a130*/  LOP3.LUT R7, R7, 0xffff, RZ, 0xc0, !PT ;  /* 0x0000ffff07077812 */ /* 0x000fc800078ec0ff */
[----:B0-----:R-:W-:-:S05]  /*5a140*/  PRMT R2, R7, 0x3340, R0 ;  /* 0x0000334007027816 */ /* 0x001fca0000000000 */
[----:B------:R0:W-:Y:S01]  /*5a150*/  STL [R1+0x16c], R2 ;  /* 0x00016c0201007387 */ /* 0x0001e20000100800 */
[----:B--2---:R-:W-:-:S03]  /*5a160*/  SHF.R.U32.HI R7, RZ, 0x8, R25 ;  /* 0x00000008ff077819 */ /* 0x004fc60000011619 */
[----:B------:R-:W2:Y:S01]  /*5a170*/  LDL.LU R25, [R1+0x4fc] ;  /* 0x0004fc0001197983 */ /* 0x000ea20000300800 */
[----:B---3--:R-:W-:Y:S02]  /*5a180*/  SHF.R.U32.HI R5, RZ, 0x8, R19 ;  /* 0x00000008ff057819 */ /* 0x008fe40000011613 */
[----:B----4-:R-:W-:Y:S01]  /*5a190*/  SHF.R.U32.HI R9, RZ, 0x8, R14 ;  /* 0x00000008ff097819 */ /* 0x010fe2000001160e */
[----:B------:R-:W3:Y:S01]  /*5a1a0*/  LDL.LU R19, [R1+0x550] ;  /* 0x0005500001137983 */ /* 0x000ee20000300800 */
[----:B------:R-:W-:-:S03]  /*5a1b0*/  SHF.R.U32.HI R4, RZ, 0x8, R17 ;  /* 0x00000008ff047819 */ /* 0x000fc60000011611 */
[----:B------:R-:W4:Y:S04]  /*5a1c0*/  LDL.LU R14, [R1+0x4ec] ;  /* 0x0004ec00010e7983 */ /* 0x000f280000300800 */
[----:B------:R-:W2:Y:S01]  /*5a1d0*/  LDL.LU R17, [R1+0x53c] ;  /* 0x00053c0001117983 */ /* 0x000ea20000300800 */
[----:B------:R-:W-:Y:S02]  /*5a1e0*/  SHF.R.U32.HI R8, RZ, 0x8, R16 ;  /* 0x00000008ff087819 */ /* 0x000fe40000011610 */
[----:B------:R-:W-:Y:S01]  /*5a1f0*/  SHF.R.U32.HI R6, RZ, 0x8, R12 ;  /* 0x00000008ff067819 */ /* 0x000fe2000001160c */
[----:B------:R-:W4:Y:S04]  /*5a200*/  LDL.LU R16, [R1+0x52c] ;  /* 0x00052c0001107983 */ /* 0x000f280000300800 */
[----:B------:R-:W4:Y:S01]  /*5a210*/  LDL.LU R12, [R1+0x4e0] ;  /* 0x0004e000010c7983 */ /* 0x000f220000300800 */
[----:B------:R-:W-:-:S02]  /*5a220*/  SHF.R.U32.HI R3, RZ, 0x8, R15 ;  /* 0x00000008ff037819 */ /* 0x000fc4000001160f */
[----:B------:R-:W-:Y:S02]  /*5a230*/  LOP3.LUT R4, R4, 0xffff, RZ, 0xc0, !PT ;  /* 0x0000ffff04047812 */ /* 0x000fe400078ec0ff */
[----:B------:R-:W-:Y:S02]  /*5a240*/  LOP3.LUT R3, R3, 0xffff, RZ, 0xc0, !PT ;  /* 0x0000ffff03037812 */ /* 0x000fe400078ec0ff */
[----:B------:R-:W-:Y:S02]  /*5a250*/  LOP3.LUT R7, R7, 0xffff, RZ, 0xc0, !PT ;  /* 0x0000ffff07077812 */ /* 0x000fe400078ec0ff */
[----:B------:R-:W-:Y:S02]  /*5a260*/  LOP3.LUT R8, R8, 0xffff, RZ, 0xc0, !PT ;  /* 0x0000ffff08087812 */ /* 0x000fe400078ec0ff */
[----:B0-----:R-:W-:Y:S02]  /*5a270*/  PRMT R2, R3, 0x3340, R4 ;  /* 0x0000334003027816 */ /* 0x001fe40000000004 */
[----:B------:R-:W-:-:S02]  /*5a280*/  LOP3.LUT R9, R9, 0xffff, RZ, 0xc0, !PT ;  /* 0x0000ffff09097812 */ /* 0x000fc400078ec0ff */
[----:B------:R-:W-:Y:S02]  /*5a290*/  LOP3.LUT R5, R5, 0xffff, RZ, 0xc0, !PT ;  /* 0x0000ffff05057812 */ /* 0x000fe400078ec0ff */
[----:B------:R-:W-:Y:S01]  /*5a2a0*/  LOP3.LUT R6, R6, 0xffff, RZ, 0xc0, !PT ;  /* 0x0000ffff06067812 */ /* 0x000fe200078ec0ff */
[----:B------:R0:W-:Y:S01]  /*5a2b0*/  STL [R1+0x2444], R2 ;  /* 0x0024440201007387 */ /* 0x0001e20000100800 */
[----:B------:R-:W-:Y:S02]  /*5a2c0*/  PRMT R9, R9, 0x3340, R0 ;  /* 0x0000334009097816 */ /* 0x000fe40000000000 */
[----:B------:R-:W-:Y:S02]  /*5a2d0*/  PRMT R4, R5, 0x3340, R6 ;  /* 0x0000334005047816 */ /* 0x000fe40000000006 */
[----:B0-----:R-:W-:Y:S01]  /*5a2e0*/  PRMT R2, R7, 0x3340, R8 ;  /* 0x0000334007027816 */ /* 0x001fe20000000008 */
[----:B------:R-:W-:Y:S04]  /*5a2f0*/  STL [R1+0x150], R9 ;  /* 0x0001500901007387 */ /* 0x000fe80000100800 */
[----:B------:R-:W-:Y:S04]  /*5a300*/  STL [R1+0x200], R4 ;  /* 0x0002000401007387 */ /* 0x000fe80000100800 */
[----:B------:R0:W-:Y:S04]  /*5a310*/  STL [R1+0x1fc], R2 ;  /* 0x0001fc0201007387 */ /* 0x0001e80000100800 */
[----:B------:R-:W4:Y:S01]  /*5a320*/  LDL.LU R15, [R1+0x524] ;  /* 0x00052400010f7983 */ /* 0x000f220000300800 */
[----:B------:R-:W-:-:S04]  /*5a330*/  SHF.R.U32.HI R7, RZ, 0x8, R21 ;  /* 0x00000008ff077819 */ /* 0x000fc80000011615 */
[----:B------:R-:W-:Y:S02]  /*5a340*/  LOP3.LUT R7, R7, 0xffff, RZ, 0xc0, !PT ;  /* 0x0000ffff07077812 */ /* 0x000fe400078ec0ff */
[----:B------:R-:W-:Y:S02]  /*5a350*/  SHF.R.U32.HI R3, RZ, 0x8, R23 ;  /* 0x00000008ff037819 */ /* 0x000fe40000011617 */
[----:B------:R-:W4:Y:S01]  /*5a360*/  LDL.LU R23, [R1+0x4c] ;  /* 0x00004c0001177983 */ /* 0x000f220000300800 */
[----:B0-----:R-:W-:-:S05]  /*5a370*/  PRMT R2, R7, 0x3340, R0 ;  /* 0x0000334007027816 */ /* 0x001fca0000000000 */
[----:B------:R0:W-:Y:S04]  /*5a380*/  STL [R1+0x108], R2 ;  /* 0x0001080201007387 */ /* 0x0001e80000100800 */
[----:B------:R-:W4:Y:S01]  /*5a390*/  LDL.LU R21, [R1+0x520] ;  /* 0x0005200001157983 */ /* 0x000f220000300800 */
[----:B------:R-:W-:Y:S02]  /*5a3a0*/  SHF.R.U32.HI R6, RZ, 0x8, R18 ;  /* 0x00000008ff067819 */ /* 0x000fe40000011612 */
[----:B------:R-:W-:Y:S01]  /*5a3b0*/  SHF.R.U32.HI R4, RZ, 0x8, R20 ;  /* 0x00000008ff047819 */ /* 0x000fe20000011614 */
[----:B------:R-:W4:Y:S04]  /*5a3c0*/  LDL.LU R18, [R1+0x54] ;  /* 0x0000540001127983 */ /* 0x000f280000300800 */
[----:B------:R-:W4:Y:S01]  /*5a3d0*/  LDL.LU R20, [R1+0x510] ;  /* 0x0005100001147983 */ /* 0x000f220000300800 */
[----:B------:R-:W-:-:S02]  /*5a3e0*/  LOP3.LUT R6, R6, 0xffff, RZ, 0xc0, !PT ;  /* 0x0000ffff06067812 */ /* 0x000fc400078ec0ff */
[----:B------:R-:W-:Y:S02]  /*5a3f0*/  SHF.R.U32.HI R5, RZ, 0x8, R11 ;  /* 0x00000008ff057819 */ /* 0x000fe4000001160b */
[----:B------:R-:W-:Y:S02]  /*5a400*/  LOP3.LUT R3, R3, 0xffff, RZ, 0xc0, !PT ;  /* 0x0000ffff03037812 */ /* 0x000fe400078ec0ff */
[----:B------:R-:W-:Y:S02]  /*5a410*/  LOP3.LUT R4, R4, 0xffff, RZ, 0xc0, !PT ;  /* 0x0000ffff04047812 */ /* 0x000fe400078ec0ff */
[----:B------:R-:W-:Y:S02]  /*5a420*/  PRMT R6, R6, 0x3340, R0 ;  /* 0x0000334006067816 */ /* 0x000fe40000000000 */
[----:B------:R-:W-:Y:S01]  /*5a430*/  LOP3.LUT R5, R5, 0xffff, RZ, 0xc0, !PT ;  /* 0x0000ffff05057812 */ /* 0x000fe200078ec0ff */
[----:B------:R-:W4:Y:S04]  /*5a440*/  LDL.LU R11, [R1+0x48] ;  /* 0x00004800010b7983 */ /* 0x000f280000300800 */
[----:B------:R3:W-:Y:S01]  /*5a450*/  STL [R1+0x158], R6 ;  /* 0x0001580601007387 */ /* 0x0007e20000100800 */
[----:B------:R-:W-:-:S02]  /*5a460*/  PRMT R4, R3, 0x3340, R4 ;  /* 0x0000334003047816 */ /* 0x000fc40000000004 */
[----:B0-----:R-:W-:-:S03]  /*5a470*/  PRMT R2, R5, 0x3340, R0 ;  /* 0x0000334005027816 */ /* 0x001fc60000000000 */
[----:B------:R-:W-:Y:S04]  /*5a480*/  STL [R1+0x1e8], R4 ;  /* 0x0001e80401007387 */ /* 0x000fe80000100800 */
[----:B------:R0:W-:Y:S01]  /*5a490*/  STL [R1+0x154], R2 ;  /* 0x0001540201007387 */ /* 0x0001e20000100800 */
[----:B---3--:R-:W-:Y:S02]  /*5a4a0*/  SHF.R.U32.HI R6, RZ, 0x8, R19 ;  /* 0x00000008ff067819 */ /* 0x008fe40000011613 */
[----:B--2---:R-:W-:Y:S02]  /*5a4b0*/  SHF.R.U32.HI R7, RZ, 0x8, R17 ;  /* 0x00000008ff077819 */ /* 0x004fe40000011611 */
[----:B------:R-:W-:Y:S02]  /*5a4c0*/  LOP3.LUT R6, R6, 0xffff, RZ, 0xc0, !PT ;  /* 0x0000ffff06067812 */ /* 0x000fe400078ec0ff */
[----:B------:R-:W-:-:S02]  /*5a4d0*/  LOP3.LUT R7, R7, 0xffff, RZ, 0xc0, !PT ;  /* 0x0000ffff07077812 */ /* 0x000fc400078ec0ff */
[----:B------:R-:W-:Y:S02]  /*5a4e0*/  SHF.R.U32.HI R3, RZ, 0x8, R25 ;  /* 0x00000008ff037819 */ /* 0x000fe40000011619 */
[----:B------:R-:W2:Y:S01]  /*5a4f0*/  LDL.LU R25, [R1+0x560] ;  /* 0x0005600001197983 */ /* 0x000ea20000300800 */
[----:B0-----:R-:W-:-:S03]  /*5a500*/  PRMT R2, R6, 0x3340, R7 ;  /* 0x0000334006027816 */ /* 0x001fc60000000007 */
[----:B------:R-:W3:Y:S01]  /*5a510*/  LDL.LU R19, [R1+0x558] ;  /* 0x0005580001137983 */ /* 0x000ee20000300800 */
[----:B----4-:R-:W-:-:S03]  /*5a520*/  SHF.R.U32.HI R4, RZ, 0x8, R14 ;  /* 0x00000008ff047819 */ /* 0x010fc6000001160e */
[----:B------:R0:W-:Y:S04]  /*5a530*/  STL [R1+0x1e4], R2 ;  /* 0x0001e40201007387 */ /* 0x0001e80000100800 */
[----:B------:R-:W4:Y:S04]  /*5a540*/  LDL.LU R14, [R1+0x514] ;  /* 0x00051400010e7983 */ /* 0x000f280000300800 */
[----:B------:R-:W4:Y:S01]  /*5a550*/  LDL.LU R17, [R1+0x508] ;  /* 0x0005080001117983 */ /* 0x000f220000300800 */
[----:B------:R-:W-:Y:S02]  /*5a560*/  SHF.R.U32.HI R8, RZ, 0x8, R16 ;  /* 0x00000008ff087819 */ /* 0x000fe40000011610 */
[----:B------:R-:W-:Y:S01]  /*5a570*/  SHF.R.U32.HI R5, RZ, 0x8, R12 ;  /* 0x00000008ff057819 */ /* 0x000fe2000001160c */
[----:B------:R-:W4:Y:S04]  /*5a580*/  LDL.LU R16, [R1+0x554] ;  /* 0x0005540001107983 */ /* 0x000f280000300800 */
[----:B------:R-:W4:Y:S01]  /*5a590*/  LDL.LU R12, [R1+0x110] ;  /* 0x00011000010c7983 */ /* 0x000f220000300800 */
[----:B------:R-:W-:-:S02]  /*5a5a0*/  LOP3.LUT R8, R8, 0xffff, RZ, 0xc0, !PT ;  /* 0x0000ffff08087812 */ /* 0x000fc400078ec0ff */
[----:B------:R-:W-:Y:S02]  /*5a5b0*/  LOP3.LUT R3, R3, 0xffff, RZ, 0xc0, !PT ;  /* 0x0000ffff03037812 */ /* 0x000fe400078ec0ff */
[----:B------:R-:W-:Y:S02]  /*5a5c0*/  PRMT R6, R8, 0x3340, R0 ;  /* 0x0000334008067816 */ /* 0x000fe40000000000 */
[----:B------:R-:W-:Y:S02]  /*5a5d0*/  LOP3.LUT R4, R4, 0xffff, RZ, 0xc0, !PT ;  /* 0x0000ffff04047812 */ /* 0x000fe400078ec0ff */
[----:B------:R-:W-:Y:S01]  /*5a5e0*/  LOP3.LUT R5, R5, 0xffff, RZ, 0xc0, !PT ;  /* 0x0000ffff05057812 */ /* 0x000fe200078ec0ff */
[----:B------:R1:W-:Y:S01]  /*5a5f0*/  STL [R1+0x148], R6 ;  /* 0x0001480601007387 */ /* 0x0003e20000100800 */
[----:B------:R-:W-:Y:S02]  /*5a600*/  PRMT R3, R3, 0x3340, R4 ;  /* 0x0000334003037816 */ /* 0x000fe40000000004 */
[----:B0-----:R-:W-:-:S02]  /*5a610*/  PRMT R2, R5, 0x3340, R0 ;  /* 0x0000334005027816 */ /* 0x001fc40000000000 */
[----:B-1----:R-:W-:Y:S01]  /*5a620*/  SHF.R.U32.HI R6, RZ, 0x8, R15 ;  /* 0x00000008ff067819 */ /* 0x002fe2000001160f */
[----:B------:R0:W-:Y:S03]  /*5a630*/  STL [R1+0x1e0], R3 ;  /* 0x0001e00301007387 */ /* 0x0001e60000100800 */
[----:B------:R-:W-:Y:S01]  /*5a640*/  LOP3.LUT R6, R6, 0xffff, RZ, 0xc0, !PT ;  /* 0x0000ffff06067812 */ /* 0x000fe200078ec0ff */
[----:B------:R1:W-:Y:S04]  /*5a650*/  STL [R1+0x144], R2 ;  /* 0x0001440201007387 */ /* 0x0003e80000100800 */
[----:B------:R-:W4:Y:S01]  /*5a660*/  LDL.LU R15, [R1+0x54c] ;  /* 0x00054c00010f7983 */ /* 0x000f220000300800 */
[----:B------:R-:W-:-:S04]  /*5a670*/  SHF.R.U32.HI R7, RZ, 0x8, R21 ;  /* 0x00000008ff077819 */ /* 0x000fc80000011615 */
[----:B------:R-:W-:Y:S02]  /*5a680*/  LOP3.LUT R7, R7, 0xffff, RZ, 0xc0, !PT ;  /* 0x0000ffff07077812 */ /* 0x000fe400078ec0ff */
[----:B0-----:R-:W-:Y:S02]  /*5a690*/  SHF.R.U32.HI R3, RZ, 0x8, R23 ;  /* 0x00000008ff037819 */ /* 0x001fe40000011617 */
[----:B------:R-:W4:Y:S01]  /*5a6a0*/  LDL.LU R23, [R1+0x548] ;  /* 0x0005480001177983 */ /* 0x000f220000300800 */
[----:B-1----:R-:W-:Y:S02]  /*5a6b0*/  PRMT R2, R6, 0x3340, R7 ;  /* 0x0000334006027816 */ /* 0x002fe40000000007 */
[----:B------:R-:W-:Y:S02]  /*5a6c0*/  SHF.R.U32.HI R4, RZ, 0x8, R18 ;  /* 0x00000008ff047819 */ /* 0x000fe40000011612 */
[----:B------:R-:W-:Y:S01]  /*5a6d0*/  SHF.R.U32.HI R8, RZ, 0x8, R20 ;  /* 0x00000008ff087819 */ /* 0x000fe20000011614 */
[----:B------:R0:W-:Y:S04]  /*5a6e0*/  STL [R1+0x1d8], R2 ;  /* 0x0001d80201007387 */ /* 0x0001e80000100800 */
[----:B------:R-:W4:Y:S04]  /*5a6f0*/  LDL.LU R21, [R1+0x544] ;  /* 0x0005440001157983 */ /* 0x000f280000300800 */
[----:B------:R-:W4:Y:S04]  /*5a700*/  LDL.LU R18, [R1+0x540] ;  /* 0x0005400001127983 */ /* 0x000f280000300800 */
[----:B------:R-:W4:Y:S01]  /*5a710*/  LDL.LU R20, [R1+0x530] ;  /* 0x0005300001147983 */ /* 0x000f220000300800 */
[----:B------:R-:W-:-:S02]  /*5a720*/  SHF.R.U32.HI R5, RZ, 0x8, R11 ;  /* 0x00000008ff057819 */ /* 0x000fc4000001160b */
[----:B------:R-:W-:Y:S02]  /*5a730*/  LOP3.LUT R8, R8, 0xffff, RZ, 0xc0, !PT ;  /* 0x0000ffff08087812 */ /* 0x000fe400078ec0ff */
[----:B------:R-:W-:Y:S02]  /*5a740*/  LOP3.LUT R3, R3, 0xffff, RZ, 0xc0, !PT ;  /* 0x0000ffff03037812 */ /* 0x000fe400078ec0ff */
[----:B------:R-:W-:Y:S02]  /*5a750*/  LOP3.LUT R4, R4, 0xffff, RZ, 0xc0, !PT ;  /* 0x0000ffff04047812 */ /* 0x000fe400078ec0ff */
[----:B------:R-:W-:Y:S02]  /*5a760*/  LOP3.LUT R5, R5, 0xffff, RZ, 0xc0, !PT ;  /* 0x0000ffff05057812 */ /* 0x000fe400078ec0ff */
[----:B------:R-:W-:Y:S01]  /*5a770*/  PRMT R6, R8, 0x3340, R0 ;  /* 0x0000334008067816 */ /* 0x000fe20000000000 */
[----:B------:R-:W4:Y:S01]  /*5a780*/  LDL.LU R11, [R1+0x538] ;  /* 0x00053800010b7983 */ /* 0x000f220000300800 */
[----:B------:R-:W-:-:S02]  /*5a790*/  PRMT R3, R3, 0x3340, R4 ;  /* 0x0000334003037816 */ /* 0x000fc40000000004 */
[----:B0-----:R-:W-:Y:S01]  /*5a7a0*/  PRMT R2, R5, 0x3340, R0 ;  /* 0x0000334005027816 */ /* 0x001fe20000000000 */
[----:B------:R2:W-:Y:S04]  /*5a7b0*/  STL [R1+0x13c], R6 ;  /* 0x00013c0601007387 */ /* 0x0005e80000100800 */
[----:B------:R-:W-:Y:S04]  /*5a7c0*/  STL [R1+0x1d4], R3 ;  /* 0x0001d40301007387 */ /* 0x000fe80000100800 */
[----:B------:R0:W-:Y:S01]  /*5a7d0*/  STL [R1+0x138], R2 ;  /* 0x0001380201007387 */ /* 0x0001e20000100800 */
[----:B--2---:R-:W-:-:S02]  /*5a7e0*/  SHF.R.U32.HI R6, RZ, 0x8, R25 ;  /* 0x00000008ff067819 */ /* 0x004fc40000011619 */
[----:B---3--:R-:W-:Y:S01]  /*5a7f0*/  SHF.R.U32.HI R7, RZ, 0x8, R19 ;  /* 0x00000008ff077819 */ /* 0x008fe20000011613 */
[----:B------:R-:W2:Y:S01]  /*5a800*/  LDL.LU R25, [R1+0x58c] ;  /* 0x00058c0001197983 */ /* 0x000ea20000300800 */
[----:B----4-:R-:W-:Y:S02]  /*5a810*/  SHF.R.U32.HI R4, RZ, 0x8, R14 ;  /* 0x00000008ff047819 */ /* 0x010fe4000001160e */
[----:B------:R-:W-:Y:S02]  /*5a820*/  SHF.R.U32.HI R5, RZ, 0x8, R17 ;  /* 0x00000008ff057819 */ /* 0x000fe40000011611 */
[----:B------:R-:W-:Y:S02]  /*5a830*/  LOP3.LUT R6, R6, 0xffff, RZ, 0xc0, !PT ;  /* 0x0000ffff06067812 */ /* 0x000fe400078ec0ff */
[----:B------:R-:W-:Y:S02]  /*5a840*/  LOP3.LUT R4, R4, 0xffff, RZ, 0xc0, !PT ;  /* 0x0000ffff04047812 */ /* 0x000fe400078ec0ff */
[----:B------:R-:W-:-:S02]  /*5a850*/  LOP3.LUT R5, R5, 0xffff, RZ, 0xc0, !PT ;  /* 0x0000ffff05057812 */ /* 0x000fc400078ec0ff */
[----:B------:R-:W-:Y:S02]  /*5a860*/  LOP3.LUT R7, R7, 0xffff, RZ, 0xc0, !PT ;  /* 0x0000ffff07077812 */ /* 0x000fe400078ec0ff */
[----:B------:R-:W-:Y:S02]  /*5a870*/  PRMT R4, R4, 0x3340, R5 ;  /* 0x0000334004047816 */ /* 0x000fe40000000005 */
[----:B0-----:R-:W-:-:S03]  /*5a880*/  PRMT R2, R6, 0x3340, R7 ;  /* 0x0000334006027816 */ /* 0x001fc60000000007 */
[----:B------:R0:W-:Y:S04]  /*5a890*/  STL [R1+0x1bc], R4 ;  /* 0x0001bc0401007387 */ /* 0x0001e80000100800 */
[----:B------:R-:W3:Y:S04]  /*5a8a0*/  LDL.LU R19, [R1+0x534] ;  /* 0x0005340001137983 */ /* 0x000ee80000300800 */
[----:B------:R1:W-:Y:S04]  /*5a8b0*/  STL [R1+0x1b8], R2 ;  /* 0x0001b80201007387 */ /* 0x0003e80000100800 */
[----:B------:R-:W4:Y:S01]  /*5a8c0*/  LDL.LU R14, [R1+0x580] ;  /* 0x00058000010e7983 */ /* 0x000f220000300800 */
[----:B------:R-:W-:-:S03]  /*5a8d0*/  SHF.R.U32.HI R8, RZ, 0x8, R16 ;  /* 0x00000008ff087819 */ /* 0x000fc60000011610 */
[----:B------:R-:W4:Y:S01]  /*5a8e0*/  LDL.LU R17, [R1+0x528] ;  /* 0x0005280001117983 */ /* 0x000f220000300800 */
[----:B------:R-:W-:-:S03]  /*5a8f0*/  SHF.R.U32.HI R3, RZ, 0x8, R12 ;  /* 0x00000008ff037819 */ /* 0x000fc6000001160c */
[----:B------:R-:W4:Y:S04]  /*5a900*/  LDL.LU R16, [R1+0x574] ;  /* 0x0005740001107983 */ /* 0x000f280000300800 */
[----:B------:R-:W4:Y:S01]  /*5a910*/  LDL.LU R12, [R1+0x118] ;  /* 0x00011800010c7983 */ /* 0x000f220000300800 */
[----:B------:R-:W-:Y:S02]  /*5a920*/  LOP3.LUT R8, R8, 0xffff, RZ, 0xc0, !PT ;  /* 0x0000ffff08087812 */ /* 0x000fe400078ec0ff */
[----:B------:R-:W-:Y:S02]  /*5a930*/  LOP3.LUT R3, R3, 0xffff, RZ, 0xc0, !PT ;  /* 0x0000ffff03037812 */ /* 0x000fe400078ec0ff */
[--C-:B0-----:R-:W-:Y:S02]  /*5a940*/  PRMT R4, R8, 0x3340, R0.reuse ;  /* 0x0000334008047816 */ /* 0x101fe40000000000 */
[----:B-1----:R-:W-:-:S03]  /*5a950*/  PRMT R2, R3, 0x3340, R0 ;  /* 0x0000334003027816 */ /* 0x002fc60000000000 */
[----:B------:R-:W-:Y:S04]  /*5a960*/  STL [R1+0x130], R4 ;  /* 0x0001300401007387 */ /* 0x000fe80000100800 */
[----:B------:R0:W-:Y:S04]  /*5a970*/  STL [R1+0x12c], R2 ;  /* 0x00012c0201007387 */ /* 0x0001e80000100800 */
[----:B------:R-:W4:Y:S01]  /*5a980*/  LDL.LU R10, [R1+0x58] ;  /* 0x00005800010a7983 */ /* 0x000f220000300800 */
[----:B------:R-:W-:-:S04]  /*5a990*/  SHF.R.U32.HI R3, RZ, 0x8, R15 ;  /* 0x00000008ff037819 */ /* 0x000fc8000001160f */
[----:B------:R-:W-:Y:S02]  /*5a9a0*/  LOP3.LUT R3, R3, 0xffff, RZ, 0xc0, !PT ;  /* 0x0000ffff03037812 */ /* 0x000fe400078ec0ff */
[----:B------:R-:W-:-:S04]  /*5a9b0*/  SHF.R.U32.HI R6, RZ, 0x8, R23 ;  /* 0x00000008ff067819 */ /* 0x000fc80000011617 */
[----:B------:R-:W-:Y:S02]  /*5a9c0*/  LOP3.LUT R6, R6, 0xffff, RZ, 0xc0, !PT ;  /* 0x0000ffff06067812 */ /* 0x000fe400078ec0ff */
[----:B------:R-:W-:Y:S02]  /*5a9d0*/  SHF.R.U32.HI R7, RZ, 0x8, R18 ;  /* 0x00000008ff077819 */ /* 0x000fe40000011612 */
[----:B------:R-:W-:Y:S02]  /*5a9e0*/  SHF.R.U32.HI R8, RZ, 0x8, R20 ;  /* 0x00000008ff087819 */ /* 0x000fe40000011614 */
[----:B------:R-:W-:Y:S02]  /*5a9f0*/  LOP3.LUT R7, R7, 0xffff, RZ, 0xc0, !PT ;  /* 0x0000ffff07077812 */ /* 0x000fe400078ec0ff */
[----:B------:R-:W-:Y:S02]  /*5aa00*/  LOP3.LUT R8, R8, 0xffff, RZ, 0xc0, !PT ;  /* 0x0000ffff08087812 */ /* 0x000fe400078ec0ff */
[----:B------:R-:W-:-:S02]  /*5aa10*/  PRMT R6, R6, 0x3340, R7 ;  /* 0x0000334006067816 */ /* 0x000fc40000000007 */
[----:B0-----:R-:W-:Y:S02]  /*5aa20*/  PRMT R2, R8, 0x3340, R0 ;  /* 0x0000334008027816 */ /* 0x001fe40000000000 */
[----:B------:R-:W-:Y:S01]  /*5aa30*/  SHF.R.U32.HI R4, RZ, 0x8, R21 ;  /* 0x00000008ff047819 */ /* 0x000fe20000011615 */
[----:B------:R-:W-:Y:S04]  /*5aa40*/  STL [R1+0x1ac], R6 ;  /* 0x0001ac0601007387 */ /* 0x000fe80000100800 */
[----:B------:R-:W4:Y:S04]  /*5aa50*/  LDL.LU R15, [R1+0x570] ;  /* 0x00057000010f7983 */ /* 0x000f280000300800 */
[----:B------:R0:W-:Y:S04]  /*5aa60*/  STL [R1+0x120], R2 ;  /* 0x0001200201007387 */ /* 0x0001e80000100800 */
[----:B------:R-:W4:Y:S04]  /*5aa70*/  LDL.LU R23, [R1+0x56c] ;  /* 0x00056c0001177983 */ /* 0x000f280000300800 */
[----:B------:R-:W4:Y:S04]  /*5aa80*/  LDL.LU R21, [R1+0x5c] ;  /* 0x00005c0001157983 */ /* 0x000f280000300800 */
[----:B------:R-:W4:Y:S01]  /*5aa90*/  LDL.LU R18, [R1+0x568] ;  /* 0x0005680001127983 */ /* 0x000f220000300800 */
[----:B------:R-:W-:-:S02]  /*5aaa0*/  SHF.R.U32.HI R5, RZ, 0x8, R11 ;  /* 0x00000008ff057819 */ /* 0x000fc4000001160b */
[----:B------:R-:W-:Y:S01]  /*5aab0*/  LOP3.LUT R4, R4, 0xffff, RZ, 0xc0, !PT ;  /* 0x0000ffff04047812 */ /* 0x000fe200078ec0ff */
[----:B------:R-:W4:Y:S04]  /*5aac0*/  LDL.LU R20, [R1+0x564] ;  /* 0x0005640001147983 */ /* 0x000f280000300800 */
[----:B------:R-:W4:Y:S01]  /*5aad0*/  LDL.LU R11, [R1+0x55c] ;  /* 0x00055c00010b7983 */ /* 0x000f220000300800 */
[----:B------:R-:W-:Y:S02]  /*5aae0*/  LOP3.LUT R5, R5, 0xffff, RZ, 0xc0, !PT ;  /* 0x0000ffff05057812 */ /* 0x000fe400078ec0ff */
[----:B------:R-:W-:Y:S02]  /*5aaf0*/  PRMT R3, R3, 0x3340, R4 ;  /* 0x0000334003037816 */ /* 0x000fe40000000004 */
[----:B0-----:R-:W-:-:S03]  /*5ab00*/  PRMT R2, R5, 0x3340, R0 ;  /* 0x0000334005027816 */ /* 0x001fc60000000000 */
[----:B------:R-:W-:Y:S04]  /*5ab10*/  STL [R1+0x1a8], R3 ;  /* 0x0001a80301007387 */ /* 0x000fe80000100800 */
[----:B------:R0:W-:Y:S01]  /*5ab20*/  STL [R1+0x11c], R2 ;  /* 0x00011c0201007387 */ /* 0x0001e20000100800 */
[----:B--2---:R-:W-:-:S04]  /*5ab30*/  SHF.R.U32.HI R4, RZ, 0x8, R25 ;  /* 0x00000008ff047819 */ /* 0x004fc80000011619 */
[----:B------:R-:W-:Y:S02]  /*5ab40*/  LOP3.LUT R4, R4, 0xffff, RZ, 0xc0, !PT ;  /* 0x0000ffff04047812 */ /* 0x000fe400078ec0ff */
[----:B---3--:R-:W-:Y:S02]  /*5ab50*/  SHF.R.U32.HI R6, RZ, 0x8, R19 ;  /* 0x00000008ff067819 */ /* 0x008fe40000011613 */
[----:B----4-:R-:W-:Y:S02]  /*5ab60*/  SHF.R.U32.HI R5, RZ, 0x8, R14 ;  /* 0x00000008ff057819 */ /* 0x010fe4000001160e */
[----:B------:R-:W-:Y:S02]  /*5ab70*/  SHF.R.U32.HI R7, RZ, 0x8, R17 ;  /* 0x00000008ff077819 */ /* 0x000fe40000011611 */
[----:B------:R-:W-:Y:S02]  /*5ab80*/  LOP3.LUT R5, R5, 0xffff, RZ, 0xc0, !PT ;  /* 0x0000ffff05057812 */ /* 0x000fe400078ec0ff */
[----:B------:R-:W-:-:S02]  /*5ab90*/  SHF.R.U32.HI R8, RZ, 0x8, R12 ;  /* 0x00000008ff087819 */ /* 0x000fc4000001160c */
[----:B------:R-:W-:Y:S02]  /*5aba0*/  LOP3.LUT R6, R6, 0xffff, RZ, 0xc0, !PT ;  /* 0x0000ffff06067812 */ /* 0x000fe400078ec0ff */
[----:B------:R-:W-:Y:S02]  /*5abb0*/  LOP3.LUT R7, R7, 0xffff, RZ, 0xc0, !PT ;  /* 0x0000ffff07077812 */ /* 0x000fe400078ec0ff */
[----:B------:R-:W-:Y:S02]  /*5abc0*/  PRMT R5, R4, 0x3340, R5 ;  /* 0x0000334004057816 */ /* 0x000fe40000000005 */
[----:B------:R-:W-:Y:S02]  /*5abd0*/  LOP3.LUT R8, R8, 0xffff, RZ, 0xc0, !PT ;  /* 0x0000ffff08087812 */ /* 0x000fe400078ec0ff */
[----:B------:R-:W-:Y:S02]  /*5abe0*/  PRMT R4, R6, 0x3340, R7 ;  /* 0x0000334006047816 */ /* 0x000fe40000000007 */
[----:B0-----:R-:W-:Y:S01]  /*5abf0*/  PRMT R2, R8, 0x3340, R0 ;  /* 0x0000334008027816 */ /* 0x001fe20000000000 */
[----:B------:R0:W-:Y:S04]  /*5ac00*/  STL [R1+0x198], R5 ;  /* 0x0001980501007387 */ /* 0x0001e80000100800 */
[----:B------:R-:W2:Y:S04]  /*5ac10*/  LDL.LU R25, [R1+0x5b4] ;  /* 0x0005b40001197983 */ /* 0x000ea80000300800 */
[----:B------:R-:W-:Y:S04]  /*5ac20*/  STL [R1+0x194], R4 ;  /* 0x0001940401007387 */ /* 0x000fe80000100800 */
[----:B------:R-:W3:Y:S04]  /*5ac30*/  LDL.LU R19, [R1+0x6c] ;  /* 0x00006c0001137983 */ /* 0x000ee80000300800 */
[----:B------:R1:W-:Y:S04]  /*5ac40*/  STL [R1+0x110], R2 ;  /* 0x0001100201007387 */ /* 0x0003e80000100800 */
[----:B------:R-:W4:Y:S01]  /*5ac50*/  LDL.LU R14, [R1+0x598] ;  /* 0x00059800010e7983 */ /* 0x000f220000300800 */
[----:B------:R-:W-:-:S03]  /*5ac60*/  SHF.R.U32.HI R3, RZ, 0x8, R16 ;  /* 0x00000008ff037819 */ /* 0x000fc60000011610 */
[----:B------:R-:W3:Y:S04]  /*5ac70*/  LDL.LU R17, [R1+0x5b0] ;  /* 0x0005b00001117983 */ /* 0x000ee80000300800 */
[----:B------:R-:W3:Y:S04]  /*5ac80*/  LDL.LU R16, [R1+0x64] ;  /* 0x0000640001107983 */ /* 0x000ee80000300800 */
[----:B------:R-:W3:Y:S01]  /*5ac90*/  LDL.LU R12, [R1+0x60] ;  /* 0x00006000010c7983 */ /* 0x000ee20000300800 */
[----:B------:R-:W-:Y:S02]  /*5aca0*/  LOP3.LUT R3, R3, 0xffff, RZ, 0xc0, !PT ;  /* 0x0000ffff03037812 */ /* 0x000fe400078ec0ff */
[----:B0-----:R-:W-:-:S02]  /*5acb0*/  SHF.R.U32.HI R5, RZ, 0x8, R10 ;  /* 0x00000008ff057819 */ /* 0x001fc4000001160a */
[----:B-1----:R-:W-:Y:S02]  /*5acc0*/  PRMT R2, R3, 0x3340, R0 ;  /* 0x0000334003027816 */ /* 0x002fe40000000000 */
[----:B------:R-:W-:-:S03]  /*5acd0*/  LOP3.LUT R5, R5, 0xffff, RZ, 0xc0, !PT ;  /* 0x0000ffff05057812 */ /* 0x000fc600078ec0ff */
[----:B------:R0:W-:Y:S01]  /*5ace0*/  STL [R1+0x10c], R2 ;  /* 0x00010c0201007387 */ /* 0x0001e20000100800 */
[----:B------:R-:W-:-:S04]  /*5acf0*/  SHF.R.U32.HI R6, RZ, 0x8, R21 ;  /* 0x00000008ff067819 */ /* 0x000fc80000011615 */
[----:B------:R-:W-:Y:S02]  /*5ad00*/  LOP3.LUT R6, R6, 0xffff, RZ, 0xc0, !PT ;  /* 0x0000ffff06067812 */ /* 0x000fe400078ec0ff */
[----:B------:R-:W-:Y:S02]  /*5ad10*/  SHF.R.U32.HI R7, RZ, 0x8, R15 ;  /* 0x00000008ff077819 */ /* 0x000fe4000001160f */
[----:B------:R-:W-:Y:S01]  /*5ad20*/  SHF.R.U32.HI R3, RZ, 0x8, R23 ;  /* 0x00000008ff037819 */ /* 0x000fe20000011617 */
[----:B------:R-:W3:Y:S01]  /*5ad30*/  LDL.LU R15, [R1+0x5a0] ;  /* 0x0005a000010f7983 */ /* 0x000ee20000300800 */
[----:B0-----:R-:W-:-:S03]  /*5ad40*/  PRMT R2, R5, 0x3340, R6 ;  /* 0x0000334005027816 */ /* 0x001fc60000000006 */
[----:B------:R-:W3:Y:S01]  /*5ad50*/  LDL.LU R23, [R1+0x59c] ;  /* 0x00059c0001177983 */ /* 0x000ee20000300800 */
[----:B------:R-:W-:-:S03]  /*5ad60*/  SHF.R.U32.HI R8, RZ, 0x8, R18 ;  /* 0x00000008ff087819 */ /* 0x000fc60000011612 */
[----:B------:R0:W-:Y:S04]  /*5ad70*/  STL [R1+0x1f0], R2 ;  /* 0x0001f00201007387 */ /* 0x0001e80000100800 */
[----:B------:R-:W3:Y:S04]  /*5ad80*/  LDL.LU R21, [R1+0x5f8] ;  /* 0x0005f80001157983 */ /* 0x000ee80000300800 */
[----:B------:R-:W3:Y:S01]  /*5ad90*/  LDL.LU R18, [R1+0x594] ;  /* 0x0005940001127983 */ /* 0x000ee20000300800 */
[----:B------:R-:W-:-:S03]  /*5ada0*/  SHF.R.U32.HI R4, RZ, 0x8, R20 ;  /* 0x00000008ff047819 */ /* 0x000fc60000011614 */
[----:B------:R-:W3:Y:S01]  /*5adb0*/  LDL.LU R20, [R1+0x590] ;  /* 0x0005900001147983 */ /* 0x000ee20000300800 */
[----:B------:R-:W-:Y:S02]  /*5adc0*/  SHF.R.U32.HI R9, RZ, 0x8, R11 ;  /* 0x00000008ff097819 */ /* 0x000fe4000001160b */
[----:B------:R-:W-:Y:S02]  /*5add0*/  LOP3.LUT R7, R7, 0xffff, RZ, 0xc0, !PT ;  /* 0x0000ffff07077812 */ /* 0x000fe400078ec0ff */
[----:B------:R-:W-:Y:S02]  /*5ade0*/  LOP3.LUT R8, R8, 0xffff, RZ, 0xc0, !PT ;  /* 0x0000ffff08087812 */ /* 0x000fe400078ec0ff */
[----:B------:R-:W-:Y:S02]  /*5adf0*/  LOP3.LUT R3, R3, 0xffff, RZ, 0xc0, !PT ;  /* 0x0000ffff03037812 */ /* 0x000fe400078ec0ff */
[----:B------:R-:W-:Y:S02]  /*5ae00*/  LOP3.LUT R9, R9, 0xffff, RZ, 0xc0, !PT ;  /* 0x0000ffff09097812 */ /* 0x000fe400078ec0ff */
[----:B------:R-:W-:-:S02]  /*5ae10*/  LOP3.LUT R4, R4, 0xffff, RZ, 0xc0, !PT ;  /* 0x0000ffff04047812 */ /* 0x000fc400078ec0ff */
[----:B------:R-:W-:Y:S01]  /*5ae20*/  PRMT R6, R7, 0x3340, R8 ;  /* 0x0000334007067816 */ /* 0x000fe20000000008 */
[----:B------:R-:W3:Y:S01]  /*5ae30*/  LDL.LU R11, [R1+0x584] ;  /* 0x00058400010b7983 */ /* 0x000ee20000300800 */
[----:B------:R-:W-:Y:S02]  /*5ae40*/  PRMT R5, R9, 0x3340, R0 ;  /* 0x0000334009057816 */ /* 0x000fe40000000000 */
[----:B0-----:R-:W-:Y:S01]  /*5ae50*/  PRMT R2, R3, 0x3340, R4 ;  /* 0x0000334003027816 */ /* 0x001fe20000000004 */
[----:B------:R-:W-:Y:S04]  /*5ae60*/  STL [R1+0x188], R6 ;  /* 0x0001880601007387 */ /* 0x000fe80000100800 */
[----:B------:R3:W-:Y:S04]  /*5ae70*/  STL [R1+0xf4], R5 ;  /* 0x0000f40501007387 */ /* 0x0007e80000100800 */
[----:B------:R0:W-:Y:S01]  /*5ae80*/  STL [R1+0x184], R2 ;  /* 0x0001840201007387 */ /* 0x0001e20000100800 */
[----:B----4-:R-:W-:-:S04]  /*5ae90*/  SHF.R.U32.HI R8, RZ, 0x8, R14 ;  /* 0x00000008ff087819 */ /* 0x010fc8000001160e */
[----:B------:R-:W-:Y:S02]  /*5aea0*/  LOP3.LUT R8, R8, 0xffff, RZ, 0xc0, !PT ;  /* 0x0000ffff08087812 */ /* 0x000fe400078ec0ff */
[----:B--2---:R-:W-:Y:S02]  /*5aeb0*/  SHF.R.U32.HI R3, RZ, 0x8, R25 ;  /* 0x00000008ff037819 */ /* 0x004fe40000011619 */
[----:B---3--:R-:W-:Y:S01]  /*5aec0*/  SHF.R.U32.HI R5, RZ, 0x8, R19 ;  /* 0x00000008ff057819 */ /* 0x008fe20000011613 */
[----:B------:R-:W2:Y:S01]  /*5aed0*/  LDL.LU R25, [R1+0x5f4] ;  /* 0x0005f40001197983 */ /* 0x000ea20000300800 */
[----:B0-----:R-:W-:-:S03]  /*5aee0*/  PRMT R2, R8, 0x3340, R0 ;  /* 0x0000334008027816 */ /* 0x001fc60000000000 */
[----:B------:R-:W3:Y:S01]  /*5aef0*/  LDL.LU R19, [R1+0x5f0] ;  /* 0x0005f00001137983 */ /* 0x000ee20000300800 */
[----:B------:R-:W-:Y:S02]  /*5af00*/  SHF.R.U32.HI R4, RZ, 0x8, R17 ;  /* 0x00000008ff047819 */ /* 0x000fe40000011611 */
[----:B------:R-:W-:Y:S01]  /*5af10*/  SHF.R.U32.HI R6, RZ, 0x8, R16 ;  /* 0x00000008ff067819 */ /* 0x000fe20000011610 */
[----:B------:R0:W-:Y:S04]  /*5af20*/  STL [R1+0xa0], R2 ;  /* 0x0000a00201007387 */ /* 0x0001e80000100800 */
[----:B------:R-:W4:Y:S04]  /*5af30*/  LDL.LU R14, [R1+0x5e4] ;  /* 0x0005e400010e7983 */ /* 0x000f280000300800 */
[----:B------:R-:W3:Y:S04]  /*5af40*/  LDL.LU R17, [R1+0x5e0] ;  /* 0x0005e00001117983 */ /* 0x000ee80000300800 */
[----:B------:R-:W3:Y:S01]  /*5af50*/  LDL.LU R16, [R1+0x5c8] ;  /* 0x0005c80001107983 */ /* 0x000ee20000300800 */
[----:B------:R-:W-:-:S03]  /*5af60*/  SHF.R.U32.HI R7, RZ, 0x8, R12 ;  /* 0x00000008ff077819 */ /* 0x000fc6000001160c */
[----:B------:R-:W3:Y:S01]  /*5af70*/  LDL.LU R12, [R1+0x5dc] ;  /* 0x0005dc00010c7983 */ /* 0x000ee20000300800 */
[----:B------:R-:W-:Y:S02]  /*5af80*/  LOP3.LUT R3, R3, 0xffff, RZ, 0xc0, !PT ;  /* 0x0000ffff03037812 */ /* 0x000fe400078ec0ff */
[----:B------:R-:W-:Y:S02]  /*5af90*/  LOP3.LUT R4, R4, 0xffff, RZ, 0xc0, !PT ;  /* 0x0000ffff04047812 */ /* 0x000fe400078ec0ff */
[----:B------:R-:W-:Y:S02]  /*5afa0*/  LOP3.LUT R5, R5, 0xffff, RZ, 0xc0, !PT ;  /* 0x0000ffff05057812 */ /* 0x000fe400078ec0ff */
[----:B------:R-:W-:Y:S02]  /*5afb0*/  LOP3.LUT R6, R6, 0xffff, RZ, 0xc0, !PT ;  /* 0x0000ffff06067812 */ /* 0x000fe400078ec0ff */
[----:B------:R-:W-:Y:S02]  /*5afc0*/  LOP3.LUT R7, R7, 0xffff, RZ, 0xc0, !PT ;  /* 0x0000ffff07077812 */ /* 0x000fe400078ec0ff */
[----:B------:R-:W-:-:S02]  /*5afd0*/  PRMT R4, R3, 0x3340, R4 ;  /* 0x0000334003047816 */ /* 0x000fc40000000004 */
[----:B------:R-:W-:Y:S02]  /*5afe0*/  PRMT R3, R5, 0x3340, R6 ;  /* 0x0000334005037816 */ /* 0x000fe40000000006 */
[----:B0-----:R-:W-:Y:S01]  /*5aff0*/  PRMT R2, R7, 0x3340, R0 ;  /* 0x0000334007027816 */ /* 0x001fe20000000000 */
[----:B------:R-:W-:Y:S04]  /*5b000*/  STL [R1+0x174], R4 ;  /* 0x0001740401007387 */ /* 0x000fe80000100800 */
[----:B------:R-:W-:Y:S04]  /*5b010*/  STL [R1+0x168], R3 ;  /* 0x0001680301007387 */ /* 0x000fe80000100800 */
[----:B------:R0:W-:Y:S01]  /*5b020*/  STL [R1+0xf8], R2 ;  /* 0x0000f80201007387 */ /* 0x0001e20000100800 */
[----:B------:R-:W-:-:S03]  /*5b030*/  SHF.R.U32.HI R5, RZ, 0x8, R15 ;  /* 0x00000008ff057819 */ /* 0x000fc6000001160f */
[----:B------:R-:W3:Y:S01]  /*5b040*/  LDL.LU R15, [R1+0x5c4] ;  /* 0x0005c400010f7983 */ /* 0x000ee20000300800 */
        /* <DEDUP_REMOVED lines=23> */
[----:B------:R0:W-:Y:S01]  /*5b1c0*/  STL [R1+0x15c], R2 ;  /* 0x00015c0201007387 */ /* 0x0001e20000100800 */
[----:B--2---:R-:W-:-:S03]  /*5b1d0*/  SHF.R.U32.HI R6, RZ, 0x8, R25 ;  /* 0x00000008ff067819 */ /* 0x004fc60000011619 */
[----:B------:R-:W2:Y:S01]  /*5b1e0*/  LDL.LU R25, [R1+0x5a4] ;  /* 0x0005a40001197983 */ /* 0x000ea20000300800 */
[----:B----4-:R-:W-:Y:S02]  /*5b1f0*/  SHF.R.U32.HI R7, RZ, 0x8, R14 ;  /* 0x00000008ff077819 */ /* 0x010fe4000001160e */
[----:B---3--:R-:W-:Y:S02]  /*5b200*/  SHF.R.U32.HI R8, RZ, 0x8, R16 ;  /* 0x00000008ff087819 */ /* 0x008fe40000011610 */
        /* <DEDUP_REMOVED lines=9> */
[----:B------:R-:W4:Y:S01]  /*5b2a0*/  LDL.LU R14, [R1+0x588] ;  /* 0x00058800010e7983 */ /* 0x000f220000300800 */
[----:B------:R-:W-:-:S03]  /*5b2b0*/  SHF.R.U32.HI R4, RZ, 0x8, R17 ;  /* 0x00000008ff047819 */ /* 0x000fc60000011611 */
[----:B------:R-:W3:Y:S04]  /*5b2c0*/  LDL.LU R17, [R1+0x624] ;  /* 0x0006240001117983 */ /* 0x000ee80000300800 */
[----:B------:R-:W3:Y:S01]  /*5b2d0*/  LDL.LU R16, [R1+0x57c] ;  /* 0x00057c0001107983 */ /* 0x000ee20000300800 */
[----:B------:R-:W-:-:S03]  /*5b2e0*/  SHF.R.U32.HI R5, RZ, 0x8, R12 ;  /* 0x00000008ff057819 */ /* 0x000fc6000001160c */
[----:B------:R-:W3:Y:S01]  /*5b2f0*/  LDL.LU R12, [R1+0x618] ;  /* 0x00061800010c7983 */ /* 0x000ee20000300800 */
[----:B------:R-:W-:Y:S02]  /*5b300*/  LOP3.LUT R3, R3, 0xffff, RZ, 0xc0, !PT ;  /* 0x0000ffff03037812 */ /* 0x000fe400078ec0ff */
[----:B------:R-:W-:Y:S02]  /*5b310*/  LOP3.LUT R4, R4, 0xffff, RZ, 0xc0, !PT ;  /* 0x0000ffff04047812 */ /* 0x000fe400078ec0ff */
[----:B------:R-:W-:Y:S02]  /*5b320*/  LOP3.LUT R5, R5, 0xffff, RZ, 0xc0, !PT ;  /* 0x0000ffff05057812 */ /* 0x000fe400078ec0ff */
[----:B0-----:R-:W-:Y:S02]  /*5b330*/  PRMT R2, R3, 0x3340, R4 ;  /* 0x0000334003027816 */ /* 0x001fe40000000004 */
[----:B------:R-:W-:-:S03]  /*5b340*/  PRMT R5, R5, 0x3340, R0 ;  /* 0x0000334005057816 */ /* 0x000fc60000000000 */
[----:B------:R-:W-:Y:S04]  /*5b350*/  STL [R1+0x2448], R2 ;  /* 0x0024480201007387 */ /* 0x000fe80000100800 */
[----:B------:R0:W-:Y:S04]  /*5b360*/  STL [R1+0xdc], R5 ;  /* 0x0000dc0501007387 */ /* 0x0001e80000100800 */
[----:B------:R-:W3:Y:S01]  /*5b370*/  LDL.LU R10, [R1+0x608] ;  /* 0x00060800010a7983 */ /* 0x000ee20000300800 */
[----:B------:R-:W-:-:S04]  /*5b380*/  SHF.R.U32.HI R6, RZ, 0x8, R15 ;  /* 0x00000008ff067819 */ /* 0x000fc8000001160f */
[----:B------:R-:W-:Y:S02]  /*5b390*/  LOP3.LUT R6, R6, 0xffff, RZ, 0xc0, !PT ;  /* 0x0000ffff06067812 */ /* 0x000fe400078ec0ff */
[----:B------:R-:W-:Y:S02]  /*5b3a0*/  SHF.R.U32.HI R4, RZ, 0x8, R23 ;  /* 0x00000008ff047819 */ /* 0x000fe40000011617 */
[----:B0-----:R-:W-:Y:S02]  /*5b3b0*/  SHF.R.U32.HI R5, RZ, 0x8, R18 ;  /* 0x00000008ff057819 */ /* 0x001fe40000011612 */
[----:B------:R-:W-:Y:S02]  /*5b3c0*/  SHF.R.U32.HI R7, RZ, 0x8, R21 ;  /* 0x00000008ff077819 */ /* 0x000fe40000011615 */
[----:B------:R-:W-:Y:S02]  /*5b3d0*/  LOP3.LUT R4, R4, 0xffff, RZ, 0xc0, !PT ;  /* 0x0000ffff04047812 */ /* 0x000fe400078ec0ff */
[----:B------:R-:W-:-:S02]  /*5b3e0*/  LOP3.LUT R5, R5, 0xffff, RZ, 0xc0, !PT ;  /* 0x0000ffff05057812 */ /* 0x000fc400078ec0ff */
[----:B------:R-:W-:Y:S02]  /*5b3f0*/  LOP3.LUT R7, R7, 0xffff, RZ, 0xc0, !PT ;  /* 0x0000ffff07077812 */ /* 0x000fe400078ec0ff */
[----:B------:R-:W-:Y:S02]  /*5b400*/  PRMT R4, R4, 0x3340, R5 ;  /* 0x0000334004047816 */ /* 0x000fe40000000005 */
[----:B------:R-:W-:-:S03]  /*5b410*/  PRMT R2, R6, 0x3340, R7 ;  /* 0x0000334006027816 */ /* 0x000fc60000000007 */
[----:B------:R0:W-:Y:S04]  /*5b420*/  STL [R1+0x140], R4 ;  /* 0x0001400401007387 */ /* 0x0001e80000100800 */
[----:B------:R-:W3:Y:S04]  /*5b430*/  LDL.LU R23, [R1+0x604] ;  /* 0x0006040001177983 */ /* 0x000ee80000300800 */
[----:B------:R1:W-:Y:S04]  /*5b440*/  STL [R1+0x134], R2 ;  /* 0x0001340201007387 */ /* 0x0003e80000100800 */
[----:B------:R-:W3:Y:S01]  /*5b450*/  LDL.LU R21, [R1+0x5ec] ;  /* 0x0005ec0001157983 */ /* 0x000ee20000300800 */
[----:B------:R-:W-:-:S03]  /*5b460*/  SHF.R.U32.HI R8, RZ, 0x8, R20 ;  /* 0x00000008ff087819 */ /* 0x000fc60000011614 */
[----:B------:R-:W3:Y:S04]  /*5b470*/  LDL.LU R18, [R1+0x5e8] ;  /* 0x0005e80001127983 */ /* 0x000ee80000300800 */
[----:B------:R-:W3:Y:S01]  /*5b480*/  LDL.LU R20, [R1+0x5d8] ;  /* 0x0005d80001147983 */ /* 0x000ee20000300800 */
[----:B------:R-:W-:Y:S02]  /*5b490*/  SHF.R.U32.HI R3, RZ, 0x8, R11 ;  /* 0x00000008ff037819 */ /* 0x000fe4000001160b */
[----:B------:R-:W-:Y:S01]  /*5b4a0*/  LOP3.LUT R8, R8, 0xffff, RZ, 0xc0, !PT ;  /* 0x0000ffff08087812 */ /* 0x000fe200078ec0ff */
[----:B------:R-:W3:Y:S01]  /*5b4b0*/  LDL.LU R11, [R1+0x5d4] ;  /* 0x0005d400010b7983 */ /* 0x000ee20000300800 */
[----:B------:R-:W-:Y:S02]  /*5b4c0*/  LOP3.LUT R3, R3, 0xffff, RZ, 0xc0, !PT ;  /* 0x0000ffff03037812 */ /* 0x000fe400078ec0ff */
[----:B0-----:R-:W-:-:S02]  /*5b4d0*/  PRMT R4, R8, 0x3340, R0 ;  /* 0x0000334008047816 */ /* 0x001fc40000000000 */
[----:B-1----:R-:W-:-:S03]  /*5b4e0*/  PRMT R2, R3, 0x3340, R0 ;  /* 0x0000334003027816 */ /* 0x002fc60000000000 */
[----:B------:R-:W-:Y:S04]  /*5b4f0*/  STL [R1+0xc8], R4 ;  /* 0x0000c80401007387 */ /* 0x000fe80000100800 */
[----:B------:R0:W-:Y:S04]  /*5b500*/  STL [R1+0xcc], R2 ;  /* 0x0000cc0201007387 */ /* 0x0001e80000100800 */
[----:B------:R-:W3:Y:S01]  /*5b510*/  LDL.LU R15, [R1+0xa4] ;  /* 0x0000a400010f7983 */ /* 0x000ee20000300800 */
[----:B--2---:R-:W-:-:S03]  /*5b520*/  SHF.R.U32.HI R6, RZ, 0x8, R25 ;  /* 0x00000008ff067819 */ /* 0x004fc60000011619 */
[----:B------:R-:W2:Y:S01]  /*5b530*/  LDL.LU R25, [R1+0x63c] ;  /* 0x00063c0001197983 */ /* 0x000ea20000300800 */
[----:B------:R-:W-:Y:S02]  /*5b540*/  LOP3.LUT R6, R6, 0xffff, RZ, 0xc0, !PT ;  /* 0x0000ffff06067812 */ /* 0x000fe400078ec0ff */
[----:B----4-:R-:W-:-:S04]  /*5b550*/  SHF.R.U32.HI R7, RZ, 0x8, R14 ;  /* 0x00000008ff077819 */ /* 0x010fc8000001160e */
[----:B------:R-:W-:-:S04]  /*5b560*/  LOP3.LUT R7, R7, 0xffff, RZ, 0xc0, !PT ;  /* 0x0000ffff07077812 */ /* 0x000fc800078ec0ff */
[----:B0-----:R-:W-:Y:S02]  /*5b570*/  PRMT R2, R6, 0x3340, R7 ;  /* 0x0000334006027816 */ /* 0x001fe40000000007 */
[----:B---3--:R-:W-:Y:S02]  /*5b580*/  SHF.R.U32.HI R3, RZ, 0x8, R19 ;  /* 0x00000008ff037819 */ /* 0x008fe40000011613 */
[----:B------:R-:W-:Y:S01]  /*5b590*/  SHF.R.U32.HI R4, RZ, 0x8, R17 ;  /* 0x00000008ff047819 */ /* 0x000fe20000011611 */
[----:B------:R-:W-:Y:S04]  /*5b5a0*/  STL [R1+0x128], R2 ;  /* 0x0001280201007387 */ /* 0x000fe80000100800 */
[----:B------:R-:W3:Y:S04]  /*5b5b0*/  LDL.LU R19, [R1+0x5d0] ;  /* 0x0005d00001137983 */ /* 0x000ee80000300800 */
[----:B------:R-:W4:Y:S04]  /*5b5c0*/  LDL.LU R14, [R1+0x8c] ;  /* 0x00008c00010e7983 */ /* 0x000f280000300800 */
[----:B------:R-:W4:Y:S01]  /*5b5d0*/  LDL.LU R17, [R1+0x638] ;  /* 0x0006380001117983 */ /* 0x000f220000300800 */
[----:B------:R-:W-:-:S03]  /*5b5e0*/  SHF.R.U32.HI R8, RZ, 0x8, R16 ;  /* 0x00000008ff087819 */ /* 0x000fc60000011610 */
[----:B------:R-:W4:Y:S01]  /*5b5f0*/  LDL.LU R16, [R1+0x74] ;  /* 0x0000740001107983 */ /* 0x000f220000300800 */
[----:B------:R-:W-:-:S03]  /*5b600*/  SHF.R.U32.HI R5, RZ, 0x8, R12 ;  /* 0x00000008ff057819 */ /* 0x000fc6000001160c */
[----:B------:R-:W4:Y:S01]  /*5b610*/  LDL.LU R12, [R1+0x5cc] ;  /* 0x0005cc00010c7983 */ /* 0x000f220000300800 */
[----:B------:R-:W-:Y:S02]  /*5b620*/  LOP3.LUT R8, R8, 0xffff, RZ, 0xc0, !PT ;  /* 0x0000ffff08087812 */ /* 0x000fe400078ec0ff */
[----:B------:R-:W-:Y:S02]  /*5b630*/  LOP3.LUT R3, R3, 0xffff, RZ, 0xc0, !PT ;  /* 0x0000ffff03037812 */ /* 0x000fe400078ec0ff */
[----:B------:R-:W-:Y:S02]  /*5b640*/  LOP3.LUT R4, R4, 0xffff, RZ, 0xc0, !PT ;  /* 0x0000ffff04047812 */ /* 0x000fe400078ec0ff */
[----:B------:R-:W-:Y:S02]  /*5b650*/  PRMT R6, R8, 0x3340, R0 ;  /* 0x0000334008067816 */ /* 0x000fe40000000000 */
[----:B------:R-:W-:-:S03]  /*5b660*/  PRMT R3, R3, 0x3340, R4 ;  /* 0x0000334003037816 */ /* 0x000fc60000000004 */
[----:B------:R0:W-:Y:S01]  /*5b670*/  STL [R1+0xbc], R6 ;  /* 0x0000bc0601007387 */ /* 0x0001e20000100800 */
[----:B------:R-:W-:-:S03]  /*5b680*/  LOP3.LUT R5, R5, 0xffff, RZ, 0xc0, !PT ;  /* 0x0000ffff05057812 */ /* 0x000fc600078ec0ff */
[----:B------:R1:W-:Y:S01]  /*5b690*/  STL [R1+0x124], R3 ;  /* 0x0001240301007387 */ /* 0x0003e20000100800 */
[----:B0-----:R-:W-:Y:S02]  /*5b6a0*/  SHF.R.U32.HI R6, RZ, 0x8, R10 ;  /* 0x00000008ff067819 */ /* 0x001fe4000001160a */
[----:B------:R-:W-:Y:S02]  /*5b6b0*/  PRMT R2, R5, 0x3340, R0 ;  /* 0x0000334005027816 */ /* 0x000fe40000000000 */
[----:B------:R-:W-:-:S03]  /*5b6c0*/  LOP3.LUT R6, R6, 0xffff, RZ, 0xc0, !PT ;  /* 0x0000ffff06067812 */ /* 0x000fc600078ec0ff */
[----:B------:R0:W-:Y:S01]  /*5b6d0*/  STL [R1+0xc0], R2 ;  /* 0x0000c00201007387 */ /* 0x0001e20000100800 */
[----:B------:R-:W-:Y:S02]  /*5b6e0*/  SHF.R.U32.HI R7, RZ, 0x8, R21 ;  /* 0x00000008ff077819 */ /* 0x000fe40000011615 */
[----:B-1----:R-:W-:Y:S02]  /*5b6f0*/  SHF.R.U32.HI R3, RZ, 0x8, R23 ;  /* 0x00000008ff037819 */ /* 0x002fe40000011617 */
[----:B------:R-:W-:Y:S02]  /*5b700*/  SHF.R.U32.HI R8, RZ, 0x8, R20 ;  /* 0x00000008ff087819 */ /* 0x000fe40000011614 */
[----:B------:R-:W-:Y:S02]  /*5b710*/  SHF.R.U32.HI R4, RZ, 0x8, R18 ;  /* 0x00000008ff047819 */ /* 0x000fe40000011612 */
[----:B------:R-:W-:Y:S02]  /*5b720*/  LOP3.LUT R7, R7, 0xffff, RZ, 0xc0, !PT ;  /* 0x0000ffff07077812 */ /* 0x000fe400078ec0ff */
[----:B------:R-:W-:-:S02]  /*5b730*/  LOP3.LUT R8, R8, 0xffff, RZ, 0xc0, !PT ;  /* 0x0000ffff08087812 */ /* 0x000fc400078ec0ff */
[----:B------:R-:W-:Y:S02]  /*5b740*/  LOP3.LUT R3, R3, 0xffff, RZ, 0xc0, !PT ;  /* 0x0000ffff03037812 */ /* 0x000fe400078ec0ff */
[----:B------:R-:W-:Y:S02]  /*5b750*/  LOP3.LUT R4, R4, 0xffff, RZ, 0xc0, !PT ;  /* 0x0000ffff04047812 */ /* 0x000fe400078ec0ff */
[----:B------:R-:W-:Y:S02]  /*5b760*/  PRMT R7, R6, 0x3340, R7 ;  /* 0x0000334006077816 */ /* 0x000fe40000000007 */
[----:B------:R-:W-:Y:S02]  /*5b770*/  PRMT R6, R8, 0x3340, R0 ;  /* 0x0000334008067816 */ /* 0x000fe40000000000 */
[----:B0-----:R-:W-:Y:S01]  /*5b780*/  PRMT R2, R3, 0x3340, R4 ;  /* 0x0000334003027816 */ /* 0x001fe20000000004 */
[----:B------:R-:W-:Y:S04]  /*5b790*/  STL [R1+0x118], R7 ;  /* 0x0001180701007387 */ /* 0x000fe80000100800 */
[----:B------:R-:W4:Y:S04]  /*5b7a0*/  LDL.LU R23, [R1+0x630] ;  /* 0x0006300001177983 */ /* 0x000f280000300800 */
[----:B------:R-:W-:Y:S04]  /*5b7b0*/  STL [R1+0xac], R6 ;  /* 0x0000ac0601007387 */ /* 0x000fe80000100800 */
[----:B------:R-:W4:Y:S04]  /*5b7c0*/  LDL.LU R21, [R1+0x658] ;  /* 0x0006580001157983 */ /* 0x000f280000300800 */
[----:B------:R0:W-:Y:S04]  /*5b7d0*/  STL [R1+0x114], R2 ;  /* 0x0001140201007387 */ /* 0x0001e80000100800 */
[----:B------:R-:W4:Y:S04]  /*5b7e0*/  LDL.LU R18, [R1+0x620] ;  /* 0x0006200001127983 */ /* 0x000f280000300800 */
[----:B------:R-:W4:Y:S01]  /*5b7f0*/  LDL.LU R20, [R1+0x628] ;  /* 0x0006280001147983 */ /* 0x000f220000300800 */
[----:B------:R-:W-:-:S03]  /*5b800*/  SHF.R.U32.HI R5, RZ, 0x8, R11 ;  /* 0x00000008ff057819 */ /* 0x000fc6000001160b */
[----:B------:R-:W4:Y:S01]  /*5b810*/  LDL.LU R11, [R1+0x61c] ;  /* 0x00061c00010b7983 */ /* 0x000f220000300800 */
[----:B------:R-:W-:-:S04]  /*5b820*/  LOP3.LUT R5, R5, 0xffff, RZ, 0xc0, !PT ;  /* 0x0000ffff05057812 */ /* 0x000fc800078ec0ff */
[----:B0-----:R-:W-:-:S05]  /*5b830*/  PRMT R2, R5, 0x3340, R0 ;  /* 0x0000334005027816 */ /* 0x001fca0000000000 */
[----:B------:R0:W-:Y:S04]  /*5b840*/  STL [R1+0xb0], R2 ;  /* 0x0000b00201007387 */ /* 0x0001e80000100800 */
[----:B------:R-:W4:Y:S01]  /*5b850*/  LDL.LU R10, [R1+0x664] ;  /* 0x00066400010a7983 */ /* 0x000f220000300800 */
[----:B--2---:R-:W-:-:S03]  /*5b860*/  SHF.R.U32.HI R5, RZ, 0x8, R25 ;  /* 0x00000008ff057819 */ /* 0x004fc60000011619 */
[----:B------:R-:W2:Y:S01]  /*5b870*/  LDL.LU R25, [R1+0x610] ;  /* 0x0006100001197983 */ /* 0x000ea20000300800 */
[----:B---3--:R-:W-:Y:S02]  /*5b880*/  SHF.R.U32.HI R3, RZ, 0x8, R19 ;  /* 0x00000008ff037819 */ /* 0x008fe40000011613 */
[----:B----4-:R-:W-:Y:S01]  /*5b890*/  SHF.R.U32.HI R8, RZ, 0x8, R14 ;  /* 0x00000008ff087819 */ /* 0x010fe2000001160e */
[----:B------:R-:W3:Y:S01]  /*5b8a0*/  LDL.LU R19, [R1+0x660] ;  /* 0x0006600001137983 */ /* 0x000ee20000300800 */
[----:B------:R-:W-:-:S03]  /*5b8b0*/  SHF.R.U32.HI R6, RZ, 0x8, R17 ;  /* 0x00000008ff067819 */ /* 0x000fc60000011611 */
[----:B------:R-:W4:Y:S04]  /*5b8c0*/  LDL.LU R14, [R1+0x654] ;  /* 0x00065400010e7983 */ /* 0x000f280000300800 */
[----:B------:R-:W4:Y:S01]  /*5b8d0*/  LDL.LU R17, [R1+0x650] ;  /* 0x0006500001117983 */ /* 0x000f220000300800 */
[----:B------:R-:W-:-:S03]  /*5b8e0*/  SHF.R.U32.HI R9, RZ, 0x8, R16 ;  /* 0x00000008ff097819 */ /* 0x000fc60000011610 */
[----:B------:R-:W4:Y:S01]  /*5b8f0*/  LDL.LU R16, [R1+0x648] ;  /* 0x0006480001107983 */ /* 0x000f220000300800 */
[----:B------:R-:W-:-:S03]  /*5b900*/  SHF.R.U32.HI R4, RZ, 0x8, R12 ;  /* 0x00000008ff047819 */ /* 0x000fc6000001160c */
[----:B------:R-:W4:Y:S01]  /*5b910*/  LDL.LU R12, [R1+0x614] ;  /* 0x00061400010c7983 */ /* 0x000f220000300800 */
[----:B------:R-:W-:Y:S02]  /*5b920*/  SHF.R.U32.HI R7, RZ, 0x8, R15 ;  /* 0x00000008ff077819 */ /* 0x000fe4000001160f */
[----:B------:R-:W-:Y:S02]  /*5b930*/  LOP3.LUT R8, R8, 0xffff, RZ, 0xc0, !PT ;  /* 0x0000ffff08087812 */ /* 0x000fe400078ec0ff */
[----:B------:R-:W-:Y:S02]  /*5b940*/  LOP3.LUT R9, R9, 0xffff, RZ, 0xc0, !PT ;  /* 0x0000ffff09097812 */ /* 0x000fe400078ec0ff */
[----:B------:R-:W-:Y:S02]  /*5b950*/  LOP3.LUT R7, R7, 0xffff, RZ, 0xc0, !PT ;  /* 0x0000ffff07077812 */ /* 0x000fe400078ec0ff */
[----:B------:R-:W-:Y:S02]  /*5b960*/  LOP3.LUT R3, R3, 0xffff, RZ, 0xc0, !PT ;  /* 0x0000ffff03037812 */ /* 0x000fe400078ec0ff */
[----:B------:R-:W-:-:S02]  /*5b970*/  LOP3.LUT R4, R4, 0xffff, RZ, 0xc0, !PT ;  /* 0x0000ffff04047812 */ /* 0x000fc400078ec0ff */
[----:B0-----:R-:W-:Y:S02]  /*5b980*/  PRMT R2, R7, 0x3340, R8 ;  /* 0x0000334007027816 */ /* 0x001fe40000000008 */
[----:B------:R-:W-:Y:S02]  /*5b990*/  PRMT R7, R9, 0x3340, R0 ;  /* 0x0000334009077816 */ /* 0x000fe40000000000 */
[----:B------:R-:W-:Y:S02]  /*5b9a0*/  LOP3.LUT R5, R5, 0xffff, RZ, 0xc0, !PT ;  /* 0x0000ffff05057812 */ /* 0x000fe400078ec0ff */
[----:B------:R-:W-:Y:S02]  /*5b9b0*/  LOP3.LUT R6, R6, 0xffff, RZ, 0xc0, !PT ;  /* 0x0000ffff06067812 */ /* 0x000fe400078ec0ff */
[----:B------:R-:W-:Y:S01]  /*5b9c0*/  PRMT R4, R3, 0x3340, R4 ;  /* 0x0000334003047816 */ /* 0x000fe20000000004 */
[----:B------:R0:W-:Y:S04]  /*5b9d0*/  STL [R1+0x104], R2 ;  /* 0x0001040201007387 */ /* 0x0001e80000100800 */
[----:B------:R1:W-:Y:S04]  /*5b9e0*/  STL [R1+0x90], R7 ;  /* 0x0000900701007387 */ /* 0x0003e80000100800 */
[----:B------:R1:W-:Y:S01]  /*5b9f0*/  STL [R1+0x100], R4 ;  /* 0x0001000401007387 */ /* 0x0003e20000100800 */
[----:B0-----:R-:W-:-:S05]  /*5ba00*/  PRMT R2, R5, 0x3340, R6 ;  /* 0x0000334005027816 */ /* 0x001fca0000000006 */
[----:B------:R0:W-:Y:S01]  /*5ba10*/  STL [R1+0xfc], R2 ;  /* 0x0000fc0201007387 */ /* 0x0001e20000100800 */
[----:B-1----:R-:W-:Y:S02]  /*5ba20*/  SHF.R.U32.HI R7, RZ, 0x8, R21 ;  /* 0x00000008ff077819 */ /* 0x002fe40000011615 */
[----:B------:R-:W-:Y:S02]  /*5ba30*/  SHF.R.U32.HI R6, RZ, 0x8, R18 ;  /* 0x00000008ff067819 */ /* 0x000fe40000011612 */
[----:B------:R-:W-:Y:S02]  /*5ba40*/  SHF.R.U32.HI R3, RZ, 0x8, R23 ;  /* 0x00000008ff037819 */ /* 0x000fe40000011617 */
[----:B------:R-:W-:Y:S02]  /*5ba50*/  SHF.R.U32.HI R4, RZ, 0x8, R20 ;  /* 0x00000008ff047819 */ /* 0x000fe40000011614 */
[----:B------:R-:W-:Y:S02]  /*5ba60*/  LOP3.LUT R7, R7, 0xffff, RZ, 0xc0, !PT ;  /* 0x0000ffff07077812 */ /* 0x000fe400078ec0ff */
[----:B------:R-:W-:-:S02]  /*5ba70*/  LOP3.LUT R6, R6, 0xffff, RZ, 0xc0, !PT ;  /* 0x0000ffff06067812 */ /* 0x000fc400078ec0ff */
[----:B------:R-:W-:Y:S02]  /*5ba80*/  LOP3.LUT R3, R3, 0xffff, RZ, 0xc0, !PT ;  /* 0x0000ffff03037812 */ /* 0x000fe400078ec0ff */
[----:B------:R-:W-:Y:S02]  /*5ba90*/  LOP3.LUT R4, R4, 0xffff, RZ, 0xc0, !PT ;  /* 0x0000ffff04047812 */ /* 0x000fe400078ec0ff */
[--C-:B------:R-:W-:Y:S02]  /*5baa0*/  PRMT R7, R7, 0x3340, R0.reuse ;  /* 0x0000334007077816 */ /* 0x100fe40000000000 */
        /* <DEDUP_REMOVED lines=10> */
[----:B------:R-:W4:Y:S04]  /*5bb50*/  LDL.LU R20, [R1+0xa8] ;  /* 0x0000a80001147983 */ /* 0x000f280000300800 */
[----:B------:R-:W4:Y:S01]  /*5bb60*/  LDL.LU R11, [R1+0x640] ;  /* 0x00064000010b7983 */ /* 0x000f220000300800 */
[----:B------:R-:W-:-:S04]  /*5bb70*/  LOP3.LUT R5, R5, 0xffff, RZ, 0xc0, !PT ;  /* 0x0000ffff05057812 */ /* 0x000fc800078ec0ff */
[----:B0-----:R-:W-:-:S05]  /*5bb80*/  PRMT R2, R5, 0x3340, R0 ;  /* 0x0000334005027816 */ /* 0x001fca0000000000 */
[----:B------:R0:W-:Y:S01]  /*5bb90*/  STL [R1+0x9c], R2 ;  /* 0x00009c0201007387 */ /* 0x0001e20000100800 */
[----:B--2---:R-:W-:-:S03]  /*5bba0*/  SHF.R.U32.HI R5, RZ, 0x8, R25 ;  /* 0x00000008ff057819 */ /* 0x004fc60000011619 */
[----:B------:R-:W2:Y:S01]  /*5bbb0*/  LDL.LU R25, [R1+0x69c] ;  /* 0x00069c0001197983 */ /* 0x000ea20000300800 */
[----:B---3--:R-:W-:-:S03]  /*5bbc0*/  SHF.R.U32.HI R7, RZ, 0x8, R19 ;  /* 0x00000008ff077819 */ /* 0x008fc60000011613 */
[----:B------:R-:W3:Y:S01]  /*5bbd0*/  LDL.LU R19, [R1+0x690] ;  /* 0x0006900001137983 */ /* 0x000ee20000300800 */
[----:B----4-:R-:W-:Y:S02]  /*5bbe0*/  SHF.R.U32.HI R8, RZ, 0x8, R17 ;  /* 0x00000008ff087819 */ /* 0x010fe40000011611 */
[----:B------:R-:W-:Y:S02]  /*5bbf0*/  LOP3.LUT R7, R7, 0xffff, RZ, 0xc0, !PT ;  /* 0x0000ffff07077812 */ /* 0x000fe400078ec0ff */
[----:B------:R-:W-:-:S04]  /*5bc00*/  LOP3.LUT R8, R8, 0xffff, RZ, 0xc0, !PT ;  /* 0x0000ffff08087812 */ /* 0x000fc800078ec0ff */
[----:B0-----:R-:W-:Y:S02]  /*5bc10*/  PRMT R2, R7, 0x3340, R8 ;  /* 0x0000334007027816 */ /* 0x001fe40000000008 */
[----:B------:R-:W-:Y:S02]  /*5bc20*/  SHF.R.U32.HI R4, RZ, 0x8, R14 ;  /* 0x00000008ff047819 */ /* 0x000fe4000001160e */
[----:B------:R-:W-:Y:S01]  /*5bc30*/  SHF.R.U32.HI R9, RZ, 0x8, R16 ;  /* 0x00000008ff097819 */ /* 0x000fe20000011610 */
[----:B------:R0:W-:Y:S04]  /*5bc40*/  STL [R1+0xe4], R2 ;  /* 0x0000e40201007387 */ /* 0x0001e80000100800 */
[----:B------:R-:W4:Y:S04]  /*5bc50*/  LDL.LU R14, [R1+0x668] ;  /* 0x00066800010e7983 */ /* 0x000f280000300800 */
[----:B------:R-:W4:Y:S04]  /*5bc60*/  LDL.LU R17, [R1+0x68c] ;  /* 0x00068c0001117983 */ /* 0x000f280000300800 */
        /* <DEDUP_REMOVED lines=9> */
[----:B------:R-:W-:Y:S02]  /*5bd00*/  PRMT R7, R9, 0x3340, R0 ;  /* 0x0000334009077816 */ /* 0x000fe40000000000 */
[----:B------:R-:W-:Y:S02]  /*5bd10*/  PRMT R4, R3, 0x3340, R4 ;  /* 0x0000334003047816 */ /* 0x000fe40000000004 */
[----:B0-----:R-:W-:Y:S01]  /*5bd20*/  PRMT R2, R5, 0x3340, R6 ;  /* 0x0000334005027816 */ /* 0x001fe20000000006 */
[----:B------:R-:W-:Y:S04]  /*5bd30*/  STL [R1+0x74], R7 ;  /* 0x0000740701007387 */ /* 0x000fe80000100800 */
[----:B------:R-:W-:Y:S04]  /*5bd40*/  STL [R1+0xe0], R4 ;  /* 0x0000e00401007387 */ /* 0x000fe80000100800 */
[----:B------:R0:W-:Y:S01]  /*5bd50*/  STL [R1+0xd4], R2 ;  /* 0x0000d40201007387 */ /* 0x0001e20000100800 */
[----:B------:R-:W-:-:S04]  /*5bd60*/  SHF.R.U32.HI R8, RZ, 0x8, R21 ;  /* 0x00000008ff087819 */ /* 0x000fc80000011615 */
[----:B------:R-:W-:Y:S02]  /*5bd70*/  LOP3.LUT R8, R8, 0xffff, RZ, 0xc0, !PT ;  /* 0x0000ffff08087812 */ /* 0x000fe400078ec0ff */
[----:B------:R-:W-:Y:S02]  /*5bd80*/  SHF.R.U32.HI R3, RZ, 0x8, R15 ;  /* 0x00000008ff037819 */ /* 0x000fe4000001160f */
[----:B------:R-:W-:Y:S01]  /*5bd90*/  SHF.R.U32.HI R5, RZ, 0x8, R23 ;  /* 0x00000008ff057819 */ /* 0x000fe20000011617 */
[----:B------:R-:W4:Y:S01]  /*5bda0*/  LDL.LU R15, [R1+0x66c] ;  /* 0x00066c00010f7983 */ /* 0x000f220000300800 */
[----:B0-----:R-:W-:-:S03]  /*5bdb0*/  PRMT R2, R8, 0x3340, R0 ;  /* 0x0000334008027816 */ /* 0x001fc60000000000 */
[----:B------:R-:W4:Y:S01]  /*5bdc0*/  LDL.LU R23, [R1+0x60c] ;  /* 0x00060c0001177983 */ /* 0x000f220000300800 */
[----:B------:R-:W-:-:S03]  /*5bdd0*/  SHF.R.U32.HI R7, RZ, 0x8, R18 ;  /* 0x00000008ff077819 */ /* 0x000fc60000011612 */
[----:B------:R0:W-:Y:S04]  /*5bde0*/  STL [R1+0x68], R2 ;  /* 0x0000680201007387 */ /* 0x0001e80000100800 */
        /* <DEDUP_REMOVED lines=15> */
[----:B------:R3:W-:Y:S04]  /*5bee0*/  STL [R1+0xd0], R3 ;  /* 0x0000d00301007387 */ /* 0x0007e80000100800 */
[----:B------:R0:W-:Y:S01]  /*5bef0*/  STL [R1+0xc4], R2 ;  /* 0x0000c40201007387 */ /* 0x0001e20000100800 */
[----:B--2---:R-:W-:-:S03]  /*5bf00*/  SHF.R.U32.HI R5, RZ, 0x8, R25 ;  /* 0x00000008ff057819 */ /* 0x004fc60000011619 */
[----:B------:R-:W2:Y:S01]  /*5bf10*/  LDL.LU R25, [R1+0x6d0] ;  /* 0x0006d00001197983 */ /* 0x000ea20000300800 */
[----:B---3--:R-:W-:-:S03]  /*5bf20*/  SHF.R.U32.HI R3, RZ, 0x8, R19 ;  /* 0x00000008ff037819 */ /* 0x008fc60000011613 */
[----:B------:R-:W3:Y:S01]  /*5bf30*/  LDL.LU R19, [R1+0x6cc] ;  /* 0x0006cc0001137983 */ /* 0x000ee20000300800 */
[----:B----4-:R-:W-:Y:S02]  /*5bf40*/  SHF.R.U32.HI R8, RZ, 0x8, R14 ;  /* 0x00000008ff087819 */ /* 0x010fe4000001160e */
[----:B------:R-:W-:Y:S01]  /*5bf50*/  SHF.R.U32.HI R6, RZ, 0x8, R17 ;  /* 0x00000008ff067819 */ /* 0x000fe20000011611 */
[----:B------:R-:W4:Y:S01]  /*5bf60*/  LDL.LU R14, [R1+0x6b0] ;  /* 0x0006b000010e7983 */ /* 0x000f220000300800 */
[----:B------:R-:W-:-:S03]  /*5bf70*/  SHF.R.U32.HI R4, RZ, 0x8, R16 ;  /* 0x00000008ff047819 */ /* 0x000fc60000011610 */
[----:B------:R-:W4:Y:S04]  /*5bf80*/  LDL.LU R17, [R1+0x6c4] ;  /* 0x0006c40001117983 */ /* 0x000f280000300800 */
[----:B------:R-:W4:Y:S01]  /*5bf90*/  LDL.LU R16, [R1+0x6c0] ;  /* 0x0006c00001107983 */ /* 0x000f220000300800 */
[----:B------:R-:W-:-:S03]  /*5bfa0*/  SHF.R.U32.HI R7, RZ, 0x8, R12 ;  /* 0x00000008ff077819 */ /* 0x000fc6000001160c */
[----:B------:R-:W4:Y:S01]  /*5bfb0*/  LDL.LU R12, [R1+0x6b4] ;  /* 0x0006b400010c7983 */ /* 0x000f220000300800 */
[----:B------:R-:W-:Y:S02]  /*5bfc0*/  LOP3.LUT R8, R8, 0xffff, RZ, 0xc0, !PT ;  /* 0x0000ffff08087812 */ /* 0x000fe400078ec0ff */
[----:B------:R-:W-:Y:S02]  /*5bfd0*/  LOP3.LUT R5, R5, 0xffff, RZ, 0xc0, !PT ;  /* 0x0000ffff05057812 */ /* 0x000fe400078ec0ff */
[----:B------:R-:W-:Y:S02]  /*5bfe0*/  LOP3.LUT R6, R6, 0xffff, RZ, 0xc0, !PT ;  /* 0x0000ffff06067812 */ /* 0x000fe400078ec0ff */
[----:B------:R-:W-:Y:S02]  /*5bff0*/  LOP3.LUT R7, R7, 0xffff, RZ, 0xc0, !PT ;  /* 0x0000ffff07077812 */ /* 0x000fe400078ec0ff */
[----:B0-----:R-:W-:Y:S02]  /*5c000*/  PRMT R2, R8, 0x3340, R0 ;  /* 0x0000334008027816 */ /* 0x001fe40000000000 */
[----:B------:R-:W-:-:S02]  /*5c010*/  LOP3.LUT R3, R3, 0xffff, RZ, 0xc0, !PT ;  /* 0x0000ffff03037812 */ /* 0x000fc400078ec0ff */
[----:B------:R-:W-:Y:S02]  /*5c020*/  LOP3.LUT R4, R4, 0xffff, RZ, 0xc0, !PT ;  /* 0x0000ffff04047812 */ /* 0x000fe400078ec0ff */
[----:B------:R-:W-:Y:S02]  /*5c030*/  PRMT R6, R5, 0x3340, R6 ;  /* 0x0000334005067816 */ /* 0x000fe40000000006 */
[----:B------:R-:W-:Y:S01]  /*5c040*/  PRMT R5, R7, 0x3340, R0 ;  /* 0x0000334007057816 */ /* 0x000fe20000000000 */
[----:B------:R0:W-:Y:S04]  /*5c050*/  STL [R1+0x60], R2 ;  /* 0x0000600201007387 */ /* 0x0001e80000100800 */
[----:B------:R-:W-:Y:S04]  /*5c060*/  STL [R1+0xb8], R6 ;  /* 0x0000b80601007387 */ /* 0x000fe80000100800 */
[----:B------:R1:W-:Y:S01]  /*5c070*/  STL [R1+0x58], R5 ;  /* 0x0000580501007387 */ /* 0x0003e20000100800 */
[----:B0-----:R-:W-:-:S05]  /*5c080*/  PRMT R2, R3, 0x3340, R4 ;  /* 0x0000334003027816 */ /* 0x001fca0000000004 */
[----:B------:R0:W-:Y:S01]  /*5c090*/  STL [R1+0xb4], R2 ;  /* 0x0000b40201007387 */ /* 0x0001e20000100800 */
[----:B-1----:R-:W-:-:S03]  /*5c0a0*/  SHF.R.U32.HI R5, RZ, 0x8, R23 ;  /* 0x00000008ff057819 */ /* 0x002fc60000011617 */
[----:B------:R-:W4:Y:S01]  /*5c0b0*/  LDL.LU R23, [R1+0x6e4] ;  /* 0x0006e40001177983 */ /* 0x000f220000300800 */
[----:B------:R-:W-:Y:S02]  /*5c0c0*/  SHF.R.U32.HI R4, RZ, 0x8, R21 ;  /* 0x00000008ff047819 */ /* 0x000fe40000011615 */
[----:B------:R-:W-:Y:S01]  /*5c0d0*/  SHF.R.U32.HI R8, RZ, 0x8, R18 ;  /* 0x00000008ff087819 */ /* 0x000fe20000011612 */
[----:B------:R-:W4:Y:S04]  /*5c0e0*/  LDL.LU R21, [R1+0x6ec] ;  /* 0x0006ec0001157983 */ /* 0x000f280000300800 */
[----:B------:R-:W4:Y:S01]  /*5c0f0*/  LDL.LU R18, [R1+0x6f4] ;  /* 0x0006f40001127983 */ /* 0x000f220000300800 */
[----:B------:R-:W-:Y:S02]  /*5c100*/  SHF.R.U32.HI R6, RZ, 0x8, R20 ;  /* 0x00000008ff067819 */ /* 0x000fe40000011614 */
[----:B------:R-:W-:Y:S01]  /*5c110*/  LOP3.LUT R8, R8, 0xffff, RZ, 0xc0, !PT ;  /* 0x0000ffff08087812 */ /* 0x000fe200078ec0ff */
[----:B------:R-:W4:Y:S01]  /*5c120*/  LDL.LU R20, [R1+0x6f0] ;  /* 0x0006f00001147983 */ /* 0x000f220000300800 */
[----:B------:R-:W-:-:S02]  /*5c130*/  SHF.R.U32.HI R7, RZ, 0x8, R11 ;  /* 0x00000008ff077819 */ /* 0x000fc4000001160b */
[----:B------:R-:W-:Y:S02]  /*5c140*/  SHF.R.U32.HI R3, RZ, 0x8, R15 ;  /* 0x00000008ff037819 */ /* 0x000fe4000001160f */
[----:B------:R-:W-:Y:S02]  /*5c150*/  LOP3.LUT R5, R5, 0xffff, RZ, 0xc0, !PT ;  /* 0x0000ffff05057812 */ /* 0x000fe400078ec0ff */
[----:B------:R-:W-:Y:S02]  /*5c160*/  LOP3.LUT R6, R6, 0xffff, RZ, 0xc0, !PT ;  /* 0x0000ffff06067812 */ /* 0x000fe400078ec0ff */
[----:B0-----:R-:W-:Y:S02]  /*5c170*/  PRMT R2, R8, 0x3340, R0 ;  /* 0x0000334008027816 */ /* 0x001fe40000000000 */
[----:B------:R-:W-:Y:S02]  /*5c180*/  LOP3.LUT R7, R7, 0xffff, RZ, 0xc0, !PT ;  /* 0x0000ffff07077812 */ /* 0x000fe400078ec0ff */
[----:B------:R-:W-:-:S02]  /*5c190*/  LOP3.LUT R3, R3, 0xffff, RZ, 0xc0, !PT ;  /* 0x0000ffff03037812 */ /* 0x000fc400078ec0ff */
        /* <DEDUP_REMOVED lines=8> */
[----:B------:R0:W-:Y:S01]  /*5c220*/  STL [R1+0xa4], R2 ;  /* 0x0000a40201007387 */ /* 0x0001e20000100800 */
[----:B--2---:R-:W-:-:S03]  /*5c230*/  SHF.R.U32.HI R5, RZ, 0x8, R25 ;  /* 0x00000008ff057819 */ /* 0x004fc60000011619 */
[----:B------:R-:W2:Y:S01]  /*5c240*/  LDL.LU R25, [R1+0x6e8] ;  /* 0x0006e80001197983 */ /* 0x000ea20000300800 */
[----:B---3--:R-:W-:-:S03]  /*5c250*/  SHF.R.U32.HI R3, RZ, 0x8, R19 ;  /* 0x00000008ff037819 */ /* 0x008fc60000011613 */
[----:B------:R-:W3:Y:S01]  /*5c260*/  LDL.LU R19, [R1+0x704] ;  /* 0x0007040001137983 */ /* 0x000ee20000300800 */
[----:B----4-:R-:W-:Y:S02]  /*5c270*/  SHF.R.U32.HI R8, RZ, 0x8, R14 ;  /* 0x00000008ff087819 */ /* 0x010fe4000001160e */
[----:B-1----:R-:W-:Y:S01]  /*5c280*/  SHF.R.U32.HI R6, RZ, 0x8, R17 ;  /* 0x00000008ff067819 */ /* 0x002fe20000011611 */
        /* <DEDUP_REMOVED lines=16> */
[----:B------:R1:W-:Y:S04]  /*5c390*/  STL [R1+0x8c], R6 ;  /* 0x00008c0601007387 */ /* 0x0003e80000100800 */
        /* <DEDUP_REMOVED lines=16> */
[----:B------:R-:W-:-:S02]  /*5c4a0*/  SHF.R.U32.HI R3, RZ, 0x8, R11 ;  /* 0x00000008ff037819 */ /* 0x000fc4000001160b */
[----:B------:R-:W-:Y:S02]  /*5c4b0*/  PRMT R5, R4, 0x3340, R5 ;  /* 0x0000334004057816 */ /* 0x000fe40000000005 */
[----:B------:R-:W-:Y:S01]  /*5c4c0*/  PRMT R4, R6, 0x3340, R0 ;  /* 0x0000334006047816 */ /* 0x000fe20000000000 */
[----:B------:R-:W4:Y:S01]  /*5c4d0*/  LDL.LU R11, [R1+0x6a0] ;  /* 0x0006a000010b7983 */ /* 0x000f220000300800 */
[----:B------:R-:W-:-:S03]  /*5c4e0*/  LOP3.LUT R3, R3, 0xffff, RZ, 0xc0, !PT ;  /* 0x0000ffff03037812 */ /* 0x000fc600078ec0ff */
[----:B------:R0:W-:Y:S04]  /*5c4f0*/  STL [R1+0x3c], R2 ;  /* 0x00003c0201007387 */ /* 0x0001e80000100800 */
[----:B------:R-:W-:Y:S04]  /*5c500*/  STL [R1+0x84], R5 ;  /* 0x0000840501007387 */ /* 0x000fe80000100800 */
[----:B------:R-:W-:Y:S01]  /*5c510*/  STL [R1+0x38], R4 ;  /* 0x0000380401007387 */ /* 0x000fe20000100800 */
[----:B0-----:R-:W-:-:S05]  /*5c520*/  PRMT R2, R3, 0x3340, R0 ;  /* 0x0000334003027816 */ /* 0x001fca0000000000 */
[----:B------:R0:W-:Y:S01]  /*5c530*/  STL [R1+0x34], R2 ;  /* 0x0000340201007387 */ /* 0x0001e20000100800 */
[----:B--2---:R-:W-:-:S04]  /*5c540*/  SHF.R.U32.HI R6, RZ, 0x8, R25 ;  /* 0x00000008ff067819 */ /* 0x004fc80000011619 */
[----:B------:R-:W-:Y:S02]  /*5c550*/  LOP3.LUT R6, R6, 0xffff, RZ, 0xc0, !PT ;  /* 0x0000ffff06067812 */ /* 0x000fe400078ec0ff */
[----:B---3--:R-:W-:Y:S02]  /*5c560*/  SHF.R.U32.HI R3, RZ, 0x8, R19 ;  /* 0x00000008ff037819 */ /* 0x008fe40000011613 */
[----:B------:R-:W2:Y:S01]  /*5c570*/  LDL.LU R19, [R1+0x714] ;  /* 0x0007140001137983 */ /* 0x000ea20000300800 */
[----:B----4-:R-:W-:Y:S02]  /*5c580*/  SHF.R.U32.HI R7, RZ, 0x8, R14 ;  /* 0x00000008ff077819 */ /* 0x010fe4000001160e */
[----:B------:R-:W-:Y:S02]  /*5c590*/  SHF.R.U32.HI R8, RZ, 0x8, R16 ;  /* 0x00000008ff087819 */ /* 0x000fe40000011610 */
[----:B------:R-:W-:Y:S02]  /*5c5a0*/  LOP3.LUT R7, R7, 0xffff, RZ, 0xc0, !PT ;  /* 0x0000ffff07077812 */ /* 0x000fe400078ec0ff */
[----:B------:R-:W-:-:S02]  /*5c5b0*/  LOP3.LUT R8, R8, 0xffff, RZ, 0xc0, !PT ;  /* 0x0000ffff08087812 */ /* 0x000fc400078ec0ff */
[----:B------:R-:W-:Y:S02]  /*5c5c0*/  PRMT R6, R6, 0x3340, R7 ;  /* 0x0000334006067816 */ /* 0x000fe40000000007 */
[----:B0-----:R-:W-:-:S03]  /*5c5d0*/  PRMT R2, R8, 0x3340, R0 ;  /* 0x0000334008027816 */ /* 0x001fc60000000000 */
[----:B------:R-:W-:Y:S04]  /*5c5e0*/  STL [R1+0x70], R6 ;  /* 0x0000700601007387 */ /* 0x000fe80000100800 */
[----:B------:R-:W3:Y:S01]  /*5c5f0*/  LDL.LU R14, [R1+0x710] ;  /* 0x00071000010e7983 */ /* 0x000ee20000300800 */
[----:B------:R-:W-:-:S03]  /*5c600*/  SHF.R.U32.HI R4, RZ, 0x8, R17 ;  /* 0x00000008ff047819 */ /* 0x000fc60000011611 */
[----:B------:R0:W-:Y:S04]  /*5c610*/  STL [R1+0x30], R2 ;  /* 0x0000300201007387 */ /* 0x0001e80000100800 */
[----:B------:R-:W4:Y:S01]  /*5c620*/  LDL.LU R17, [R1+0x718] ;  /* 0x0007180001117983 */ /* 0x000f220000300800 */
[----:B------:R-:W-:-:S03]  /*5c630*/  SHF.R.U32.HI R5, RZ, 0x8, R12 ;  /* 0x00000008ff057819 */ /* 0x000fc6000001160c */
[----:B------:R-:W4:Y:S04]  /*5c640*/  LDL.LU R16, [R1+0x70c] ;  /* 0x00070c0001107983 */ /* 0x000f280000300800 */
[----:B------:R-:W4:Y:S01]  /*5c650*/  LDL.LU R12, [R1+0x2c4] ;  /* 0x0002c400010c7983 */ /* 0x000f220000300800 */
[----:B------:R-:W-:Y:S02]  /*5c660*/  LOP3.LUT R3, R3, 0xffff, RZ, 0xc0, !PT ;  /* 0x0000ffff03037812 */ /* 0x000fe400078ec0ff */
[----:B------:R-:W-:Y:S02]  /*5c670*/  LOP3.LUT R4, R4, 0xffff, RZ, 0xc0, !PT ;  /* 0x0000ffff04047812 */ /* 0x000fe400078ec0ff */
[----:B------:R-:W-:Y:S02]  /*5c680*/  LOP3.LUT R5, R5, 0xffff, RZ, 0xc0, !PT ;  /* 0x0000ffff05057812 */ /* 0x000fe400078ec0ff */
[----:B0-----:R-:W-:-:S05]  /*5c690*/  PRMT R2, R3, 0x3340, R4 ;  /* 0x0000334003027816 */ /* 0x001fca0000000004 */
[----:B------:R0:W-:Y:S02]  /*5c6a0*/  STL [R1+0x2450], R2 ;  /* 0x0024500201007387 */ /* 0x0001e40000100800 */
[----:B0-----:R-:W-:-:S05]  /*5c6b0*/  PRMT R2, R5, 0x3340, R0 ;  /* 0x0000334005027816 */ /* 0x001fca0000000000 */
[----:B------:R0:W-:Y:S01]  /*5c6c0*/  STL [R1+0x2c], R2 ;  /* 0x00002c0201007387 */ /* 0x0001e20000100800 */
[----:B------:R-:W-:Y:S02]  /*5c6d0*/  SHF.R.U32.HI R3, RZ, 0x8, R23 ;  /* 0x00000008ff037819 */ /* 0x000fe40000011617 */
        /* <DEDUP_REMOVED lines=11> */
[----:B------:R-:W-:Y:S04]  /*5c790*/  STL [R1+0x2454], R28 ;  /* 0x0024541c01007387 */ /* 0x000fe80000100800 */
[----:B------:R-:W4:Y:S04]  /*5c7a0*/  LDL.LU R22, [R1+0x6dc] ;  /* 0x0006dc0001167983 */ /* 0x000f280000300800 */
        /* <DEDUP_REMOVED lines=8> */
[----:B------:R-:W-:-:S05]  /*5c830*/  PRMT R25, R25, 0x3340, R0 ;  /* 0x0000334019197816 */ /* 0x000fca0000000000 */
[----:B------:R-:W-:Y:S04]  /*5c840*/  STL [R1+0x2458], R25 ;  /* 0x0024581901007387 */ /* 0x000fe80000100800 */
[----:B------:R-:W4:Y:S04]  /*5c850*/  LDL.LU R15, [R1+0x6a8] ;  /* 0x0006a800010f7983 */ /* 0x000f280000300800 */
[----:B------:R-:W4:Y:S01]  /*5c860*/  LDL.LU R18, [R1+0x730] ;  /* 0x0007300001127983 */ /* 0x000f220000300800 */
[----:B--2---:R-:W-:-:S03]  /*5c870*/  SHF.R.U32.HI R3, RZ, 0x8, R19 ;  /* 0x00000008ff037819 */ /* 0x004fc60000011613 */
[----:B------:R-:W2:Y:S01]  /*5c880*/  LDL.LU R19, [R1+0x698] ;  /* 0x0006980001137983 */ /* 0x000ea20000300800 */
[----:B---3--:R-:W-:Y:S02]  /*5c890*/  SHF.R.U32.HI R4, RZ, 0x8, R14 ;  /* 0x00000008ff047819 */ /* 0x008fe4000001160e */
[----:B----4-:R-:W-:Y:S02]  /*5c8a0*/  SHF.R.U32.HI R20, RZ, 0x8, R17 ;  /* 0x00000008ff147819 */ /* 0x010fe40000011611 */
[----:B------:R-:W-:Y:S01]  /*5c8b0*/  SHF.R.U32.HI R24, RZ, 0x8, R16 ;  /* 0x00000008ff187819 */ /* 0x000fe20000011610 */
[----:B------:R-:W3:Y:S01]  /*5c8c0*/  LDL.LU R17, [R1+0x680] ;  /* 0x0006800001117983 */ /* 0x000ee20000300800 */
[----:B------:R-:W-:-:S03]  /*5c8d0*/  SHF.R.U32.HI R14, RZ, 0x8, R12 ;  /* 0x00000008ff0e7819 */ /* 0x000fc6000001160c */
[----:B------:R-:W4:Y:S04]  /*5c8e0*/  LDL.LU R16, [R1+0x72c] ;  /* 0x00072c0001107983 */ /* 0x000f280000300800 */
[----:B------:R-:W4:Y:S01]  /*5c8f0*/  LDL.LU R12, [R1+0x684] ;  /* 0x00068400010c7983 */ /* 0x000f220000300800 */
[----:B------:R-:W-:Y:S02]  /*5c900*/  LOP3.LUT R3, R3, 0xffff, RZ, 0xc0, !PT ;  /* 0x0000ffff03037812 */ /* 0x000fe400078ec0ff */
[----:B------:R-:W-:Y:S02]  /*5c910*/  LOP3.LUT R4, R4, 0xffff, RZ, 0xc0, !PT ;  /* 0x0000ffff04047812 */ /* 0x000fe400078ec0ff */
[----:B------:R-:W-:Y:S02]  /*5c920*/  LOP3.LUT R24, R24, 0xffff, RZ, 0xc0, !PT ;  /* 0x0000ffff18187812 */ /* 0x000fe400078ec0ff */
[----:B------:R-:W-:-:S02]  /*5c930*/  LOP3.LUT R20, R20, 0xffff, RZ, 0xc0, !PT ;  /* 0x0000ffff14147812 */ /* 0x000fc400078ec0ff */
[----:B------:R-:W-:Y:S02]  /*5c940*/  LOP3.LUT R14, R14, 0xffff, RZ, 0xc0, !PT ;  /* 0x0000ffff0e0e7812 */ /* 0x000fe400078ec0ff */
[----:B------:R-:W-:Y:S02]  /*5c950*/  PRMT R13, R3, 0x3340, R4 ;  /* 0x00003340030d7816 */ /* 0x000fe40000000004 */
[--C-:B------:R-:W-:Y:S02]  /*5c960*/  PRMT R24, R24, 0x3340, R0.reuse ;  /* 0x0000334018187816 */ /* 0x100fe40000000000 */
[--C-:B------:R-:W-:Y:S02]  /*5c970*/  PRMT R20, R20, 0x3340, R0.reuse ;  /* 0x0000334014147816 */ /* 0x100fe40000000000 */
[----:B------:R-:W-:Y:S01]  /*5c980*/  PRMT R14, R14, 0x3340, R0 ;  /* 0x000033400e0e7816 */ /* 0x000fe20000000000 */
[----:B------:R-:W-:Y:S04]  /*5c990*/  STL [R1+0x245c], R13 ;  /* 0x00245c0d01007387 */ /* 0x000fe80000100800 */
[----:B------:R-:W-:Y:S04]  /*5c9a0*/  STL [R1+0x2460], R24 ;  /* 0x0024601801007387 */ /* 0x000fe80000100800 */
[----:B------:R-:W-:Y:S04]  /*5c9b0*/  STL [R1+0x2464], R20 ;  /* 0x0024641401007387 */ /* 0x000fe80000100800 */
[----:B------:R-:W-:Y:S04]  /*5c9c0*/  STL [R1+0x2468], R14 ;  /* 0x0024680e01007387 */ /* 0x000fe80000100800 */
[----:B0-----:R-:W4:Y:S01]  /*5c9d0*/  LDL.LU R2, [R1+0x674] ;  /* 0x0006740001027983 */ /* 0x001f220000300800 */
[----:B------:R-:W-:-:S02]  /*5c9e0*/  SHF.R.U32.HI R5, RZ, 0x8, R22 ;  /* 0x00000008ff057819 */ /* 0x000fc40000011616 */
[----:B------:R-:W-:Y:S02]  /*5c9f0*/  SHF.R.U32.HI R3, RZ, 0x8, R27 ;  /* 0x00000008ff037819 */ /* 0x000fe4000001161b */
[----:B------:R-:W-:Y:S02]  /*5ca00*/  SHF.R.U32.HI R6, RZ, 0x8, R10 ;  /* 0x00000008ff067819 */ /* 0x000fe4000001160a */
[----:B------:R-:W-:Y:S02]  /*5ca10*/  SHF.R.U32.HI R7, RZ, 0x8, R23 ;  /* 0x00000008ff077819 */ /* 0x000fe40000011617 */
[----:B------:R-:W-:Y:S02]  /*5ca20*/  LOP3.LUT R5, R5, 0xffff, RZ, 0xc0, !PT ;  /* 0x0000ffff05057812 */ /* 0x000fe400078ec0ff */
[----:B------:R-:W-:Y:S02]  /*5ca30*/  LOP3.LUT R6, R6, 0xffff, RZ, 0xc0, !PT ;  /* 0x0000ffff06067812 */ /* 0x000fe400078ec0ff */
[----:B------:R-:W-:-:S02]  /*5ca40*/  LOP3.LUT R3, R3, 0xffff, RZ, 0xc0, !PT ;  /* 0x0000ffff03037812 */ /* 0x000fc400078ec0ff */
[----:B------:R-:W-:Y:S02]  /*5ca50*/  LOP3.LUT R7, R7, 0xffff, RZ, 0xc0, !PT ;  /* 0x0000ffff07077812 */ /* 0x000fe400078ec0ff */
[----:B------:R-:W-:Y:S02]  /*5ca60*/  SHF.R.U32.HI R8, RZ, 0x8, R11 ;  /* 0x00000008ff087819 */ /* 0x000fe4000001160b */
[----:B------:R-:W-:Y:S02]  /*5ca70*/  PRMT R5, R5, 0x3340, R6 ;  /* 0x0000334005057816 */ /* 0x000fe40000000006 */
[----:B------:R-:W-:Y:S02]  /*5ca80*/  SHF.R.U32.HI R4, RZ, 0x8, R21 ;  /* 0x00000008ff047819 */ /* 0x000fe40000011615 */
[----:B------:R-:W-:Y:S02]  /*5ca90*/  PRMT R3, R3, 0x3340, R7 ;  /* 0x0000334003037816 */ /* 0x000fe40000000007 */
[----:B------:R-:W-:Y:S01]  /*5caa0*/  LOP3.LUT R8, R8, 0xffff, RZ, 0xc0, !PT ;  /* 0x0000ffff08087812 */ /* 0x000fe200078ec0ff */
[----:B------:R-:W-:Y:S01]  /*5cab0*/  STL [R1+0x2c4], R5 ;  /* 0x0002c40501007387 */ /* 0x000fe20000100800 */
[----:B------:R-:W-:-:S03]  /*5cac0*/  LOP3.LUT R4, R4, 0xffff, RZ, 0xc0, !PT ;  /* 0x0000ffff04047812 */ /* 0x000fc600078ec0ff */
[----:B------:R-:W4:Y:S04]  /*5cad0*/  LDL.LU R22, [R1+0x734] ;  /* 0x0007340001167983 */ /* 0x000f280000300800 */
[----:B------:R0:W-:Y:S04]  /*5cae0*/  STL [R1+0x40], R3 ;  /* 0x0000400301007387 */ /* 0x0001e80000100800 */
[----:B------:R-:W4:Y:S04]  /*5caf0*/  LDL.LU R23, [R1+0x738] ;  /* 0x0007380001177983 */ /* 0x000f280000300800 */
[----:B------:R-:W4:Y:S04]  /*5cb00*/  LDL.LU R21, [R1+0x64c] ;  /* 0x00064c0001157983 */ /* 0x000f280000300800 */
[----:B------:R-:W4:Y:S01]  /*5cb10*/  LDL.LU R11, [R1+0x670] ;  /* 0x00067000010b7983 */ /* 0x000f220000300800 */
[----:B------:R-:W-:-:S02]  /*5cb20*/  PRMT R4, R4, 0x3340, R0 ;  /* 0x0000334004047816 */ /* 0x000fc40000000000 */
[----:B0-----:R-:W-:Y:S02]  /*5cb30*/  PRMT R3, R8, 0x3340, R0 ;  /* 0x0000334008037816 */ /* 0x001fe40000000000 */
[----:B------:R-:W-:-:S03]  /*5cb40*/  SHF.R.U32.HI R6, RZ, 0x8, R15 ;  /* 0x00000008ff067819 */ /* 0x000fc6000001160f */
[----:B------:R-:W-:Y:S04]  /*5cb50*/  STL [R1+0x246c], R3 ;  /* 0x00246c0301007387 */ /* 0x000fe80000100800 */
[----:B------:R-:W-:Y:S01]  /*5cb60*/  STL [R1+0x2470], R4 ;  /* 0x0024700401007387 */ /* 0x000fe20000100800 */
[----:B------:R-:W-:Y:S02]  /*5cb70*/  SHF.R.U32.HI R7, RZ, 0x8, R18 ;  /* 0x00000008ff077819 */ /* 0x000fe40000011612 */
[----:B--2---:R-:W-:Y:S02]  /*5cb80*/  SHF.R.U32.HI R9, RZ, 0x8, R19 ;  /* 0x00000008ff097819 */ /* 0x004fe40000011613 */
[----:B---3--:R-:W-:Y:S02]  /*5cb90*/  SHF.R.U32.HI R5, RZ, 0x8, R17 ;  /* 0x00000008ff057819 */ /* 0x008fe40000011611 */
[----:B----4-:R-:W-:-:S02]  /*5cba0*/  SHF.R.U32.HI R10, RZ, 0x8, R12 ;  /* 0x00000008ff0a7819 */ /* 0x010fc4000001160c */
[----:B------:R-:W2:Y:S04]  /*5cbb0*/  LDL.LU R12, [R1+0x74c] ;  /* 0x00074c00010c7983 */ /* 0x000ea80000300800 */
[----:B------:R-:W3:Y:S01]  /*5cbc0*/  LDL.LU R15, [R1+0x744] ;  /* 0x00074400010f7983 */ /* 0x000ee20000300800 */
[----:B------:R-:W-:-:S03]  /*5cbd0*/  SHF.R.U32.HI R8, RZ, 0x8, R16 ;  /* 0x00000008ff087819 */ /* 0x000fc60000011610 */
[----:B------:R-:W4:Y:S04]  /*5cbe0*/  LDL.LU R17, [R1+0x748] ;  /* 0x0007480001117983 */ /* 0x000f280000300800 */
[----:B------:R-:W4:Y:S04]  /*5cbf0*/  LDL.LU R16, [R1+0x740] ;  /* 0x0007400001107983 */ /* 0x000f280000300800 */
[----:B------:R-:W4:Y:S04]  /*5cc00*/  LDL.LU R18, [R1+0x6ac] ;  /* 0x0006ac0001127983 */ /* 0x000f280000300800 */
[----:B------:R-:W4:Y:S01]  /*5cc10*/  LDL.LU R19, [R1+0x73c] ;  /* 0x00073c0001137983 */ /* 0x000f220000300800 */
[----:B------:R-:W-:-:S02]  /*5cc20*/  LOP3.LUT R6, R6, 0xffff, RZ, 0xc0, !PT ;  /* 0x0000ffff06067812 */ /* 0x000fc400078ec0ff */
[----:B------:R-:W-:Y:S02]  /*5cc30*/  LOP3.LUT R9, R9, 0xffff, RZ, 0xc0, !PT ;  /* 0x0000ffff09097812 */ /* 0x000fe400078ec0ff */
[----:B------:R-:W-:Y:S02]  /*5cc40*/  LOP3.LUT R10, R10, 0xffff, RZ, 0xc0, !PT ;  /* 0x0000ffff0a0a7812 */ /* 0x000fe400078ec0ff */
[----:B------:R-:W-:Y:S02]  /*5cc50*/  LOP3.LUT R7, R7, 0xffff, RZ, 0xc0, !PT ;  /* 0x0000ffff07077812 */ /* 0x000fe400078ec0ff */
[----:B------:R-:W-:Y:S02]  /*5cc60*/  PRMT R27, R6, 0x3340, R9 ;  /* 0x00003340061b7816 */ /* 0x000fe40000000009 */
[----:B------:R-:W-:Y:S02]  /*5cc70*/  PRMT R6, R10, 0x3340, R0 ;  /* 0x000033400a067816 */ /* 0x000fe40000000000 */
[----:B------:R-:W-:-:S02]  /*5cc80*/  LOP3.LUT R8, R8, 0xffff, RZ, 0xc0, !PT ;  /* 0x0000ffff08087812 */ /* 0x000fc400078ec0ff */
[----:B------:R-:W-:Y:S02]  /*5cc90*/  SHF.R.U32.HI R10, RZ, 0x8, R2 ;  /* 0x00000008ff0a7819 */ /* 0x000fe40000011602 */
[----:B------:R-:W-:Y:S02]  /*5cca0*/  LOP3.LUT R5, R5, 0xffff, RZ, 0xc0, !PT ;  /* 0x0000ffff05057812 */ /* 0x000fe400078ec0ff */
[----:B------:R-:W-:Y:S02]  /*5ccb0*/  PRMT R26, R7, 0x3340, R8 ;  /* 0x00003340071a7816 */ /* 0x000fe40000000008 */
[----:B------:R-:W-:Y:S02]  /*5ccc0*/  LOP3.LUT R10, R10, 0xffff, RZ, 0xc0, !PT ;  /* 0x0000ffff0a0a7812 */ /* 0x000fe400078ec0ff */
[----:B------:R-:W-:-:S05]  /*5ccd0*/  PRMT R5, R5, 0x3340, R0 ;  /* 0x0000334005057816 */ /* 0x000fca0000000000 */
[----:B------:R-:W-:Y:S04]  /*5cce0*/  STL [R1+0x2474], R5 ;  /* 0x0024740501007387 */ /* 0x000fe80000100800 */
[----:B------:R-:W-:Y:S04]  /*5ccf0*/  STL [R1+0x2478], R27 ;  /* 0x0024781b01007387 */ /* 0x000fe80000100800 */
[----:B------:R-:W-:Y:S04]  /*5cd00*/  STL [R1+0x247c], R6 ;  /* 0x00247c0601007387 */ /* 0x000fe80000100800 */
[----:B------:R-:W-:Y:S04]  /*5cd10*/  STL [R1+0x2480], R26 ;  /* 0x0024801a01007387 */ /* 0x000fe80000100800 */
[----:B------:R-:W4:Y:S04]  /*5cd20*/  LDL.LU R29, [R1+0x75c] ;  /* 0x00075c00011d7983 */ /* 0x000f280000300800 */
[----:B------:R-:W4:Y:S01]  /*5cd30*/  LDL.LU R2, [R1+0x750] ;  /* 0x0007500001027983 */ /* 0x000f220000300800 */
[----:B------:R-:W-:-:S02]  /*5cd40*/  SHF.R.U32.HI R11, RZ, 0x8, R11 ;  /* 0x00000008ff0b7819 */ /* 0x000fc4000001160b */
[----:B------:R-:W-:Y:S02]  /*5cd50*/  SHF.R.U32.HI R7, RZ, 0x8, R22 ;  /* 0x00000008ff077819 */ /* 0x000fe40000011616 */
[----:B------:R-:W-:Y:S02]  /*5cd60*/  SHF.R.U32.HI R8, RZ, 0x8, R23 ;  /* 0x00000008ff087819 */ /* 0x000fe40000011617 */
[----:B------:R-:W-:Y:S02]  /*5cd70*/  LOP3.LUT R11, R11, 0xffff, RZ, 0xc0, !PT ;  /* 0x0000ffff0b0b7812 */ /* 0x000fe400078ec0ff */
[----:B------:R-:W-:Y:S02]  /*5cd80*/  SHF.R.U32.HI R9, RZ, 0x8, R21 ;  /* 0x00000008ff097819 */ /* 0x000fe40000011615 */
[----:B------:R-:W-:Y:S01]  /*5cd90*/  LOP3.LUT R7, R7, 0xffff, RZ, 0xc0, !PT ;  /* 0x0000ffff07077812 */ /* 0x000fe200078ec0ff */
[----:B------:R-:W4:Y:S01]  /*5cda0*/  LDL.LU R23, [R1+0x758] ;  /* 0x0007580001177983 */ /* 0x000f220000300800 */
[----:B------:R-:W-:-:S02]  /*5cdb0*/  PRMT R22, R10, 0x3340, R11 ;  /* 0x000033400a167816 */ /* 0x000fc4000000000b */
[----:B------:R-:W-:Y:S02]  /*5cdc0*/  LOP3.LUT R8, R8, 0xffff, RZ, 0xc0, !PT ;  /* 0x0000ffff08087812 */ /* 0x000fe400078ec0ff */
[----:B------:R-:W-:Y:S02]  /*5cdd0*/  LOP3.LUT R9, R9, 0xffff, RZ, 0xc0, !PT ;  /* 0x0000ffff09097812 */ /* 0x000fe400078ec0ff */
[--C-:B------:R-:W-:Y:S01]  /*5cde0*/  PRMT R7, R7, 0x3340, R0.reuse ;  /* 0x0000334007077816 */ /* 0x100fe20000000000 */
[----:B------:R-:W4:Y:S01]  /*5cdf0*/  LDL.LU R21, [R1+0x6f8] ;  /* 0x0006f80001157983 */ /* 0x000f220000300800 */
[--C-:B------:R-:W-:Y:S02]  /*5ce00*/  PRMT R8, R8, 0x3340, R0.reuse ;  /* 0x0000334008087816 */ /* 0x100fe40000000000 */
[----:B------:R-:W-:Y:S01]  /*5ce10*/  PRMT R9, R9, 0x3340, R0 ;  /* 0x0000334009097816 */ /* 0x000fe20000000000 */
[----:B------:R-:W-:Y:S04]  /*5ce20*/  STL [R1+0x2484], R7 ;  /* 0x0024840701007387 */ /* 0x000fe80000100800 */
[----:B------:R-:W-:Y:S04]  /*5ce30*/  STL [R1+0x2488], R8 ;  /* 0x0024880801007387 */ /* 0x000fe80000100800 */
[----:B------:R-:W-:Y:S04]  /*5ce40*/  STL [R1+0x248c], R9 ;  /* 0x00248c0901007387 */ /* 0x000fe80000100800 */
[----:B------:R-:W-:Y:S01]  /*5ce50*/  STL [R1+0x2490], R22 ;  /* 0x0024901601007387 */ /* 0x000fe20000100800 */
[----:B--2---:R-:W-:-:S02]  /*5ce60*/  SHF.R.U32.HI R12, RZ, 0x8, R12 ;  /* 0x00000008ff0c7819 */ /* 0x004fc4000001160c */
[----:B---3--:R-:W-:Y:S02]  /*5ce70*/  SHF.R.U32.HI R10, RZ, 0x8, R15 ;  /* 0x00000008ff0a7819 */ /* 0x008fe4000001160f */
[----:B----4-:R-:W-:Y:S02]  /*5ce80*/  SHF.R.U32.HI R16, RZ, 0x8, R16 ;  /* 0x00000008ff107819 */ /* 0x010fe40000011610 */
[----:B------:R-:W-:Y:S02]  /*5ce90*/  SHF.R.U32.HI R11, RZ, 0x8, R18 ;  /* 0x00000008ff0b7819 */ /* 0x000fe40000011612 */
[----:B------:R-:W-:Y:S02]  /*5cea0*/  SHF.R.U32.HI R15, RZ, 0x8, R19 ;  /* 0x00000008ff0f7819 */ /* 0x000fe40000011613 */
[----:B------:R-:W-:Y:S02]  /*5ceb0*/  LOP3.LUT R18, R12, 0xffff, RZ, 0xc0, !PT ;  /* 0x0000ffff0c127812 */ /* 0x000fe400078ec0ff */
[----:B------:R-:W-:-:S02]  /*5cec0*/  SHF.R.U32.HI R17, RZ, 0x8, R17 ;  /* 0x00000008ff117819 */ /* 0x000fc40000011611 */
[----:B------:R-:W-:Y:S02]  /*5ced0*/  LOP3.LUT R12, R10, 0xffff, RZ, 0xc0, !PT ;  /* 0x0000ffff0a0c7812 */ /* 0x000fe400078ec0ff */
[----:B------:R-:W-:Y:S02]  /*5cee0*/  LOP3.LUT R10, R11, 0xffff, RZ, 0xc0, !PT ;  /* 0x0000ffff0b0a7812 */ /* 0x000fe400078ec0ff */
[----:B------:R-:W-:Y:S02]  /*5cef0*/  LOP3.LUT R16, R16, 0xffff, RZ, 0xc0, !PT ;  /* 0x0000ffff10107812 */ /* 0x000fe400078ec0ff */
[----:B------:R-:W-:Y:S02]  /*5cf00*/  LOP3.LUT R11, R15, 0xffff, RZ, 0xc0, !PT ;  /* 0x0000ffff0f0b7812 */ /* 0x000fe400078ec0ff */
[----:B------:R-:W-:Y:S02]  /*5cf10*/  LOP3.LUT R15, R17, 0xffff, RZ, 0xc0, !PT ;  /* 0x0000ffff110f7812 */ /* 0x000fe400078ec0ff */
[----:B------:R-:W-:-:S02]  /*5cf20*/  PRMT R10, R10, 0x3340, R0 ;  /* 0x000033400a0a7816 */ /* 0x000fc40000000000 */
[----:B------:R-:W-:Y:S02]  /*5cf30*/  PRMT R16, R12, 0x3340, R16 ;  /* 0x000033400c107816 */ /* 0x000fe40000000010 */
[----:B------:R-:W-:Y:S02]  /*5cf40*/  PRMT R11, R11, 0x3340, R0 ;  /* 0x000033400b0b7816 */ /* 0x000fe40000000000 */
[----:B------:R-:W-:Y:S01]  /*5cf50*/  PRMT R15, R18, 0x3340, R15 ;  /* 0x00003340120f7816 */ /* 0x000fe2000000000f */
[----:B------:R-:W2:Y:S04]  /*5cf60*/  LDL.LU R19, [R1+0x754] ;  /* 0x0007540001137983 */ /* 0x000ea80000300800 */
[----:B------:R-:W-:Y:S04]  /*5cf70*/  STL [R1+0x2494], R10 ;  /* 0x0024940a01007387 */ /* 0x000fe80000100800 */
[----:B------:R-:W-:Y:S04]  /*5cf80*/  STL [R1+0x2498], R16 ;  /* 0x0024981001007387 */ /* 0x000fe80000100800 */
[----:B------:R-:W-:Y:S04]  /*5cf90*/  STL [R1+0x249c], R11 ;  /* 0x00249c0b01007387 */ /* 0x000fe80000100800 */
[----:B------:R0:W-:Y:S04]  /*5cfa0*/  STL [R1+0x24a0], R15 ;  /* 0x0024a00f01007387 */ /* 0x0001e80000100800 */
[----:B0-----:R-:W3:Y:S01]  /*5cfb0*/  LDL.LU R15, [R1+0x330] ;  /* 0x00033000010f7983 */ /* 0x001ee20000300800 */
[----:B------:R-:W-:-:S02]  /*5cfc0*/  SHF.R.U32.HI R12, RZ, 0x8, R2 ;  /* 0x00000008ff0c7819 */ /* 0x000fc40000011602 */
[----:B------:R-:W-:Y:S02]  /*5cfd0*/  SHF.R.U32.HI R17, RZ, 0x8, R29 ;  /* 0x00000008ff117819 */ /* 0x000fe4000001161d */
[----:B------:R-:W-:-:S04]  /*5cfe0*/  LOP3.LUT R12, R12, 0xffff, RZ, 0xc0, !PT ;  /* 0x0000ffff0c0c7812 */ /* 0x000fc800078ec0ff */
[----:B------:R-:W-:Y:S02]  /*5cff0*/  PRMT R12, R12, 0x3340, R0 ;  /* 0x000033400c0c7816 */ /* 0x000fe40000000000 */
[----:B------:R-:W-:Y:S02]  /*5d000*/  SHF.R.U32.HI R18, RZ, 0x8, R23 ;  /* 0x00000008ff127819 */ /* 0x000fe40000011617 */
[----:B------:R-:W-:Y:S02]  /*5d010*/  SHF.R.U32.HI R23, RZ, 0x8, R21 ;  /* 0x00000008ff177819 */ /* 0x000fe40000011615 */
[----:B------:R-:W-:Y:S02]  /*5d020*/  LOP3.LUT R18, R18, 0xffff, RZ, 0xc0, !PT ;  /* 0x0000ffff12127812 */ /* 0x000fe400078ec0ff */
[----:B--2---:R-:W-:Y:S01]  /*5d030*/  SHF.R.U32.HI R21, RZ, 0x8, R19 ;  /* 0x00000008ff157819 */ /* 0x004fe20000011613 */
        /* <DEDUP_REMOVED lines=16> */
[----:B------:R-:W-:-:S03]  /*5d140*/  LOP3.LUT R19, R17, 0xffff, RZ, 0xc0, !PT ;  /* 0x0000ffff11137812 */ /* 0x000fc600078ec0ff */
[----:B------:R-:W3:Y:S04]  /*5d150*/  LDL.LU R3, [R1+0x3a4] ;  /* 0x0003a40001037983 */ /* 0x000ee80000300800 */
[----:B------:R-:W3:Y:S01]  /*5d160*/  LDL.LU R25, [R1+0x2e8] ;  /* 0x0002e80001197983 */ /* 0x000ee20000300800 */
[----:B------:R-:W-:-:S03]  /*5d170*/  LOP3.LUT R17, R21, 0xffff, RZ, 0xc0, !PT ;  /* 0x0000ffff15117812 */ /* 0x000fc600078ec0ff */
[----:B------:R-:W3:Y:S01]  /*5d180*/  LDL.LU R28, [R1+0x39c] ;  /* 0x00039c00011c7983 */ /* 0x000ee20000300800 */
[----:B------:R-:W-:Y:S02]  /*5d190*/  LOP3.LUT R21, R23, 0xffff, RZ, 0xc0, !PT ;  /* 0x0000ffff17157812 */ /* 0x000fe400078ec0ff */
[----:B------:R-:W-:Y:S01]  /*5d1a0*/  PRMT R2, R19, 0x3340, R18 ;  /* 0x0000334013027816 */ /* 0x000fe20000000012 */
[----:B------:R-:W3:Y:S04]  /*5d1b0*/  LDL.LU R23, [R1+0x3f0] ;  /* 0x0003f00001177983 */ /* 0x000ee80000300800 */
[----:B------:R0:W-:Y:S01]  /*5d1c0*/  STL [R1+0x24a4], R12 ;  /* 0x0024a40c01007387 */ /* 0x0001e20000100800 */
[----:B------:R-:W-:-:S03]  /*5d1d0*/  PRMT R14, R17, 0x3340, R0 ;  /* 0x00003340110e7816 */ /* 0x000fc60000000000 */
[----:B0-----:R-:W3:Y:S04]  /*5d1e0*/  LDL.LU R12, [R1+0x33c] ;  /* 0x00033c00010c7983 */ /* 0x001ee80000300800 */
[----:B------:R-:W4:Y:S04]  /*5d1f0*/  LDL.LU R19, [R1+0x340] ;  /* 0x0003400001137983 */ /* 0x000f280000300800 */
[----:B------:R-:W4:Y:S04]  /*5d200*/  LDL.LU R18, [R1+0x3ec] ;  /* 0x0003ec0001127983 */ /* 0x000f280000300800 */
[----:B------:R0:W-:Y:S04]  /*5d210*/  STL [R1+0x278], R2 ;  /* 0x0002780201007387 */ /* 0x0001e80000100800 */
[----:B------:R-:W3:Y:S04]  /*5d220*/  LDL.LU R17, [R1+0x3fc] ;  /* 0x0003fc0001117983 */ /* 0x000ee80000300800 */
[----:B------:R1:W-:Y:S01]  /*5d230*/  STL [R1+0x1cc], R14 ;  /* 0x0001cc0e01007387 */ /* 0x0003e20000100800 */
[----:B0-----:R-:W-:-:S03]  /*5d240*/  PRMT R2, R21, 0x3340, R0 ;  /* 0x0000334015027816 */ /* 0x001fc60000000000 */
[----:B------:R-:W3:Y:S04]  /*5d250*/  LDL.LU R21, [R1+0x354] ;  /* 0x0003540001157983 */ /* 0x000ee80000300800 */
[----:B-1----:R-:W4:Y:S04]  /*5d260*/  LDL.LU R14, [R1+0x2e4] ;  /* 0x0002e400010e7983 */ /* 0x002f280000300800 */
[----:B------:R0:W-:Y:S04]  /*5d270*/  STL [R1+0x1c8], R2 ;  /* 0x0001c80201007387 */ /* 0x0001e80000100800 */
[----:B------:R-:W4:Y:S04]  /*5d280*/  LDL.LU R20, [R1+0x394] ;  /* 0x0003940001147983 */ /* 0x000f280000300800 */
[----:B------:R-:W4:Y:S04]  /*5d290*/  LDL.LU R29, [R1+0x2e0] ;  /* 0x0002e000011d7983 */ /* 0x000f280000300800 */
[----:B0-----:R-:W4:Y:S04]  /*5d2a0*/  LDL.LU R2, [R1+0x398] ;  /* 0x0003980001027983 */ /* 0x001f280000300800 */
[----:B------:R0:W-:Y:S04]  /*5d2b0*/  STL [R1+0x23e8], R0 ;  /* 0x0023e80001007387 */ /* 0x0001e80000100800 */
[----:B0-----:R-:W2:Y:S02]  /*5d2c0*/  LDL.LU R0, [R1+0x3f8] ;  /* 0x0003f80001007983 */ /* 0x001ea40000300800 */
[----:B--2---:R-:W-:-:S02]  /*5d2d0*/  PRMT R0, R0, 0x5410, R15 ;  /* 0x0000541000007816 */ /* 0x004fc4000000000f */
[----:B------:R-:W2:Y:S01]  /*5d2e0*/  LDL.LU R15, [R1+0x24a8] ;  /* 0x0024a800010f7983 */ /* 0x000ea20000300800 */
[----:B---3--:R-:W-:Y:S02]  /*5d2f0*/  PRMT R21, R17, 0x5410, R21 ;  /* 0x0000541011157816 */ /* 0x008fe40000000015 */
[----:B----4-:R-:W-:Y:S01]  /*5d300*/  PRMT R17, R18, 0x5410, R19 ;  /* 0x0000541012117816 */ /* 0x010fe20000000013 */
[----:B------:R0:W-:Y:S01]  /*5d310*/  STL [R1+0x984], R0 ;  /* 0x0009840001007387 */ /* 0x0001e20000100800 */
[----:B------:R-:W-:-:S03]  /*5d320*/  PRMT R10, R10, 0x5410, R16 ;  /* 0x000054100a0a7816 */ /* 0x000fc60000000010 */
[----:B------:R-:W-:Y:S04]  /*5d330*/  STL [R1+0x97c], R21 ;  /* 0x00097c1501007387 */ /* 0x000fe80000100800 */
[----:B------:R-:W-:Y:S01]  /*5d340*/  STL [R1+0x980], R17 ;  /* 0x0009801101007387 */ /* 0x000fe20000100800 */
[----:B0-----:R-:W-:-:S05]  /*5d350*/  PRMT R0, R23, 0x5410, R12 ;  /* 0x0000541017007816 */ /* 0x001fca000000000c */
[----:B------:R0:W-:Y:S02]  /*5d360*/  STL [R1+0x974], R0 ;  /* 0x0009740001007387 */ /* 0x0001e40000100800 */
[----:B0-----:R-:W-:Y:S02]  /*5d370*/  PRMT R0, R13, 0x5410, R24 ;  /* 0x000054100d007816 */ /* 0x001fe40000000018 */
[----:B------:R-:W-:Y:S02]  /*5d380*/  PRMT R7, R7, 0x5410, R8 ;  /* 0x0000541007077816 */ /* 0x000fe40000000008 */
[----:B------:R-:W-:Y:S02]  /*5d390*/  PRMT R6, R6, 0x5410, R26 ;  /* 0x0000541006067816 */ /* 0x000fe4000000001a */
[----:B------:R-:W-:Y:S02]  /*5d3a0*/  PRMT R4, R3, 0x5410, R4 ;  /* 0x0000541003047816 */ /* 0x000fe40000000004 */
[----:B------:R-:W-:-:S02]  /*5d3b0*/  PRMT R3, R28, 0x5410, R25 ;  /* 0x000054101c037816 */ /* 0x000fc40000000019 */
[----:B------:R-:W-:Y:S02]  /*5d3c0*/  PRMT R2, R2, 0x5410, R29 ;  /* 0x0000541002027816 */ /* 0x000fe4000000001d */
[----:B--2---:R-:W-:-:S05]  /*5d3d0*/  PRMT R11, R11, 0x5410, R15 ;  /* 0x000054100b0b7816 */ /* 0x004fca000000000f */
[----:B------:R-:W-:Y:S04]  /*5d3e0*/  STL [R1+0x978], R11 ;  /* 0x0009780b01007387 */ /* 0x000fe80000100800 */
[----:B------:R-:W2:Y:S04]  /*5d3f0*/  LDL.LU R24, [R1+0x2d4] ;  /* 0x0002d40001187983 */ /* 0x000ea80000300800 */
[----:B------:R-:W-:Y:S04]  /*5d400*/  STL [R1+0x970], R10 ;  /* 0x0009700a01007387 */ /* 0x000fe80000100800 */
[----:B------:R-:W2:Y:S04]  /*5d410*/  LDL.LU R13, [R1+0x38c] ;  /* 0x00038c00010d7983 */ /* 0x000ea80000300800 */
[----:B------:R0:W-:Y:S02]  /*5d420*/  STL [R1+0x96c], R0 ;  /* 0x00096c0001007387 */ /* 0x0001e40000100800 */
[----:B0-----:R-:W-:-:S05]  /*5d430*/  PRMT R0, R9, 0x5410, R22 ;  /* 0x0000541009007816 */ /* 0x001fca0000000016 */
[----:B------:R0:W-:Y:S04]  /*5d440*/  STL [R1+0x968], R0 ;  /* 0x0009680001007387 */ /* 0x0001e80000100800 */
[----:B------:R-:W-:Y:S04]  /*5d450*/  STL [R1+0x964], R7 ;  /* 0x0009640701007387 */ /* 0x000fe80000100800 */
[----:B------:R-:W-:Y:S01]  /*5d460*/  STL [R1+0x960], R6 ;  /* 0x0009600601007387 */ /* 0x000fe20000100800 */
[----:B0-----:R-:W-:-:S05]  /*5d470*/  PRMT R0, R5, 0x5410, R27 ;  /* 0x0000541005007816 */ /* 0x001fca000000001b */
[----:B------:R0:W-:Y:S04]  /*5d480*/  STL [R1+0x95c], R0 ;  /* 0x00095c0001007387 */ /* 0x0001e80000100800 */
[----:B0-----:R-:W3:Y:S04]  /*5d490*/  LDL R0, [R1+0x10b0] ;  /* 0x0010b00001007983 */ /* 0x001ee80000100800 */
        /* <DEDUP_REMOVED lines=14> */
[----:B0-----:R-:W-:-:S03]  /*5d580*/  PRMT R3, R20, 0x5410, R14 ;  /* 0x0000541014037816 */ /* 0x001fc6000000000e */
        /* <DEDUP_REMOVED lines=9> */
[----:B0-----:R-:W4:Y:S04]  /*5d620*/  LDL.LU R2, [R1+0x364] ;  /* 0x0003640001027983 */ /* 0x001f280000300800 */
[----:B------:R-:W4:Y:S04]  /*5d630*/  LDL.LU R27, [R1+0x280] ;  /* 0x00028000011b7983 */ /* 0x000f280000300800 */
[----:B------:R-:W4:Y:S01]  /*5d640*/  LDL.LU R5, [R1+0x360] ;  /* 0x0003600001057983 */ /* 0x000f220000300800 */
[----:B--2---:R-:W-:-:S05]  /*5d650*/  PRMT R3, R13, 0x5410, R24 ;  /* 0x000054100d037816 */ /* 0x004fca0000000018 */
[----:B------:R0:W-:Y:S04]  /*5d660*/  STL [R1+0x948], R3 ;  /* 0x0009480301007387 */ /* 0x0001e80000100800 */
[----:B------:R-:W2:Y:S04]  /*5d670*/  LDL.LU R4, [R1+0x274] ;  /* 0x0002740001047983 */ /* 0x000ea80000300800 */
[----:B0-----:R-:W2:Y:S04]  /*5d680*/  LDL.LU R3, [R1+0x350] ;  /* 0x0003500001037983 */ /* 0x001ea80000300800 */
[----:B------:R-:W2:Y:S04]  /*5d690*/  LDL.LU R14, [R1+0x270] ;  /* 0x00027000010e7983 */ /* 0x000ea80000300800 */
[----:B------:R-:W2:Y:S04]  /*5d6a0*/  LDL.LU R20, [R1+0x358] ;  /* 0x0003580001147983 */ /* 0x000ea80000300800 */
[----:B------:R-:W2:Y:S04]  /*5d6b0*/  LDL.LU R24, [R1+0x264] ;  /* 0x0002640001187983 */ /* 0x000ea80000300800 */
[----:B------:R-:W2:Y:S01]  /*5d6c0*/  LDL.LU R13, [R1+0x348] ;  /* 0x00034800010d7983 */ /* 0x000ea20000300800 */
[----:B---3--:R-:W-:Y:S01]  /*5d6d0*/  IMAD R0, R0, UR7, RZ ;  /* 0x0000000700007c24 */ /* 0x008fe2000f8e02ff */
[----:B------:R-:W-:Y:S01]  /*5d6e0*/  ULDC UR7, c[0x0][0x248] ;  /* 0x0000920000077ab9 */ /* 0x000fe20000000800 */
[----:B----4-:R-:W-:-:S02]  /*5d6f0*/  PRMT R21, R17, 0x5410, R21 ;  /* 0x0000541011157816 */ /* 0x010fc40000000015 */
[----:B------:R-:W-:Y:S02]  /*5d700*/  PRMT R17, R18, 0x5410, R19 ;  /* 0x0000541012117816 */ /* 0x000fe40000000013 */
[----:B------:R-:W-:Y:S01]  /*5d710*/  PRMT R12, R23, 0x5410, R12 ;  /* 0x00005410170c7816 */ /* 0x000fe2000000000c */
[----:B------:R-:W-:Y:S04]  /*5d720*/  STL [R1+0x944], R21 ;  /* 0x0009441501007387 */ /* 0x000fe80000100800 */
[----:B------:R0:W-:Y:S01]  /*5d730*/  STL [R1+0x6c0], R0 ;  /* 0x0006c00001007387 */ /* 0x0001e20000100800 */
[----:B------:R-:W-:Y:S02]  /*5d740*/  PRMT R11, R11, 0x5410, R15 ;  /* 0x000054100b0b7816 */ /* 0x000fe4000000000f */
[----:B------:R-:W-:Y:S01]  /*5d750*/  PRMT R10, R10, 0x5410, R16 ;  /* 0x000054100a0a7816 */ /* 0x000fe20000000010 */
[----:B------:R-:W-:Y:S04]  /*5d760*/  STL [R1+0x940], R17 ;  /* 0x0009401101007387 */ /* 0x000fe80000100800 */
[----:B------:R-:W-:Y:S04]  /*5d770*/  STL [R1+0x93c], R12 ;  /* 0x00093c0c01007387 */ /* 0x000fe80000100800 */
[----:B------:R-:W-:Y:S01]  /*5d780*/  STL [R1+0x938], R11 ;  /* 0x0009380b01007387 */ /* 0x000fe20000100800 */
[----:B0-----:R-:W-:Y:S01]  /*5d790*/  VIADD R0, R0, UR7 ;  /* 0x0000000700007c36 */ /* 0x001fe20008000000 */
[----:B------:R-:W-:-:S04]  /*5d7a0*/  ULDC UR7, c[0x0][0x248] ;  /* 0x0000920000077ab9 */ /* 0x000fc80000000800 */
[----:B------:R-:W-:Y:S04]  /*5d7b0*/  STL [R1+0x6ac], R0 ;  /* 0x0006ac0001007387 */ /* 0x000fe80000100800 */
[----:B------:R0:W-:Y:S02]  /*5d7c0*/  STL [R1+0x934], R10 ;  /* 0x0009340a01007387 */ /* 0x0001e40000100800 */
[----:B0-----:R-:W-:Y:S02]  /*5d7d0*/  PRMT R10, R28, 0x5410, R25 ;  /* 0x000054101c0a7816 */ /* 0x001fe40000000019 */
[----:B------:R-:W3:Y:S04]  /*5d7e0*/  LDL.LU R25, [R1+0x25c] ;  /* 0x00025c0001197983 */ /* 0x000ee80000300800 */
[----:B------:R-:W3:Y:S01]  /*5d7f0*/  LDL.LU R28, [R1+0x34c] ;  /* 0x00034c00011c7983 */ /* 0x000ee20000300800 */
[----:B------:R-:W-:-:S03]  /*5d800*/  VIADD R0, R0, UR7 ;  /* 0x0000000700007c36 */ /* 0x000fc60008000000 */
[----:B------:R-:W-:Y:S01]  /*5d810*/  STL [R1+0x930], R10 ;  /* 0x0009300a01007387 */ /* 0x000fe20000100800 */
[----:B------:R-:W-:Y:S01]  /*5d820*/  ULDC UR7, c[0x0][0x248] ;  /* 0x0000920000077ab9 */ /* 0x000fe20000000800 */
[----:B------:R-:W-:Y:S02]  /*5d830*/  PRMT R9, R9, 0x5410, R22 ;  /* 0x0000541009097816 */ /* 0x000fe40000000016 */
[----:B------:R-:W-:Y:S01]  /*5d840*/  PRMT R7, R7, 0x5410, R8 ;  /* 0x0000541007077816 */ /* 0x000fe20000000008 */
[----:B------:R0:W-:Y:S01]  /*5d850*/  STL [R1+0x660], R0 ;  /* 0x0006600001007387 */ /* 0x0001e20000100800 */
[----:B------:R-:W-:-:S03]  /*5d860*/  PRMT R6, R6, 0x5410, R26 ;  /* 0x0000541006067816 */ /* 0x000fc6000000001a */
[----:B------:R-:W-:Y:S04]  /*5d870*/  STL [R1+0x92c], R9 ;  /* 0x00092c0901007387 */ /* 0x000fe80000100800 */
[----:B------:R-:W-:Y:S01]  /*5d880*/  STL [R1+0x928], R7 ;  /* 0x0009280701007387 */ /* 0x000fe20000100800 */
[----:B0-----:R-:W-:Y:S01]  /*5d890*/  VIADD R0, R0, UR7 ;  /* 0x0000000700007c36 */ /* 0x001fe20008000000 */
[----:B------:R-:W-:-:S04]  /*5d8a0*/  ULDC UR7, c[0x0][0x248] ;  /* 0x0000920000077ab9 */ /* 0x000fc80000000800 */
[----:B------:R-:W-:Y:S04]  /*5d8b0*/  STL [R1+0x65c], R0 ;  /* 0x00065c0001007387 */ /* 0x000fe80000100800 */
[----:B------:R0:W-:Y:S02]  /*5d8c0*/  STL [R1+0x924], R6 ;  /* 0x0009240601007387 */ /* 0x0001e40000100800 */
[----:B0-----:R-:W-:Y:S02]  /*5d8d0*/  PRMT R6, R2, 0x5410, R29 ;  /* 0x0000541002067816 */ /* 0x001fe4000000001d */
[----:B------:R-:W4:Y:S04]  /*5d8e0*/  LDL.LU R29, [R1+0x254] ;  /* 0x00025400011d7983 */ /* 0x000f280000300800 */
[----:B------:R-:W4:Y:S01]  /*5d8f0*/  LDL.LU R2, [R1+0x334] ;  /* 0x0003340001027983 */ /* 0x000f220000300800 */
[----:B------:R-:W-:-:S03]  /*5d900*/  VIADD R0, R0, UR7 ;  /* 0x0000000700007c36 */ /* 0x000fc60008000000 */
[----:B------:R-:W-:Y:S01]  /*5d910*/  STL [R1+0x920], R6 ;  /* 0x0009200601007387 */ /* 0x000fe20000100800 */
[----:B------:R-:W-:Y:S01]  /*5d920*/  ULDC UR7, c[0x0][0x248] ;  /* 0x0000920000077ab9 */ /* 0x000fe20000000800 */
[----:B------:R-:W-:Y:S02]  /*5d930*/  PRMT R5, R5, 0x5410, R27 ;  /* 0x0000541005057816 */ /* 0x000fe4000000001b */
[----:B------:R0:W-:Y:S04]  /*5d940*/  STL [R1+0x624], R0 ;  /* 0x0006240001007387 */ /* 0x0001e80000100800 */
[----:B------:R-:W-:Y:S01]  /*5d950*/  STL [R1+0x91c], R5 ;  /* 0x00091c0501007387 */ /* 0x000fe20000100800 */
[----:B0-----:R-:W-:Y:S01]  /*5d960*/  VIADD R0, R0, UR7 ;  /* 0x0000000700007c36 */ /* 0x001fe20008000000 */
[----:B------:R-:W-:Y:S01]  /*5d970*/  ULDC UR7, c[0x0][0x248] ;  /* 0x0000920000077ab9 */ /* 0x000fe20000000800 */
[----:B--2---:R-:W-:-:S02]  /*5d980*/  PRMT R4, R3, 0x5410, R4 ;  /* 0x0000541003047816 */ /* 0x004fc40000000004 */
[----:B------:R-:W-:-:S03]  /*5d990*/  PRMT R3, R20, 0x5410, R14 ;  /* 0x0000541014037816 */ /* 0x000fc6000000000e */
[----:B------:R-:W-:Y:S04]  /*5d9a0*/  STL [R1+0x918], R4 ;  /* 0x0009180401007387 */ /* 0x000fe80000100800 */
[----:B------:R0:W-:Y:S04]  /*5d9b0*/  STL [R1+0x440], R0 ;  /* 0x0004400001007387 */ /* 0x0001e80000100800 */
[----:B------:R1:W-:Y:S04]  /*5d9c0*/  STL [R1+0x910], R3 ;  /* 0x0009100301007387 */ /* 0x0003e80000100800 */
[----:B------:R-:W2:Y:S04]  /*5d9d0*/  LDL.LU R21, [R1+0x250] ;  /* 0x0002500001157983 */ /* 0x000ea80000300800 */
[----:B------:R-:W2:Y:S01]  /*5d9e0*/  LDL.LU R17, [R1+0x338] ;  /* 0x0003380001117983 */ /* 0x000ea20000300800 */
[----:B0-----:R-:W-:Y:S01]  /*5d9f0*/  VIADD R0, R0, UR7 ;  /* 0x0000000700007c36 */ /* 0x001fe20008000000 */
[----:B-1----:R-:W-:Y:S01]  /*5da00*/  PRMT R3, R13, 0x5410, R24 ;  /* 0x000054100d037816 */ /* 0x002fe20000000018 */
[----:B------:R-:W-:-:S04]  /*5da10*/  ULDC UR7, c[0x0][0x248] ;  /* 0x0000920000077ab9 */ /* 0x000fc80000000800 */
[----:B------:R-:W-:Y:S04]  /*5da20*/  STL [R1+0x914], R3 ;  /* 0x0009140301007387 */ /* 0x000fe80000100800 */
[----:B------:R0:W-:Y:S04]  /*5da30*/  STL [R1+0x444], R0 ;  /* 0x0004440001007387 */ /* 0x0001e80000100800 */
[----:B------:R-:W2:Y:S04]  /*5da40*/  LDL.LU R19, [R1+0x248] ;  /* 0x0002480001137983 */ /* 0x000ea80000300800 */
[----:B------:R-:W2:Y:S04]  /*5da50*/  LDL.LU R18, [R1+0x324] ;  /* 0x0003240001127983 */ /* 0x000ea80000300800 */
[----:B------:R-:W2:Y:S04]  /*5da60*/  LDL.LU R12, [R1+0x244] ;  /* 0x00024400010c7983 */ /* 0x000ea80000300800 */
[----:B------:R-:W2:Y:S04]  /*5da70*/  LDL.LU R23, [R1+0x32c] ;  /* 0x00032c0001177983 */ /* 0x000ea80000300800 */
[----:B------:R-:W2:Y:S04]  /*5da80*/  LDL.LU R15, [R1+0x23c] ;  /* 0x00023c00010f7983 */ /* 0x000ea80000300800 */
[----:B------:R-:W2:Y:S04]  /*5da90*/  LDL.LU R11, [R1+0x320] ;  /* 0x00032000010b7983 */ /* 0x000ea80000300800 */
[----:B------:R-:W2:Y:S04]  /*5daa0*/  LDL.LU R24, [R1+0x234] ;  /* 0x0002340001187983 */ /* 0x000ea80000300800 */
[----:B------:R-:W2:Y:S01]  /*5dab0*/  LDL.LU R13, [R1+0x310] ;  /* 0x00031000010d7983 */ /* 0x000ea20000300800 */
[----:B0-----:R-:W-:-:S03]  /*5dac0*/  VIADD R0, R0, UR7 ;  /* 0x0000000700007c36 */ /* 0x001fc60008000000 */
[----:B------:R-:W2:Y:S01]  /*5dad0*/  LDL.LU R16, [R1+0x230] ;  /* 0x0002300001107983 */ /* 0x000ea20000300800 */
[----:B------:R-:W-:Y:S01]  /*5dae0*/  ULDC UR7, c[0x0][0x248] ;  /* 0x0000920000077ab9 */ /* 0x000fe20000000800 */
[----:B---3--:R-:W-:-:S05]  /*5daf0*/  PRMT R3, R28, 0x5410, R25 ;  /* 0x000054101c037816 */ /* 0x008fca0000000019 */
[----:B------:R0:W-:Y:S04]  /*5db00*/  STL [R1+0x908], R3 ;  /* 0x0009080301007387 */ /* 0x0001e80000100800 */
[----:B------:R-:W3:Y:S04]  /*5db10*/  LDL.LU R10, [R1+0x318] ;  /* 0x00031800010a7983 */ /* 0x000ee80000300800 */
[----:B------:R-:W3:Y:S04]  /*5db20*/  LDL.LU R22, [R1+0x228] ;  /* 0x0002280001167983 */ /* 0x000ee80000300800 */
[----:B------:R-:W-:Y:S04]  /*5db30*/  STL [R1+0x448], R0 ;  /* 0x0004480001007387 */ /* 0x000fe80000100800 */
[----:B------:R-:W3:Y:S04]  /*5db40*/  LDL.LU R9, [R1+0x308] ;  /* 0x0003080001097983 */ /* 0x000ee80000300800 */
[----:B------:R-:W3:Y:S04]  /*5db50*/  LDL.LU R8, [R1+0x220] ;  /* 0x0002200001087983 */ /* 0x000ee80000300800 */
[----:B------:R-:W3:Y:S04]  /*5db60*/  LDL.LU R7, [R1+0x300] ;  /* 0x0003000001077983 */ /* 0x000ee80000300800 */
[----:B------:R-:W3:Y:S04]  /*5db70*/  LDL.LU R25, [R1+0x214] ;  /* 0x0002140001197983 */ /* 0x000ee80000300800 */
[----:B------:R-:W3:Y:S04]  /*5db80*/  LDL.LU R28, [R1+0x2f4] ;  /* 0x0002f400011c7983 */ /* 0x000ee80000300800 */
[----:B------:R-:W3:Y:S04]  /*5db90*/  LDL.LU R26, [R1+0x210] ;  /* 0x00021000011a7983 */ /* 0x000ee80000300800 */
[----:B------:R-:W3:Y:S01]  /*5dba0*/  LDL.LU R6, [R1+0x2f0] ;  /* 0x0002f00001067983 */ /* 0x000ee20000300800 */
[----:B----4-:R-:W-:-:S05]  /*5dbb0*/  PRMT R2, R2, 0x5410, R29 ;  /* 0x0000541002027816 */ /* 0x010fca000000001d */
[----:B------:R1:W-:Y:S04]  /*5dbc0*/  STL [R1+0x90c], R2 ;  /* 0x00090c0201007387 */ /* 0x0003e80000100800 */
[----:B------:R-:W4:Y:S04]  /*5dbd0*/  LDL.LU R27, [R1+0x204] ;  /* 0x00020400011b7983 */ /* 0x000f280000300800 */
[----:B------:R-:W4:Y:S04]  /*5dbe0*/  LDL.LU R5, [R1+0x2dc] ;  /* 0x0002dc0001057983 */ /* 0x000f280000300800 */
[----:B------:R-:W4:Y:S04]  /*5dbf0*/  LDL.LU R4, [R1+0x1f4] ;  /* 0x0001f40001047983 */ /* 0x000f280000300800 */
[----:B0-----:R-:W4:Y:S04]  /*5dc00*/  LDL.LU R3, [R1+0x2ec] ;  /* 0x0002ec0001037983 */ /* 0x001f280000300800 */
[----:B------:R-:W4:Y:S04]  /*5dc10*/  LDL.LU R14, [R1+0x1ec] ;  /* 0x0001ec00010e7983 */ /* 0x000f280000300800 */
[----:B------:R-:W4:Y:S04]  /*5dc20*/  LDL.LU R20, [R1+0x2cc] ;  /* 0x0002cc0001147983 */ /* 0x000f280000300800 */
[----:B------:R-:W4:Y:S04]  /*5dc30*/  LDL.LU R29, [R1+0x1f8] ;  /* 0x0001f800011d7983 */ /* 0x000f280000300800 */
[----:B-1----:R-:W4:Y:S01]  /*5dc40*/  LDL.LU R2, [R1+0x2d8] ;  /* 0x0002d80001027983 */ /* 0x002f220000300800 */
[----:B------:R-:W-:Y:S01]  /*5dc50*/  VIADD R0, R0, UR7 ;  /* 0x0000000700007c36 */ /* 0x000fe20008000000 */
[----:B------:R-:W-:Y:S01]  /*5dc60*/  ULDC UR7, c[0x0][0x248] ;  /* 0x0000920000077ab9 */ /* 0x000fe20000000800 */
[----:B--2---:R-:W-:-:S05]  /*5dc70*/  PRMT R21, R17, 0x5410, R21 ;  /* 0x0000541011157816 */ /* 0x004fca0000000015 */
[----:B------:R-:W-:Y:S01]  /*5dc80*/  STL [R1+0x904], R21 ;  /* 0x0009041501007387 */ /* 0x000fe20000100800 */
[----:B------:R-:W-:Y:S02]  /*5dc90*/  PRMT R17, R18, 0x5410, R19 ;  /* 0x0000541012117816 */ /* 0x000fe40000000013 */
[----:B------:R-:W-:-:S03]  /*5dca0*/  PRMT R12, R23, 0x5410, R12 ;  /* 0x00005410170c7816 */ /* 0x000fc6000000000c */
[----:B------:R-:W-:Y:S04]  /*5dcb0*/  STL [R1+0x8fc], R17 ;  /* 0x0008fc1101007387 */ /* 0x000fe80000100800 */
[----:B------:R0:W-:Y:S04]  /*5dcc0*/  STL [R1+0x44c], R0 ;  /* 0x00044c0001007387 */ /* 0x0001e80000100800 */
[----:B------:R1:W-:Y:S01]  /*5dcd0*/  STL [R1+0x8f8], R12 ;  /* 0x0008f80c01007387 */ /* 0x0003e20000100800 */
[----:B0-----:R-:W-:Y:S01]  /*5dce0*/  VIADD R0, R0, UR7 ;  /* 0x0000000700007c36 */ /* 0x001fe20008000000 */
[----:B-1----:R-:W-:-:S02]  /*5dcf0*/  PRMT R12, R11, 0x5410, R15 ;  /* 0x000054100b0c7816 */ /* 0x002fc4000000000f */
[----:B------:R-:W-:Y:S01]  /*5dd00*/  PRMT R11, R13, 0x5410, R24 ;  /* 0x000054100d0b7816 */ /* 0x000fe20000000018 */
[----:B------:R-:W-:Y:S02]  /*5dd10*/  ULDC UR7, c[0x0][0x248] ;  /* 0x0000920000077ab9 */ /* 0x000fe40000000800 */
[----:B------:R-:W-:Y:S04]  /*5dd20*/  STL [R1+0x8f4], R12 ;  /* 0x0008f40c01007387 */ /* 0x000fe80000100800 */
[----:B------:R0:W-:Y:S04]  /*5dd30*/  STL [R1+0x450], R0 ;  /* 0x0004500001007387 */ /* 0x0001e80000100800 */
[----:B------:R-:W2:Y:S04]  /*5dd40*/  LDL.LU R24, [R1+0x1c0] ;  /* 0x0001c00001187983 */ /* 0x000ea80000300800 */
[----:B------:R-:W-:Y:S04]  /*5dd50*/  STL [R1+0x8f0], R11 ;  /* 0x0008f00b01007387 */ /* 0x000fe80000100800 */
[----:B------:R-:W2:Y:S01]  /*5dd60*/  LDL.LU R13, [R1+0x2b8] ;  /* 0x0002b800010d7983 */ /* 0x000ea20000300800 */
[----:B0-----:R-:W-:Y:S01]  /*5dd70*/  VIADD R0, R0, UR7 ;  /* 0x0000000700007c36 */ /* 0x001fe20008000000 */
[----:B------:R-:W-:Y:S01]  /*5dd80*/  ULDC UR7, c[0x0][0x248] ;  /* 0x0000920000077ab9 */ /* 0x000fe20000000800 */
[----:B---3--:R-:W-:-:S02]  /*5dd90*/  PRMT R10, R10, 0x5410, R16 ;  /* 0x000054100a0a7816 */ /* 0x008fc40000000010 */
[----:B------:R-:W-:-:S03]  /*5dda0*/  PRMT R9, R9, 0x5410, R22 ;  /* 0x0000541009097816 */ /* 0x000fc60000000016 */
[----:B------:R-:W-:Y:S04]  /*5ddb0*/  STL [R1+0x8ec], R10 ;  /* 0x0008ec0a01007387 */ /* 0x000fe80000100800 */
[----:B------:R0:W-:Y:S01]  /*5ddc0*/  STL [R1+0x454], R0 ;  /* 0x0004540001007387 */ /* 0x0001e20000100800 */
[----:B------:R-:W-:Y:S02]  /*5ddd0*/  PRMT R8, R7, 0x5410, R8 ;  /* 0x0000541007087816 */ /* 0x000fe40000000008 */
[----:B------:R-:W-:Y:S01]  /*5dde0*/  PRMT R7, R28, 0x5410, R25 ;  /* 0x000054101c077816 */ /* 0x000fe20000000019 */
[----:B------:R-:W-:Y:S04]  /*5ddf0*/  STL [R1+0x8e8], R9 ;  /* 0x0008e80901007387 */ /* 0x000fe80000100800 */
[----:B------:R-:W-:Y:S01]  /*5de00*/  STL [R1+0x8d8], R8 ;  /* 0x0008d80801007387 */ /* 0x000fe20000100800 */
[----:B0-----:R-:W-:Y:S01]  /*5de10*/  VIADD R0, R0, UR7 ;  /* 0x0000000700007c36 */ /* 0x001fe20008000000 */
[----:B------:R-:W-:-:S04]  /*5de20*/  ULDC UR7, c[0x0][0x248] ;  /* 0x0000920000077ab9 */ /* 0x000fc80000000800 */
[----:B------:R0:W-:Y:S04]  /*5de30*/  STL [R1+0x458], R0 ;  /* 0x0004580001007387 */ /* 0x0001e80000100800 */
[----:B------:R-:W3:Y:S04]  /*5de40*/  LDL.LU R25, [R1+0x1dc] ;  /* 0x0001dc0001197983 */ /* 0x000ee80000300800 */
[----:B------:R-:W-:Y:S04]  /*5de50*/  STL [R1+0x8d4], R7 ;  /* 0x0008d40701007387 */ /* 0x000fe80000100800 */
[----:B------:R-:W3:Y:S01]  /*5de60*/  LDL.LU R28, [R1+0x2ac] ;  /* 0x0002ac00011c7983 */ /* 0x000ee20000300800 */
[----:B------:R-:W-:Y:S01]  /*5de70*/  PRMT R6, R6, 0x5410, R26 ;  /* 0x0000541006067816 */ /* 0x000fe2000000001a */
[----:B0-----:R-:W-:Y:S01]  /*5de80*/  VIADD R0, R0, UR7 ;  /* 0x0000000700007c36 */ /* 0x001fe20008000000 */
[----:B------:R-:W-:-:S03]  /*5de90*/  ULDC UR7, c[0x0][0x248] ;  /* 0x0000920000077ab9 */ /* 0x000fc60000000800 */
[----:B------:R-:W-:Y:S04]  /*5dea0*/  STL [R1+0x8d0], R6 ;  /* 0x0008d00601007387 */ /* 0x000fe80000100800 */
[----:B------:R0:W-:Y:S01]  /*5deb0*/  STL [R1+0x45c], R0 ;  /* 0x00045c0001007387 */ /* 0x0001e20000100800 */
[----:B----4-:R-:W-:Y:S02]  /*5dec0*/  PRMT R5, R5, 0x5410, R27 ;  /* 0x0000541005057816 */ /* 0x010fe4000000001b */
[----:B------:R-:W-:Y:S02]  /*5ded0*/  PRMT R4, R3, 0x5410, R4 ;  /* 0x0000541003047816 */ /* 0x000fe40000000004 */
[----:B------:R-:W-:Y:S01]  /*5dee0*/  PRMT R3, R20, 0x5410, R14 ;  /* 0x0000541014037816 */ /* 0x000fe2000000000e */
[----:B------:R-:W-:Y:S01]  /*5def0*/  STL [R1+0x8cc], R5 ;  /* 0x0008cc0501007387 */ /* 0x000fe20000100800 */
[----:B0-----:R-:W-:Y:S01]  /*5df00*/  VIADD R0, R0, UR7 ;  /* 0x0000000700007c36 */ /* 0x001fe20008000000 */
[----:B------:R-:W-:-:S02]  /*5df10*/  ULDC UR7, c[0x0][0x248] ;  /* 0x0000920000077ab9 */ /* 0x000fc40000000800 */
[----:B------:R-:W-:Y:S04]  /*5df20*/  STL [R1+0x8c8], R4 ;  /* 0x0008c80401007387 */ /* 0x000fe80000100800 */
[----:B------:R0:W-:Y:S01]  /*5df30*/  STL [R1+0x460], R0 ;  /* 0x0004600001007387 */ /* 0x0001e20000100800 */
[----:B------:R-:W-:-:S03]  /*5df40*/  PRMT R2, R2, 0x5410, R29 ;  /* 0x0000541002027816 */ /* 0x000fc6000000001d */
[----:B------:R-:W-:Y:S04]  /*5df50*/  STL [R1+0x8c4], R3 ;  /* 0x0008c40301007387 */ /* 0x000fe80000100800 */
[----:B------:R-:W4:Y:S04]  /*5df60*/  LDL.LU R21, [R1+0x1d0] ;  /* 0x0001d00001157983 */ /* 0x000f280000300800 */
[----:B------:R-:W4:Y:S04]  /*5df70*/  LDL.LU R17, [R1+0x2b4] ;  /* 0x0002b40001117983 */ /* 0x000f280000300800 */
[----:B------:R1:W-:Y:S01]  /*5df80*/  STL [R1+0x8c0], R2 ;  /* 0x0008c00201007387 */ /* 0x0003e20000100800 */
[----:B0-----:R-:W-:Y:S01]  /*5df90*/  VIADD R0, R0, UR7 ;  /* 0x0000000700007c36 */ /* 0x001fe20008000000 */
[----:B------:R-:W-:-:S04]  /*5dfa0*/  ULDC UR7, c[0x0][0x248] ;  /* 0x0000920000077ab9 */ /* 0x000fc80000000800 */
[----:B------:R0:W-:Y:S04]  /*5dfb0*/  STL [R1+0x46c], R0 ;  /* 0x00046c0001007387 */ /* 0x0001e80000100800 */
[----:B------:R-:W4:Y:S04]  /*5dfc0*/  LDL.LU R19, [R1+0x19c] ;  /* 0x00019c0001137983 */ /* 0x000f280000300800 */
[----:B------:R-:W4:Y:S04]  /*5dfd0*/  LDL.LU R18, [R1+0x298] ;  /* 0x0002980001127983 */ /* 0x000f280000300800 */
[----:B------:R-:W4:Y:S04]  /*5dfe0*/  LDL.LU R12, [R1+0x80] ;  /* 0x00008000010c7983 */ /* 0x000f280000300800 */
[----:B------:R-:W4:Y:S04]  /*5dff0*/  LDL.LU R23, [R1+0x2a0] ;  /* 0x0002a00001177983 */ /* 0x000f280000300800 */
[----:B------:R-:W4:Y:S04]  /*5e000*/  LDL.LU R29, [R1+0x7c] ;  /* 0x00007c00011d7983 */ /* 0x000f280000300800 */
[----:B-1----:R-:W4:Y:S04]  /*5e010*/  LDL.LU R2, [R1+0x288] ;  /* 0x0002880001027983 */ /* 0x002f280000300800 */
[----:B------:R-:W4:Y:S01]  /*5e020*/  LDL.LU R15, [R1+0x78] ;  /* 0x00007800010f7983 */ /* 0x000f220000300800 */
[----:B0-----:R-:W-:Y:S01]  /*5e030*/  VIADD R0, R0, UR7 ;  /* 0x0000000700007c36 */ /* 0x001fe20008000000 */
[----:B------:R-:W-:Y:S01]  /*5e040*/  ULDC UR7, c[0x0][0x248] ;  /* 0x0000920000077ab9 */ /* 0x000fe20000000800 */
[----:B--2---:R-:W-:-:S05]  /*5e050*/  PRMT R3, R13, 0x5410, R24 ;  /* 0x000054100d037816 */ /* 0x004fca0000000018 */
[----:B------:R-:W-:Y:S04]  /*5e060*/  STL [R1+0x8b4], R3 ;  /* 0x0008b40301007387 */ /* 0x000fe80000100800 */
[----:B------:R-:W2:Y:S04]  /*5e070*/  LDL.LU R11, [R1+0x28c] ;  /* 0x00028c00010b7983 */ /* 0x000ea80000300800 */
[----:B------:R-:W2:Y:S04]  /*5e080*/  LDL.LU R16, [R1+0x1c4] ;  /* 0x0001c40001107983 */ /* 0x000ea80000300800 */
[----:B------:R0:W-:Y:S04]  /*5e090*/  STL [R1+0x484], R0 ;  /* 0x0004840001007387 */ /* 0x0001e80000100800 */
[----:B------:R-:W2:Y:S04]  /*5e0a0*/  LDL.LU R10, [R1+0x27c] ;  /* 0x00027c00010a7983 */ /* 0x000ea80000300800 */
[----:B------:R-:W2:Y:S04]  /*5e0b0*/  LDL.LU R22, [R1+0x1b0] ;  /* 0x0001b00001167983 */ /* 0x000ea80000300800 */
[----:B------:R-:W2:Y:S04]  /*5e0c0*/  LDL.LU R9, [R1+0x26c] ;  /* 0x00026c0001097983 */ /* 0x000ea80000300800 */
[----:B------:R-:W2:Y:S04]  /*5e0d0*/  LDL.LU R24, [R1+0x1b4] ;  /* 0x0001b40001187983 */ /* 0x000ea80000300800 */
[----:B------:R-:W2:Y:S04]  /*5e0e0*/  LDL.LU R13, [R1+0x260] ;  /* 0x00026000010d7983 */ /* 0x000ea80000300800 */
[----:B------:R-:W2:Y:S04]  /*5e0f0*/  LDL.LU R8, [R1+0x1a0] ;  /* 0x0001a00001087983 */ /* 0x000ea80000300800 */
[----:B------:R-:W2:Y:S01]  /*5e100*/  LDL.LU R7, [R1+0x258] ;  /* 0x0002580001077983 */ /* 0x000ea20000300800 */
[----:B0-----:R-:W-:Y:S01]  /*5e110*/  VIADD R0, R0, UR7 ;  /* 0x0000000700007c36 */ /* 0x001fe20008000000 */
[----:B------:R-:W-:Y:S01]  /*5e120*/  ULDC UR7, c[0x0][0x248] ;  /* 0x0000920000077ab9 */ /* 0x000fe20000000800 */
[----:B---3--:R-:W-:-:S05]  /*5e130*/  PRMT R3, R28, 0x5410, R25 ;  /* 0x000054101c037816 */ /* 0x008fca0000000019 */
[----:B------:R0:W-:Y:S04]  /*5e140*/  STL [R1+0x8b0], R3 ;  /* 0x0008b00301007387 */ /* 0x0001e80000100800 */
[----:B------:R-:W3:Y:S04]  /*5e150*/  LDL.LU R26, [R1+0x1a4] ;  /* 0x0001a400011a7983 */ /* 0x000ee80000300800 */
[----:B------:R-:W3:Y:S04]  /*5e160*/  LDL.LU R6, [R1+0x24c] ;  /* 0x00024c0001067983 */ /* 0x000ee80000300800 */
[----:B------:R-:W3:Y:S04]  /*5e170*/  LDL.LU R27, [R1+0x160] ;  /* 0x00016000011b7983 */ /* 0x000ee80000300800 */
[----:B------:R-:W3:Y:S04]  /*5e180*/  LDL.LU R5, [R1+0x240] ;  /* 0x0002400001057983 */ /* 0x000ee80000300800 */
[----:B------:R-:W3:Y:S04]  /*5e190*/  LDL.LU R4, [R1+0x190] ;  /* 0x0001900001047983 */ /* 0x000ee80000300800 */
[----:B0-----:R-:W3:Y:S04]  /*5e1a0*/  LDL.LU R3, [R1+0x238] ;  /* 0x0002380001037983 */ /* 0x001ee80000300800 */
[----:B------:R-:W3:Y:S04]  /*5e1b0*/  LDL.LU R14, [R1+0x18c] ;  /* 0x00018c00010e7983 */ /* 0x000ee80000300800 */
[----:B------:R-:W3:Y:S04]  /*5e1c0*/  LDL.LU R20, [R1+0x22c] ;  /* 0x00022c0001147983 */ /* 0x000ee80000300800 */
[----:B------:R-:W3:Y:S04]  /*5e1d0*/  LDL.LU R25, [R1+0x180] ;  /* 0x0001800001197983 */ /* 0x000ee80000300800 */
[----:B------:R-:W3:Y:S01]  /*5e1e0*/  LDL.LU R28, [R1+0x21c] ;  /* 0x00021c00011c7983 */ /* 0x000ee20000300800 */
[----:B----4-:R-:W-:-:S05]  /*5e1f0*/  PRMT R21, R17, 0x5410, R21 ;  /* 0x0000541011157816 */ /* 0x010fca0000000015 */
[----:B------:R-:W-:Y:S01]  /*5e200*/  STL [R1+0x8ac], R21 ;  /* 0x0008ac1501007387 */ /* 0x000fe20000100800 */
[----:B------:R-:W-:Y:S02]  /*5e210*/  PRMT R17, R18, 0x5410, R19 ;  /* 0x0000541012117816 */ /* 0x000fe40000000013 */
[----:B------:R-:W-:-:S03]  /*5e220*/  PRMT R12, R23, 0x5410, R12 ;  /* 0x00005410170c7816 */ /* 0x000fc6000000000c */
[----:B------:R-:W-:Y:S04]  /*5e230*/  STL [R1+0x8a8], R17 ;  /* 0x0008a81101007387 */ /* 0x000fe80000100800 */
[----:B------:R-:W-:Y:S04]  /*5e240*/  STL [R1+0x498], R0 ;  /* 0x0004980001007387 */ /* 0x000fe80000100800 */
[----:B------:R0:W-:Y:S02]  /*5e250*/  STL [R1+0x8a4], R12 ;  /* 0x0008a40c01007387 */ /* 0x0001e40000100800 */
[----:B0-----:R-:W-:-:S02]  /*5e260*/  PRMT R12, R2, 0x5410, R29 ;  /* 0x00005410020c7816 */ /* 0x001fc4000000001d */
[----:B------:R-:W4:Y:S04]  /*5e270*/  LDL.LU R29, [R1+0x17c] ;  /* 0x00017c00011d7983 */ /* 0x000f280000300800 */
[----:B------:R-:W4:Y:S01]  /*5e280*/  LDL.LU R2, [R1+0x224] ;  /* 0x0002240001027983 */ /* 0x000f220000300800 */
[----:B------:R-:W-:-:S03]  /*5e290*/  VIADD R0, R0, UR7 ;  /* 0x0000000700007c36 */ /* 0x000fc60008000000 */
[----:B------:R-:W-:Y:S01]  /*5e2a0*/  STL [R1+0x8a0], R12 ;  /* 0x0008a00c01007387 */ /* 0x000fe20000100800 */
[----:B------:R-:W-:-:S03]  /*5e2b0*/  ULDC UR7, c[0x0][0x248] ;  /* 0x0000920000077ab9 */ /* 0x000fc60000000800 */
[----:B------:R0:W-:Y:S02]  /*5e2c0*/  STL [R1+0x494], R0 ;  /* 0x0004940001007387 */ /* 0x0001e40000100800 */
[----:B0-----:R-:W-:Y:S01]  /*5e2d0*/  VIADD R0, R0, UR7 ;  /* 0x0000000700007c36 */ /* 0x001fe20008000000 */
[----:B------:R-:W-:Y:S01]  /*5e2e0*/  ULDC UR7, c[0x0][0x248] ;  /* 0x0000920000077ab9 */ /* 0x000fe20000000800 */
[----:B--2---:R-:W-:Y:S02]  /*5e2f0*/  PRMT R11, R11, 0x5410, R15 ;  /* 0x000054100b0b7816 */ /* 0x004fe4000000000f */
[----:B------:R-:W-:Y:S02]  /*5e300*/  PRMT R10, R10, 0x5410, R16 ;  /* 0x000054100a0a7816 */ /* 0x000fe40000000010 */
[----:B------:R-:W-:Y:S01]  /*5e310*/  PRMT R9, R9, 0x5410, R22 ;  /* 0x0000541009097816 */ /* 0x000fe20000000016 */
[----:B------:R-:W-:Y:S04]  /*5e320*/  STL [R1+0x89c], R11 ;  /* 0x00089c0b01007387 */ /* 0x000fe80000100800 */
[----:B------:R-:W-:Y:S04]  /*5e330*/  STL [R1+0x290], R10 ;  /* 0x0002900a01007387 */ /* 0x000fe80000100800 */
[----:B------:R0:W-:Y:S04]  /*5e340*/  STL [R1+0x480], R0 ;  /* 0x0004800001007387 */ /* 0x0001e80000100800 */
[----:B------:R1:W-:Y:S01]  /*5e350*/  STL [R1+0x28c], R9 ;  /* 0x00028c0901007387 */ /* 0x0003e20000100800 */
[----:B------:R-:W-:Y:S01]  /*5e360*/  PRMT R7, R7, 0x5410, R8 ;  /* 0x0000541007077816 */ /* 0x000fe20000000008 */
[----:B0-----:R-:W-:Y:S01]  /*5e370*/  VIADD R0, R0, UR7 ;  /* 0x0000000700007c36 */ /* 0x001fe20008000000 */
[----:B------:R-:W-:Y:S01]  /*5e380*/  ULDC UR7, c[0x0][0x248] ;  /* 0x0000920000077ab9 */ /* 0x000fe20000000800 */
[----:B-1----:R-:W-:-:S02]  /*5e390*/  PRMT R9, R13, 0x5410, R24 ;  /* 0x000054100d097816 */ /* 0x002fc40000000018 */
[----:B------:R-:W2:Y:S04]  /*5e3a0*/  LDL.LU R24, [R1+0x170] ;  /* 0x0001700001187983 */ /* 0x000ea80000300800 */
[----:B------:R-:W2:Y:S04]  /*5e3b0*/  LDL.LU R13, [R1+0x218] ;  /* 0x00021800010d7983 */ /* 0x000ea80000300800 */
[----:B------:R-:W-:Y:S04]  /*5e3c0*/  STL [R1+0x288], R9 ;  /* 0x0002880901007387 */ /* 0x000fe80000100800 */
[----:B------:R0:W-:Y:S04]  /*5e3d0*/  STL [R1+0x490], R0 ;  /* 0x0004900001007387 */ /* 0x0001e80000100800 */
[----:B------:R-:W-:Y:S01]  /*5e3e0*/  STL [R1+0x280], R7 ;  /* 0x0002800701007387 */ /* 0x000fe20000100800 */
        /* <DEDUP_REMOVED lines=13> */
[----:B------:R1:W-:Y:S04]  /*5e4c0*/  STL [R1+0x270], R3 ;  /* 0x0002700301007387 */ /* 0x0003e80000100800 */
[----:B------:R-:W3:Y:S04]  /*5e4d0*/  LDL.LU R12, [R1+0x16c] ;  /* 0x00016c00010c7983 */ /* 0x000ee80000300800 */
[----:B------:R-:W3:Y:S01]  /*5e4e0*/  LDL.LU R15, [R1+0x208] ;  /* 0x00020800010f7983 */ /* 0x000ee20000300800 */
[----:B0-----:R-:W-:Y:S01]  /*5e4f0*/  VIADD R0, R0, UR7 ;  /* 0x0000000700007c36 */ /* 0x001fe20008000000 */
[----:B-1----:R-:W-:Y:S01]  /*5e500*/  PRMT R3, R28, 0x5410, R25 ;  /* 0x000054101c037816 */ /* 0x002fe20000000019 */
[----:B------:R-:W-:-:S04]  /*5e510*/  ULDC UR7, c[0x0][0x248] ;  /* 0x0000920000077ab9 */ /* 0x000fc80000000800 */
[----:B------:R-:W-:Y:S04]  /*5e520*/  STL [R1+0x26c], R3 ;  /* 0x00026c0301007387 */ /* 0x000fe80000100800 */
[----:B------:R0:W-:Y:S04]  /*5e530*/  STL [R1+0x4c0], R0 ;  /* 0x0004c00001007387 */ /* 0x0001e80000100800 */
[----:B------:R-:W3:Y:S04]  /*5e540*/  LDL.LU R21, [R1+0x150] ;  /* 0x0001500001157983 */ /* 0x000ee80000300800 */
[----:B------:R-:W3:Y:S04]  /*5e550*/  LDL.LU R17, [R1+0x20c] ;  /* 0x00020c0001117983 */ /* 0x000ee80000300800 */
[----:B------:R-:W3:Y:S04]  /*5e560*/  LDL.LU R25, [R1+0x108] ;  /* 0x0001080001197983 */ /* 0x000ee80000300800 */
[----:B------:R-:W3:Y:S04]  /*5e570*/  LDL.LU R28, [R1+0x1fc] ;  /* 0x0001fc00011c7983 */ /* 0x000ee80000300800 */
[----:B------:R-:W3:Y:S01]  /*5e580*/  LDL.LU R19, [R1+0x158] ;  /* 0x0001580001137983 */ /* 0x000ee20000300800 */
[----:B0-----:R-:W-:Y:S01]  /*5e590*/  VIADD R0, R0, UR7 ;  /* 0x0000000700007c36 */ /* 0x001fe20008000000 */
[----:B------:R-:W-:Y:S01]  /*5e5a0*/  ULDC UR7, c[0x0][0x248] ;  /* 0x0000920000077ab9 */ /* 0x000fe20000000800 */
[----:B----4-:R-:W-:-:S05]  /*5e5b0*/  PRMT R2, R2, 0x5410, R29 ;  /* 0x0000541002027816 */ /* 0x010fca000000001d */
[----:B------:R0:W-:Y:S04]  /*5e5c0*/  STL [R1+0x264], R2 ;  /* 0x0002640201007387 */ /* 0x0001e80000100800 */
[----:B------:R-:W4:Y:S04]  /*5e5d0*/  LDL.LU R18, [R1+0x200] ;  /* 0x0002000001127983 */ /* 0x000f280000300800 */
[----:B------:R-:W4:Y:S04]  /*5e5e0*/  LDL.LU R23, [R1+0x154] ;  /* 0x0001540001177983 */ /* 0x000f280000300800 */
[----:B------:R1:W-:Y:S04]  /*5e5f0*/  STL [R1+0x4cc], R0 ;  /* 0x0004cc0001007387 */ /* 0x0003e80000100800 */
[----:B------:R-:W4:Y:S04]  /*5e600*/  LDL.LU R11, [R1+0x1e8] ;  /* 0x0001e800010b7983 */ /* 0x000f280000300800 */
[----:B------:R-:W4:Y:S04]  /*5e610*/  LDL.LU R16, [R1+0x148] ;  /* 0x0001480001107983 */ /* 0x000f280000300800 */
[----:B------:R-:W4:Y:S04]  /*5e620*/  LDL.LU R10, [R1+0x1e4] ;  /* 0x0001e400010a7983 */ /* 0x000f280000300800 */
[----:B------:R-:W4:Y:S04]  /*5e630*/  LDL.LU R29, [R1+0x144] ;  /* 0x00014400011d7983 */ /* 0x000f280000300800 */
[----:B0-----:R-:W4:Y:S04]  /*5e640*/  LDL.LU R2, [R1+0x1e0] ;  /* 0x0001e00001027983 */ /* 0x001f280000300800 */
[----:B------:R-:W4:Y:S04]  /*5e650*/  LDL.LU R22, [R1+0x13c] ;  /* 0x00013c0001167983 */ /* 0x000f280000300800 */
[----:B------:R-:W4:Y:S01]  /*5e660*/  LDL.LU R9, [R1+0x1d8] ;  /* 0x0001d80001097983 */ /* 0x000f220000300800 */
[----:B-1----:R-:W-:Y:S01]  /*5e670*/  VIADD R0, R0, UR7 ;  /* 0x0000000700007c36 */ /* 0x002fe20008000000 */
[----:B------:R-:W-:Y:S01]  /*5e680*/  ULDC UR7, c[0x0][0x248] ;  /* 0x0000920000077ab9 */ /* 0x000fe20000000800 */
[----:B--2---:R-:W-:-:S05]  /*5e690*/  PRMT R3, R13, 0x5410, R24 ;  /* 0x000054100d037816 */ /* 0x004fca0000000018 */
        /* <DEDUP_REMOVED lines=8> */
[----:B0-----:R-:W2:Y:S04]  /*5e720*/  LDL.LU R3, [R1+0x1ac] ;  /* 0x0001ac0001037983 */ /* 0x001ea80000300800 */
[----:B------:R-:W2:Y:S04]  /*5e730*/  LDL.LU R14, [R1+0x11c] ;  /* 0x00011c00010e7983 */ /* 0x000ea80000300800 */
[----:B------:R-:W2:Y:S04]  /*5e740*/  LDL.LU R20, [R1+0x1a8] ;  /* 0x0001a80001147983 */ /* 0x000ea80000300800 */
[----:B------:R-:W2:Y:S04]  /*5e750*/  LDL.LU R24, [R1+0x110] ;  /* 0x0001100001187983 */ /* 0x000ea80000300800 */
[----:B------:R-:W2:Y:S01]  /*5e760*/  LDL.LU R13, [R1+0x194] ;  /* 0x00019400010d7983 */ /* 0x000ea20000300800 */
[----:B---3--:R-:W-:-:S03]  /*5e770*/  PRMT R15, R15, 0x5410, R12 ;  /* 0x000054100f0f7816 */ /* 0x008fc6000000000c */
[----:B------:R-:W3:Y:S04]  /*5e780*/  LDL.LU R12, [R1+0x24a4] ;  /* 0x0024a400010c7983 */ /* 0x000ee80000300800 */
[----:B------:R0:W-:Y:S04]  /*5e790*/  STL [R1+0x25c], R15 ;  /* 0x00025c0f01007387 */ /* 0x0001e80000100800 */
[----:B0-----:R-:W3:Y:S01]  /*5e7a0*/  LDL.LU R15, [R1+0x24a0] ;  /* 0x0024a000010f7983 */ /* 0x001ee20000300800 */
[----:B------:R-:W-:Y:S02]  /*5e7b0*/  PRMT R21, R17, 0x5410, R21 ;  /* 0x0000541011157816 */ /* 0x000fe40000000015 */
[----:B------:R-:W-:-:S03]  /*5e7c0*/  PRMT R17, R28, 0x5410, R25 ;  /* 0x000054101c117816 */ /* 0x000fc60000000019 */
[----:B------:R-:W-:Y:S04]  /*5e7d0*/  STL [R1+0x258], R21 ;  /* 0x0002581501007387 */ /* 0x000fe80000100800 */
[----:B------:R0:W-:Y:S04]  /*5e7e0*/  STL [R1+0x4d8], R0 ;  /* 0x0004d80001007387 */ /* 0x0001e80000100800 */
[----:B------:R-:W3:Y:S04]  /*5e7f0*/  LDL.LU R25, [R1+0x10c] ;  /* 0x00010c0001197983 */ /* 0x000ee80000300800 */
[----:B------:R4:W-:Y:S04]  /*5e800*/  STL [R1+0x254], R17 ;  /* 0x0002541101007387 */ /* 0x0009e80000100800 */
[----:B------:R-:W3:Y:S01]  /*5e810*/  LDL.LU R28, [R1+0x198] ;  /* 0x00019800011c7983 */ /* 0x000ee20000300800 */
[----:B0-----:R-:W-:Y:S01]  /*5e820*/  VIADD R0, R0, UR7 ;  /* 0x0000000700007c36 */ /* 0x001fe20008000000 */
[----:B------:R-:W-:Y:S01]  /*5e830*/  ULDC UR7, c[0x0][0x248] ;  /* 0x0000920000077ab9 */ /* 0x000fe20000000800 */
[----:B----4-:R-:W-:-:S02]  /*5e840*/  PRMT R17, R18, 0x5410, R19 ;  /* 0x0000541012117816 */ /* 0x010fc40000000013 */
[----:B------:R-:W-:-:S03]  /*5e850*/  PRMT R11, R11, 0x5410, R23 ;  /* 0x000054100b0b7816 */ /* 0x000fc60000000017 */
[----:B------:R-:W-:Y:S04]  /*5e860*/  STL [R1+0x250], R17 ;  /* 0x0002501101007387 */ /* 0x000fe80000100800 */
[----:B------:R0:W-:Y:S01]  /*5e870*/  STL [R1+0x4e0], R0 ;  /* 0x0004e00001007387 */ /* 0x0001e20000100800 */
[----:B------:R-:W-:-:S03]  /*5e880*/  PRMT R10, R10, 0x5410, R16 ;  /* 0x000054100a0a7816 */ /* 0x000fc60000000010 */
[----:B------:R-:W-:Y:S01]  /*5e890*/  STL [R1+0x24c], R11 ;  /* 0x00024c0b01007387 */ /* 0x000fe20000100800 */
[----:B------:R-:W-:-:S03]  /*5e8a0*/  PRMT R2, R2, 0x5410, R29 ;  /* 0x0000541002027816 */ /* 0x000fc6000000001d */
[----:B------:R-:W-:Y:S01]  /*5e8b0*/  STL [R1+0x248], R10 ;  /* 0x0002480a01007387 */ /* 0x000fe20000100800 */
[----:B0-----:R-:W-:Y:S01]  /*5e8c0*/  VIADD R0, R0, UR7 ;  /* 0x0000000700007c36 */ /* 0x001fe20008000000 */
[----:B------:R-:W-:-:S04]  /*5e8d0*/  ULDC UR7, c[0x0][0x248] ;  /* 0x0000920000077ab9 */ /* 0x000fc80000000800 */
[----:B------:R-:W-:Y:S04]  /*5e8e0*/  STL [R1+0x4ec], R0 ;  /* 0x0004ec0001007387 */ /* 0x000fe80000100800 */
[----:B------:R-:W4:Y:S04]  /*5e8f0*/  LDL.LU R29, [R1+0xf4] ;  /* 0x0000f400011d7983 */ /* 0x000f280000300800 */
[----:B------:R0:W-:Y:S04]  /*5e900*/  STL [R1+0x244], R2 ;  /* 0x0002440201007387 */ /* 0x0001e80000100800 */
[----:B0-----:R-:W4:Y:S01]  /*5e910*/  LDL.LU R2, [R1+0x188] ;  /* 0x0001880001027983 */ /* 0x001f220000300800 */
[----:B------:R-:W-:Y:S01]  /*5e920*/  PRMT R9, R9, 0x5410, R22 ;  /* 0x0000541009097816 */ /* 0x000fe20000000016 */
[----:B------:R-:W-:Y:S01]  /*5e930*/  VIADD R0, R0, UR7 ;  /* 0x0000000700007c36 */ /* 0x000fe20008000000 */
[----:B------:R-:W-:-:S03]  /*5e940*/  ULDC UR7, c[0x0][0x248] ;  /* 0x0000920000077ab9 */ /* 0x000fc60000000800 */
[----:B------:R-:W-:Y:S04]  /*5e950*/  STL [R1+0x240], R9 ;  /* 0x0002400901007387 */ /* 0x000fe80000100800 */
[----:B------:R0:W-:Y:S02]  /*5e960*/  STL [R1+0x4f4], R0 ;  /* 0x0004f40001007387 */ /* 0x0001e40000100800 */
[----:B0-----:R-:W-:Y:S01]  /*5e970*/  VIADD R0, R0, UR7 ;  /* 0x0000000700007c36 */ /* 0x001fe20008000000 */
[----:B------:R-:W-:Y:S01]  /*5e980*/  ULDC UR7, c[0x0][0x248] ;  /* 0x0000920000077ab9 */ /* 0x000fe20000000800 */
[----:B--2---:R-:W-:Y:S02]  /*5e990*/  PRMT R7, R7, 0x5410, R8 ;  /* 0x0000541007077816 */ /* 0x004fe40000000008 */
[----:B------:R-:W-:-:S02]  /*5e9a0*/  PRMT R6, R6, 0x5410, R26 ;  /* 0x0000541006067816 */ /* 0x000fc4000000001a */
[----:B------:R-:W-:Y:S01]  /*5e9b0*/  PRMT R5, R5, 0x5410, R27 ;  /* 0x0000541005057816 */ /* 0x000fe2000000001b */
[----:B------:R-:W-:Y:S04]  /*5e9c0*/  STL [R1+0x23c], R7 ;  /* 0x00023c0701007387 */ /* 0x000fe80000100800 */
[----:B------:R-:W-:Y:S04]  /*5e9d0*/  STL [R1+0x230], R6 ;  /* 0x0002300601007387 */ /* 0x000fe80000100800 */
[----:B------:R0:W-:Y:S01]  /*5e9e0*/  STL [R1+0x500], R0 ;  /* 0x0005000001007387 */ /* 0x0001e20000100800 */
[----:B------:R-:W-:-:S02]  /*5e9f0*/  PRMT R4, R3, 0x5410, R4 ;  /* 0x0000541003047816 */ /* 0x000fc40000000004 */
[----:B------:R-:W-:Y:S01]  /*5ea00*/  PRMT R3, R20, 0x5410, R14 ;  /* 0x0000541014037816 */ /* 0x000fe2000000000e */
[----:B------:R-:W-:Y:S04]  /*5ea10*/  STL [R1+0x22c], R5 ;  /* 0x00022c0501007387 */ /* 0x000fe80000100800 */
[----:B------:R-:W-:Y:S01]  /*5ea20*/  STL [R1+0x228], R4 ;  /* 0x0002280401007387 */ /* 0x000fe20000100800 */
[----:B0-----:R-:W-:Y:S01]  /*5ea30*/  VIADD R0, R0, UR7 ;  /* 0x0000000700007c36 */ /* 0x001fe20008000000 */
[----:B------:R-:W-:-:S04]  /*5ea40*/  ULDC UR7, c[0x0][0x248] ;  /* 0x0000920000077ab9 */ /* 0x000fc80000000800 */
        /* <DEDUP_REMOVED lines=20> */
[----:B------:R-:W-:Y:S04]  /*5eb90*/  STL [R1+0x51c], R0 ;  /* 0x00051c0001007387 */ /* 0x000fe80000100800 */
        /* <DEDUP_REMOVED lines=16> */
[----:B0-----:R-:W4:Y:S04]  /*5eca0*/  LDL.LU R3, [R1+0x114] ;  /* 0x0001140001037983 */ /* 0x001f280000300800 */
[----:B------:R-:W4:Y:S04]  /*5ecb0*/  LDL.LU R29, [R1+0x90] ;  /* 0x00009000011d7983 */ /* 0x000f280000300800 */
[----:B-1----:R-:W4:Y:S01]  /*5ecc0*/  LDL.LU R2, [R1+0x104] ;  /* 0x0001040001027983 */ /* 0x002f220000300800 */
[----:B------:R-:W-:Y:S01]  /*5ecd0*/  VIADD R0, R0, UR7 ;  /* 0x0000000700007c36 */ /* 0x000fe20008000000 */
[----:B------:R-:W-:Y:S01]  /*5ece0*/  ULDC UR7, c[0x0][0x248] ;  /* 0x0000920000077ab9 */ /* 0x000fe20000000800 */
[----:B--2---:R-:W-:-:S02]  /*5ecf0*/  PRMT R20, R20, 0x5410, R14 ;  /* 0x0000541014147816 */ /* 0x004fc4000000000e */
[----:B------:R-:W2:Y:S04]  /*5ed00*/  LDL.LU R14, [R1+0x98] ;  /* 0x00009800010e7983 */ /* 0x000ea80000300800 */
[----:B------:R0:W-:Y:S04]  /*5ed10*/  STL [R1+0x20c], R20 ;  /* 0x00020c1401007387 */ /* 0x0001e80000100800 */
[----:B0-----:R-:W2:Y:S01]  /*5ed20*/  LDL.LU R20, [R1+0xfc] ;  /* 0x0000fc0001147983 */ /* 0x001ea20000300800 */
[----:B------:R-:W-:-:S03]  /*5ed30*/  PRMT R21, R21, 0x5410, R11 ;  /* 0x0000541015157816 */ /* 0x000fc6000000000b */
[----:B------:R-:W2:Y:S04]  /*5ed40*/  LDL.LU R11, [R1+0x249c] ;  /* 0x00249c00010b7983 */ /* 0x000ea80000300800 */
[----:B------:R-:W-:Y:S04]  /*5ed50*/  STL [R1+0x528], R0 ;  /* 0x0005280001007387 */ /* 0x000fe80000100800 */
[----:B------:R0:W-:Y:S02]  /*5ed60*/  STL [R1+0x208], R21 ;  /* 0x0002081501007387 */ /* 0x0001e40000100800 */
[----:B0-----:R-:W-:-:S02]  /*5ed70*/  PRMT R21, R13, 0x5410, R24 ;  /* 0x000054100d157816 */ /* 0x001fc40000000018 */
[----:B------:R-:W2:Y:S04]  /*5ed80*/  LDL.LU R24, [R1+0x94] ;  /* 0x0000940001187983 */ /* 0x000ea80000300800 */
[----:B------:R-:W2:Y:S01]  /*5ed90*/  LDL.LU R13, [R1+0x100] ;  /* 0x00010000010d7983 */ /* 0x000ea20000300800 */
[----:B------:R-:W-:-:S03]  /*5eda0*/  VIADD R0, R0, UR7 ;  /* 0x0000000700007c36 */ /* 0x000fc60008000000 */
[----:B------:R-:W-:Y:S01]  /*5edb0*/  STL [R1+0x204], R21 ;  /* 0x0002041501007387 */ /* 0x000fe20000100800 */
[----:B------:R-:W-:Y:S01]  /*5edc0*/  ULDC UR7, c[0x0][0x248] ;  /* 0x0000920000077ab9 */ /* 0x000fe20000000800 */
[----:B---3--:R-:W-:Y:S02]  /*5edd0*/  PRMT R19, R19, 0x5410, R17 ;  /* 0x0000541013137816 */ /* 0x008fe40000000011 */
[----:B------:R-:W-:-:S03]  /*5ede0*/  PRMT R17, R23, 0x5410, R18 ;  /* 0x0000541017117816 */ /* 0x000fc60000000012 */
[----:B------:R-:W-:Y:S04]  /*5edf0*/  STL [R1+0x200], R19 ;  /* 0x0002001301007387 */ /* 0x000fe80000100800 */
[----:B------:R-:W-:Y:S04]  /*5ee00*/  STL [R1+0x530], R0 ;  /* 0x0005300001007387 */ /* 0x000fe80000100800 */
[----:B------:R0:W-:Y:S01]  /*5ee10*/  STL [R1+0x1fc], R17 ;  /* 0x0001fc1101007387 */ /* 0x0001e20000100800 */
[----:B------:R-:W-:Y:S02]  /*5ee20*/  PRMT R10, R10, 0x5410, R16 ;  /* 0x000054100a0a7816 */ /* 0x000fe40000000010 */
[----:B0-----:R-:W-:-:S02]  /*5ee30*/  PRMT R17, R28, 0x5410, R25 ;  /* 0x000054101c117816 */ /* 0x001fc40000000019 */
[----:B------:R-:W3:Y:S04]  /*5ee40*/  LDL.LU R25, [R1+0x9c] ;  /* 0x00009c0001197983 */ /* 0x000ee80000300800 */
[----:B------:R-:W3:Y:S01]  /*5ee50*/  LDL.LU R28, [R1+0xf0] ;  /* 0x0000f000011c7983 */ /* 0x000ee20000300800 */
[----:B------:R-:W-:-:S03]  /*5ee60*/  VIADD R0, R0, UR7 ;  /* 0x0000000700007c36 */ /* 0x000fc60008000000 */
[----:B------:R-:W-:Y:S01]  /*5ee70*/  STL [R1+0x1f8], R17 ;  /* 0x0001f81101007387 */ /* 0x000fe20000100800 */
[----:B------:R-:W-:-:S03]  /*5ee80*/  ULDC UR7, c[0x0][0x248] ;  /* 0x0000920000077ab9 */ /* 0x000fc60000000800 */
[----:B------:R0:W-:Y:S04]  /*5ee90*/  STL [R1+0x53c], R0 ;  /* 0x00053c0001007387 */ /* 0x0001e80000100800 */
[----:B------:R-:W-:Y:S01]  /*5eea0*/  STL [R1+0x1ec], R10 ;  /* 0x0001ec0a01007387 */ /* 0x000fe20000100800 */
[----:B0-----:R-:W-:Y:S01]  /*5eeb0*/  VIADD R0, R0, UR7 ;  /* 0x0000000700007c36 */ /* 0x001fe20008000000 */
[----:B------:R-:W-:Y:S01]  /*5eec0*/  ULDC UR7, c[0x0][0x248] ;  /* 0x0000920000077ab9 */ /* 0x000fe20000000800 */
[----:B----4-:R-:W-:Y:S02]  /*5eed0*/  PRMT R9, R9, 0x5410, R22 ;  /* 0x0000541009097816 */ /* 0x010fe40000000016 */
[----:B------:R-:W-:Y:S02]  /*5eee0*/  PRMT R7, R7, 0x5410, R8 ;  /* 0x0000541007077816 */ /* 0x000fe40000000008 */
[----:B------:R-:W-:Y:S01]  /*5eef0*/  PRMT R6, R6, 0x5410, R26 ;  /* 0x0000541006067816 */ /* 0x000fe2000000001a */
[----:B------:R-:W-:Y:S04]  /*5ef00*/  STL [R1+0x1e8], R9 ;  /* 0x0001e80901007387 */ /* 0x000fe80000100800 */
[----:B------:R0:W-:Y:S04]  /*5ef10*/  STL [R1+0x548], R0 ;  /* 0x0005480001007387 */ /* 0x0001e80000100800 */
[----:B------:R-:W-:Y:S01]  /*5ef20*/  STL [R1+0x1e4], R7 ;  /* 0x0001e40701007387 */ /* 0x000fe20000100800 */
[----:B------:R-:W-:-:S03]  /*5ef30*/  PRMT R5, R5, 0x5410, R27 ;  /* 0x0000541005057816 */ /* 0x000fc6000000001b */
[----:B------:R-:W-:Y:S01]  /*5ef40*/  STL [R1+0x1e0], R6 ;  /* 0x0001e00601007387 */ /* 0x000fe20000100800 */
[----:B------:R-:W-:Y:S01]  /*5ef50*/  PRMT R3, R3, 0x5410, R4 ;  /* 0x0000541003037816 */ /* 0x000fe20000000004 */
[----:B0-----:R-:W-:Y:S01]  /*5ef60*/  VIADD R0, R0, UR7 ;  /* 0x0000000700007c36 */ /* 0x001fe20008000000 */
[----:B------:R-:W-:Y:S01]  /*5ef70*/  ULDC UR7, c[0x0][0x248] ;  /* 0x0000920000077ab9 */ /* 0x000fe20000000800 */
[----:B------:R-:W-:-:S03]  /*5ef80*/  PRMT R2, R2, 0x5410, R29 ;  /* 0x0000541002027816 */ /* 0x000fc6000000001d */
[----:B------:R0:W-:Y:S04]  /*5ef90*/  STL [R1+0x554], R0 ;  /* 0x0005540001007387 */ /* 0x0001e80000100800 */
[----:B------:R-:W-:Y:S04]  /*5efa0*/  STL [R1+0x1dc], R5 ;  /* 0x0001dc0501007387 */ /* 0x000fe80000100800 */
[----:B------:R-:W-:Y:S01]  /*5efb0*/  STL [R1+0x1d8], R3 ;  /* 0x0001d80301007387 */ /* 0x000fe20000100800 */
[----:B0-----:R-:W-:Y:S01]  /*5efc0*/  VIADD R0, R0, UR7 ;  /* 0x0000000700007c36 */ /* 0x001fe20008000000 */
[----:B------:R-:W-:-:S04]  /*5efd0*/  ULDC UR7, c[0x0][0x248] ;  /* 0x0000920000077ab9 */ /* 0x000fc80000000800 */
[----:B------:R-:W-:Y:S04]  /*5efe0*/  STL [R1+0x560], R0 ;  /* 0x0005600001007387 */ /* 0x000fe80000100800 */
[----:B------:R-:W4:Y:S04]  /*5eff0*/  LDL.LU R29, [R1+0x74] ;  /* 0x00007400011d7983 */ /* 0x000f280000300800 */
[----:B------:R0:W-:Y:S04]  /*5f000*/  STL [R1+0x1d4], R2 ;  /* 0x0001d40201007387 */ /* 0x0001e80000100800 */
[----:B0-----:R-:W4:Y:S01]  /*5f010*/  LDL.LU R2, [R1+0xe4] ;  /* 0x0000e40001027983 */ /* 0x001f220000300800 */
[----:B------:R-:W-:-:S03]  /*5f020*/  VIADD R0, R0, UR7 ;  /* 0x0000000700007c36 */ /* 0x000fc60008000000 */
[----:B------:R-:W4:Y:S04]  /*5f030*/  LDL.LU R16, [R1+0x68] ;  /* 0x0000680001107983 */ /* 0x000f280000300800 */
[----:B------:R-:W4:Y:S01]  /*5f040*/  LDL.LU R21, [R1+0xd4] ;  /* 0x0000d40001157983 */ /* 0x000f220000300800 */
[----:B------:R-:W-:Y:S01]  /*5f050*/  ULDC UR7, c[0x0][0x248] ;  /* 0x0000920000077ab9 */ /* 0x000fe20000000800 */
[----:B--2---:R-:W-:-:S05]  /*5f060*/  PRMT R3, R20, 0x5410, R14 ;  /* 0x0000541014037816 */ /* 0x004fca000000000e */
[----:B------:R0:W-:Y:S04]  /*5f070*/  STL [R1+0x1c0], R3 ;  /* 0x0001c00301007387 */ /* 0x0001e80000100800 */
[----:B------:R1:W-:Y:S04]  /*5f080*/  STL [R1+0x56c], R0 ;  /* 0x00056c0001007387 */ /* 0x0003e80000100800 */
[----:B------:R-:W2:Y:S04]  /*5f090*/  LDL.LU R10, [R1+0x64] ;  /* 0x00006400010a7983 */ /* 0x000ea80000300800 */
[----:B------:R-:W2:Y:S01]  /*5f0a0*/  LDL.LU R17, [R1+0xe0] ;  /* 0x0000e00001117983 */ /* 0x000ea20000300800 */
[----:B0-----:R-:W-:-:S05]  /*5f0b0*/  PRMT R3, R13, 0x5410, R24 ;  /* 0x000054100d037816 */ /* 0x001fca0000000018 */
[----:B------:R3:W-:Y:S04]  /*5f0c0*/  STL [R1+0x1bc], R3 ;  /* 0x0001bc0301007387 */ /* 0x0007e80000100800 */
[----:B------:R-:W2:Y:S04]  /*5f0d0*/  LDL.LU R22, [R1+0x60] ;  /* 0x0000600001167983 */ /* 0x000ea80000300800 */
[----:B------:R-:W2:Y:S04]  /*5f0e0*/  LDL.LU R9, [R1+0xc4] ;  /* 0x0000c40001097983 */ /* 0x000ea80000300800 */
[----:B------:R-:W2:Y:S01]  /*5f0f0*/  LDL.LU R8, [R1+0x58] ;  /* 0x0000580001087983 */ /* 0x000ea20000300800 */
[----:B-1----:R-:W-:-:S03]  /*5f100*/  VIADD R0, R0, UR7 ;  /* 0x0000000700007c36 */ /* 0x002fc60008000000 */
[----:B------:R-:W2:Y:S04]  /*5f110*/  LDL.LU R19, [R1+0xb8] ;  /* 0x0000b80001137983 */ /* 0x000ea80000300800 */
[----:B------:R-:W2:Y:S04]  /*5f120*/  LDL.LU R7, [R1+0x54] ;  /* 0x0000540001077983 */ /* 0x000ea80000300800 */
[----:B------:R-:W2:Y:S01]  /*5f130*/  LDL.LU R18, [R1+0xb4] ;  /* 0x0000b40001127983 */ /* 0x000ea20000300800 */
[----:B------:R-:W-:-:S03]  /*5f140*/  ULDC UR7, c[0x0][0x248] ;  /* 0x0000920000077ab9 */ /* 0x000fc60000000800 */
[----:B------:R-:W-:Y:S04]  /*5f150*/  STL [R1+0x578], R0 ;  /* 0x0005780001007387 */ /* 0x000fe80000100800 */
[----:B------:R-:W2:Y:S01]  /*5f160*/  LDL.LU R26, [R1+0x50] ;  /* 0x00005000011a7983 */ /* 0x000ea20000300800 */
[----:B---3--:R-:W-:-:S05]  /*5f170*/  PRMT R3, R28, 0x5410, R25 ;  /* 0x000054101c037816 */ /* 0x008fca0000000019 */
[----:B------:R0:W-:Y:S04]  /*5f180*/  STL [R1+0x1b8], R3 ;  /* 0x0001b80301007387 */ /* 0x0001e80000100800 */
        /* <DEDUP_REMOVED lines=8> */
[----:B------:R-:W3:Y:S04]  /*5f210*/  LDL.LU R13, [R1+0x84] ;  /* 0x00008400010d7983 */ /* 0x000ee80000300800 */
[----:B------:R-:W3:Y:S04]  /*5f220*/  LDL.LU R25, [R1+0x34] ;  /* 0x0000340001197983 */ /* 0x000ee80000300800 */
[----:B------:R-:W3:Y:S04]  /*5f230*/  LDL.LU R23, [R1+0xd0] ;  /* 0x0000d00001177983 */ /* 0x000ee80000300800 */
[----:B------:R-:W3:Y:S01]  /*5f240*/  LDL.LU R28, [R1+0x30] ;  /* 0x00003000011c7983 */ /* 0x000ee20000300800 */
[----:B----4-:R-:W-:-:S03]  /*5f250*/  PRMT R29, R2, 0x5410, R29 ;  /* 0x00005410021d7816 */ /* 0x010fc6000000001d */
[----:B------:R-:W4:Y:S01]  /*5f260*/  LDL.LU R2, [R1+0x70] ;  /* 0x0000700001027983 */ /* 0x000f220000300800 */
[----:B------:R-:W-:-:S03]  /*5f270*/  PRMT R21, R21, 0x5410, R16 ;  /* 0x0000541015157816 */ /* 0x000fc60000000010 */
[----:B------:R0:W-:Y:S01]  /*5f280*/  STL [R1+0x1b0], R29 ;  /* 0x0001b01d01007387 */ /* 0x0001e20000100800 */
[----:B------:R-:W-:Y:S01]  /*5f290*/  VIADD R0, R0, UR7 ;  /* 0x0000000700007c36 */ /* 0x000fe20008000000 */
[----:B------:R-:W-:Y:S02]  /*5f2a0*/  ULDC UR7, c[0x0][0x248] ;  /* 0x0000920000077ab9 */ /* 0x000fe40000000800 */
[----:B0-----:R-:W4:Y:S04]  /*5f2b0*/  LDL.LU R29, [R1+0x2c] ;  /* 0x00002c00011d7983 */ /* 0x001f280000300800 */
[----:B------:R-:W4:Y:S04]  /*5f2c0*/  LDL.LU R16, [R1+0x2498] ;  /* 0x0024980001107983 */ /* 0x000f280000300800 */
[----:B------:R0:W-:Y:S04]  /*5f2d0*/  STL [R1+0x1b4], R21 ;  /* 0x0001b41501007387 */ /* 0x0001e80000100800 */
[----:B0-----:R-:W4:Y:S04]  /*5f2e0*/  LDL.LU R21, [R1+0x1f0] ;  /* 0x0001f00001157983 */ /* 0x001f280000300800 */
[----:B------:R0:W-:Y:S02]  /*5f2f0*/  STL [R1+0x574], R0 ;  /* 0x0005740001007387 */ /* 0x0001e40000100800 */
[----:B0-----:R-:W-:Y:S01]  /*5f300*/  VIADD R0, R0, UR7 ;  /* 0x0000000700007c36 */ /* 0x001fe20008000000 */
[----:B------:R-:W-:Y:S01]  /*5f310*/  ULDC UR7, c[0x0][0x248] ;  /* 0x0000920000077ab9 */ /* 0x000fe20000000800 */
[----:B--2---:R-:W-:-:S02]  /*5f320*/  PRMT R17, R17, 0x5410, R10 ;  /* 0x0000541011117816 */ /* 0x004fc4000000000a */
[----:B------:R-:W2:Y:S04]  /*5f330*/  LDL.LU R10, [R1+0x2494] ;  /* 0x00249400010a7983 */ /* 0x000ea80000300800 */
[----:B------:R0:W-:Y:S04]  /*5f340*/  STL [R1+0x1ac], R17 ;  /* 0x0001ac1101007387 */ /* 0x0001e80000100800 */
[----:B0-----:R-:W2:Y:S01]  /*5f350*/  LDL.LU R17, [R1+0x5c] ;  /* 0x00005c0001117983 */ /* 0x001ea20000300800 */
[----:B------:R-:W-:-:S03]  /*5f360*/  PRMT R9, R9, 0x5410, R22 ;  /* 0x0000541009097816 */ /* 0x000fc60000000016 */
[----:B------:R-:W2:Y:S01]  /*5f370*/  LDL.LU R22, [R1+0x2490] ;  /* 0x0024900001167983 */ /* 0x000ea20000300800 */
[----:B------:R-:W-:-:S03]  /*5f380*/  PRMT R19, R19, 0x5410, R8 ;  /* 0x0000541013137816 */ /* 0x000fc60000000008 */
[----:B------:R0:W-:Y:S01]  /*5f390*/  STL [R1+0x1a0], R9 ;  /* 0x0001a00901007387 */ /* 0x0001e20000100800 */
[----:B------:R-:W-:-:S03]  /*5f3a0*/  PRMT R18, R18, 0x5410, R7 ;  /* 0x0000541012127816 */ /* 0x000fc60000000007 */
[----:B0-----:R-:W2:Y:S04]  /*5f3b0*/  LDL.LU R9, [R1+0x248c] ;  /* 0x00248c0001097983 */ /* 0x001ea80000300800 */
[----:B------:R-:W2:Y:S04]  /*5f3c0*/  LDL.LU R8, [R1+0x2488] ;  /* 0x0024880001087983 */ /* 0x000ea80000300800 */
[----:B------:R0:W-:Y:S04]  /*5f3d0*/  STL [R1+0x568], R0 ;  /* 0x0005680001007387 */ /* 0x0001e80000100800 */
[----:B------:R1:W-:Y:S01]  /*5f3e0*/  STL [R1+0x19c], R19 ;  /* 0x00019c1301007387 */ /* 0x0003e20000100800 */
[----:B0-----:R-:W-:-:S03]  /*5f3f0*/  VIADD R0, R0, UR7 ;  /* 0x0000000700007c36 */ /* 0x001fc60008000000 */
[----:B-1----:R-:W2:Y:S04]  /*5f400*/  LDL.LU R19, [R1+0x2c8] ;  /* 0x0002c80001137983 */ /* 0x002ea80000300800 */
[----:B------:R-:W2:Y:S04]  /*5f410*/  LDL.LU R7, [R1+0x2484] ;  /* 0x0024840001077983 */ /* 0x000ea80000300800 */
[----:B------:R0:W-:Y:S01]  /*5f420*/  STL [R1+0x198], R18 ;  /* 0x0001981201007387 */ /* 0x0001e20000100800 */
[----:B------:R-:W-:Y:S01]  /*5f430*/  ULDC UR7, c[0x0][0x248] ;  /* 0x0000920000077ab9 */ /* 0x000fe20000000800 */
[----:B---3--:R-:W-:-:S02]  /*5f440*/  PRMT R6, R6, 0x5410, R26 ;  /* 0x0000541006067816 */ /* 0x008fc4000000001a */
[----:B------:R-:W-:Y:S01]  /*5f450*/  PRMT R5, R5, 0x5410, R27 ;  /* 0x0000541005057816 */ /* 0x000fe2000000001b */
[----:B0-----:R-:W3:Y:S04]  /*5f460*/  LDL.LU R18, [R1+0x40] ;  /* 0x0000400001127983 */ /* 0x001ee80000300800 */
[----:B------:R0:W-:Y:S04]  /*5f470*/  STL [R1+0x55c], R0 ;  /* 0x00055c0001007387 */ /* 0x0001e80000100800 */
[----:B------:R-:W3:Y:S04]  /*5f480*/  LDL.LU R26, [R1+0x2480] ;  /* 0x00248000011a7983 */ /* 0x000ee80000300800 */
[----:B------:R1:W-:Y:S01]  /*5f490*/  STL [R1+0x194], R6 ;  /* 0x0001940601007387 */ /* 0x0003e20000100800 */
[----:B------:R-:W-:-:S02]  /*5f4a0*/  PRMT R3, R3, 0x5410, R4 ;  /* 0x0000541003037816 */ /* 0x000fc40000000004 */
[----:B------:R-:W-:Y:S02]  /*5f4b0*/  PRMT R20, R20, 0x5410, R14 ;  /* 0x0000541014147816 */ /* 0x000fe4000000000e */
[----:B------:R-:W-:Y:S01]  /*5f4c0*/  PRMT R13, R13, 0x5410, R24 ;  /* 0x000054100d0d7816 */ /* 0x000fe20000000018 */
[----:B0-----:R-:W-:Y:S01]  /*5f4d0*/  VIADD R0, R0, UR7 ;  /* 0x0000000700007c36 */ /* 0x001fe20008000000 */
[----:B------:R-:W-:Y:S01]  /*5f4e0*/  ULDC UR7, c[0x0][0x248] ;  /* 0x0000920000077ab9 */ /* 0x000fe20000000800 */
[----:B-1----:R-:W3:Y:S04]  /*5f4f0*/  LDL.LU R6, [R1+0x247c] ;  /* 0x00247c0001067983 */ /* 0x002ee80000300800 */
[----:B------:R-:W3:Y:S04]  /*5f500*/  LDL.LU R27, [R1+0x2478] ;  /* 0x00247800011b7983 */ /* 0x000ee80000300800 */
[----:B------:R0:W-:Y:S04]  /*5f510*/  STL [R1+0x190], R5 ;  /* 0x0001900501007387 */ /* 0x0001e80000100800 */
[----:B0-----:R-:W3:Y:S04]  /*5f520*/  LDL.LU R5, [R1+0x2474] ;  /* 0x0024740001057983 */ /* 0x001ee80000300800 */
[----:B------:R-:W3:Y:S04]  /*5f530*/  LDL.LU R4, [R1+0x2470] ;  /* 0x0024700001047983 */ /* 0x000ee80000300800 */
[----:B------:R0:W-:Y:S01]  /*5f540*/  STL [R1+0x18c], R3 ;  /* 0x00018c0301007387 */ /* 0x0001e20000100800 */
[----:B------:R-:W-:-:S03]  /*5f550*/  PRMT R23, R23, 0x5410, R25 ;  /* 0x0000541017177816 */ /* 0x000fc60000000019 */
[----:B0-----:R-:W3:Y:S04]  /*5f560*/  LDL.LU R3, [R1+0x246c] ;  /* 0x00246c0001037983 */ /* 0x001ee80000300800 */
[----:B------:R0:W-:Y:S04]  /*5f570*/  STL [R1+0x550], R0 ;  /* 0x0005500001007387 */ /* 0x0001e80000100800 */
[----:B------:R-:W3:Y:S04]  /*5f580*/  LDL.LU R14, [R1+0x2468] ;  /* 0x00246800010e7983 */ /* 0x000ee80000300800 */
[----:B------:R1:W-:Y:S01]  /*5f590*/  STL [R1+0x188], R20 ;  /* 0x0001881401007387 */ /* 0x0003e20000100800 */
[----:B0-----:R-:W-:Y:S01]  /*5f5a0*/  VIADD R0, R0, UR7 ;  /* 0x0000000700007c36 */ /* 0x001fe20008000000 */
[----:B------:R-:W-:-:S02]  /*5f5b0*/  ULDC UR7, c[0x0][0x248] ;  /* 0x0000920000077ab9 */ /* 0x000fc40000000800 */
[----:B-1----:R-:W3:Y:S04]  /*5f5c0*/  LDL.LU R20, [R1+0x2464] ;  /* 0x0024640001147983 */ /* 0x002ee80000300800 */
[----:B------:R-:W3:Y:S04]  /*5f5d0*/  LDL.LU R24, [R1+0x2460] ;  /* 0x0024600001187983 */ /* 0x000ee80000300800 */
[----:B------:R0:W-:Y:S04]  /*5f5e0*/  STL [R1+0x184], R13 ;  /* 0x0001840d01007387 */ /* 0x0001e80000100800 */
[----:B0-----:R-:W3:Y:S04]  /*5f5f0*/  LDL.LU R13, [R1+0x245c] ;  /* 0x00245c00010d7983 */ /* 0x001ee80000300800 */
[----:B------:R0:W-:Y:S04]  /*5f600*/  STL [R1+0x544], R0 ;  /* 0x0005440001007387 */ /* 0x0001e80000100800 */
[----:B------:R-:W2:Y:S01]  /*5f610*/  LDL.LU R25, [R1+0x2458] ;  /* 0x0024580001197983 */ /* 0x000ea20000300800 */
[----:B----4-:R-:W-:-:S03]  /*5f620*/  PRMT R2, R2, 0x5410, R28 ;  /* 0x0000541002027816 */ /* 0x010fc6000000001c */
[----:B------:R1:W-:Y:S01]  /*5f630*/  STL [R1+0x1a8], R23 ;  /* 0x0001a81701007387 */ /* 0x0003e20000100800 */
[----:B0-----:R-:W-:Y:S01]  /*5f640*/  VIADD R0, R0, UR7 ;  /* 0x0000000700007c36 */ /* 0x001fe20008000000 */
[----:B------:R-:W-:Y:S02]  /*5f650*/  ULDC UR7, c[0x0][0x248] ;  /* 0x0000920000077ab9 */ /* 0x000fe40000000800 */
[----:B-1----:R-:W4:Y:S04]  /*5f660*/  LDL.LU R23, [R1+0x3a0] ;  /* 0x0003a00001177983 */ /* 0x002f280000300800 */
[----:B------:R-:W-:Y:S04]  /*5f670*/  STL [R1+0x538], R0 ;  /* 0x0005380001007387 */ /* 0x000fe80000100800 */
[----:B------:R-:W3:Y:S04]  /*5f680*/  LDL.LU R28, [R1+0x2454] ;  /* 0x00245400011c7983 */ /* 0x000ee80000300800 */
[----:B------:R0:W-:Y:S04]  /*5f690*/  STL [R1+0x1a4], R2 ;  /* 0x0001a40201007387 */ /* 0x0001e80000100800 */
[----:B0-----:R-:W2:Y:S02]  /*5f6a0*/  LDL.LU R2, [R1+0x2450] ;  /* 0x0024500001027983 */ /* 0x001ea40000300800 */
[----:B--2---:R-:W-:-:S02]  /*5f6b0*/  PRMT R2, R2, 0x5410, R29 ;  /* 0x0000541002027816 */ /* 0x004fc4000000001d */
[----:B------:R-:W2:Y:S04]  /*5f6c0*/  LDL.LU R29, [R1+0x244c] ;  /* 0x00244c00011d7983 */ /* 0x000ea80000300800 */
[----:B------:R0:W-:Y:S04]  /*5f6d0*/  STL [R1+0x1c4], R2 ;  /* 0x0001c40201007387 */ /* 0x0001e80000100800 */
[----:B0-----:R-:W2:Y:S01]  /*5f6e0*/  LDL.LU R2, [R1+0x2448] ;  /* 0x0024480001027983 */ /* 0x001ea20000300800 */
[----:B------:R-:W-:Y:S01]  /*5f6f0*/  VIADD R0, R0, UR7 ;  /* 0x0000000700007c36 */ /* 0x000fe20008000000 */
[----:B------:R-:W-:Y:S01]  /*5f700*/  ULDC UR7, c[0x0][0x248] ;  /* 0x0000920000077ab9 */ /* 0x000fe20000000800 */
[----:B---3--:R-:W-:-:S02]  /*5f710*/  PRMT R21, R21, 0x5410, R28 ;  /* 0x0000541015157816 */ /* 0x008fc4000000001c */
[----:B------:R-:W-:Y:S02]  /*5f720*/  PRMT R17, R17, 0x5410, R25 ;  /* 0x0000541011117816 */ /* 0x000fe40000000019 */
[----:B--2---:R-:W-:Y:S02]  /*5f730*/  PRMT R29, R2, 0x5410, R29 ;  /* 0x00005410021d7816 */ /* 0x004fe4000000001d */
[----:B------:R-:W2:Y:S04]  /*5f740*/  LDL.LU R2, [R1+0x2444] ;  /* 0x0024440001027983 */ /* 0x000ea80000300800 */
[----:B------:R0:W-:Y:S04]  /*5f750*/  STL [R1+0x524], R0 ;  /* 0x0005240001007387 */ /* 0x0001e80000100800 */
[----:B------:R-:W-:Y:S04]  /*5f760*/  STL [R1+0x1d0], R29 ;  /* 0x0001d01d01007387 */ /* 0x000fe80000100800 */
[----:B------:R1:W-:Y:S01]  /*5f770*/  STL [R1+0x1f4], R21 ;  /* 0x0001f41501007387 */ /* 0x0003e20000100800 */
[----:B0-----:R-:W-:Y:S01]  /*5f780*/  VIADD R0, R0, UR7 ;  /* 0x0000000700007c36 */ /* 0x001fe20008000000 */
[----:B------:R-:W-:Y:S01]  /*5f790*/  ULDC UR7, c[0x0][0x248] ;  /* 0x0000920000077ab9 */ /* 0x000fe20000000800 */
[----:B-1----:R-:W-:-:S03]  /*5f7a0*/  PRMT R21, R13, 0x5410, R24 ;  /* 0x000054100d157816 */ /* 0x002fc60000000018 */
[----:B------:R0:W-:Y:S04]  /*5f7b0*/  STL [R1+0x510], R0 ;  /* 0x0005100001007387 */ /* 0x0001e80000100800 */
[----:B------:R2:W-:Y:S04]  /*5f7c0*/  STL [R1+0x1f0], R17 ;  /* 0x0001f01101007387 */ /* 0x0005e80000100800 */
[----:B------:R-:W3:Y:S04]  /*5f7d0*/  LDL.LU R13, [R1+0x2440] ;  /* 0x00244000010d7983 */ /* 0x000ee80000300800 */
[----:B------:R-:W-:Y:S01]  /*5f7e0*/  STL [R1+0x214], R21 ;  /* 0x0002141501007387 */ /* 0x000fe20000100800 */
[----:B------:R-:W-:Y:S01]  /*5f7f0*/  PRMT R14, R19, 0x5410, R14 ;  /* 0x00005410130e7816 */ /* 0x000fe2000000000e */
[----:B0-----:R-:W-:Y:S01]  /*5f800*/  VIADD R0, R0, UR7 ;  /* 0x0000000700007c36 */ /* 0x001fe20008000000 */
[----:B------:R-:W-:Y:S01]  /*5f810*/  ULDC UR7, c[0x0][0x248] ;  /* 0x0000920000077ab9 */ /* 0x000fe20000000800 */
[----:B--2---:R-:W-:-:S02]  /*5f820*/  PRMT R17, R2, 0x5410, R20 ;  /* 0x0000541002117816 */ /* 0x004fc40000000014 */
[----:B------:R-:W2:Y:S04]  /*5f830*/  LDL.LU R2, [R1+0x243c] ;  /* 0x00243c0001027983 */ /* 0x000ea80000300800 */
[----:B------:R0:W-:Y:S01]  /*5f840*/  STL [R1+0x4fc], R0 ;  /* 0x0004fc0001007387 */ /* 0x0001e20000100800 */
[----:B------:R-:W-:-:S03]  /*5f850*/  PRMT R3, R18, 0x5410, R3 ;  /* 0x0000541012037816 */ /* 0x000fc60000000003 */
[----:B------:R-:W-:Y:S04]  /*5f860*/  STL [R1+0x234], R17 ;  /* 0x0002341101007387 */ /* 0x000fe80000100800 */
[----:B------:R1:W-:Y:S01]  /*5f870*/  STL [R1+0x238], R14 ;  /* 0x0002380e01007387 */ /* 0x0003e20000100800 */
[----:B------:R-:W4:Y:S01]  /*5f880*/  LDC R18, c[0x0][0x244] ;  /* 0x00009100ff127b82 */ /* 0x000f220000000800 */
[----:B0-----:R-:W-:Y:S01]  /*5f890*/  VIADD R0, R0, UR7 ;  /* 0x0000000700007c36 */ /* 0x001fe20008000000 */
[----:B------:R-:W-:-:S06]  /*5f8a0*/  ULDC UR7, c[0x0][0x248] ;  /* 0x0000920000077ab9 */ /* 0x000fcc0000000800 */
[----:B-1----:R-:W0:Y:S01]  /*5f8b0*/  LDC R14, c[0x0][0x244] ;  /* 0x00009100ff0e7b82 */ /* 0x002e220000000800 */
[----:B------:R-:W-:Y:S04]  /*5f8c0*/  STL [R1+0x4e8], R0 ;  /* 0x0004e80001007387 */ /* 0x000fe80000100800 */
[----:B------:R3:W-:Y:S02]  /*5f8d0*/  STL [R1+0x6c4], R3 ;  /* 0x0006c40301007387 */ /* 0x0007e40000100800 */
[----:B---3--:R-:W-:Y:S02]  /*5f8e0*/  PRMT R3, R13, 0x5410, R4 ;  /* 0x000054100d037816 */ /* 0x008fe40000000004 */
[----:B------:R-:W3:Y:S01]  /*5f8f0*/  LDL.LU R13, [R1+0x2438] ;  /* 0x00243800010d7983 */ /* 0x000ee20000300800 */
[----:B------:R-:W-:-:S03]  /*5f900*/  VIADD R0, R0, UR7 ;  /* 0x0000000700007c36 */ /* 0x000fc60008000000 */
[----:B------:R-:W-:Y:S01]  /*5f910*/  STL [R1+0x6cc], R3 ;  /* 0x0006cc0301007387 */ /* 0x000fe20000100800 */
[----:B------:R-:W-:-:S03]  /*5f920*/  ULDC UR7, c[0x0][0x248] ;  /* 0x0000920000077ab9 */ /* 0x000fc60000000800 */
[----:B------:R-:W-:Y:S01]  /*5f930*/  STL [R1+0x4d4], R0 ;  /* 0x0004d40001007387 */ /* 0x000fe20000100800 */
[----:B--2---:R-:W-:-:S05]  /*5f940*/  PRMT R2, R2, 0x5410, R5 ;  /* 0x0000541002027816 */ /* 0x004fca0000000005 */
[----:B------:R1:W-:Y:S04]  /*5f950*/  STL [R1+0x6d4], R2 ;  /* 0x0006d40201007387 */ /* 0x0003e80000100800 */
[----:B-1----:R-:W2:Y:S01]  /*5f960*/  LDL R2, [R1+0x10b4] ;  /* 0x0010b40001027983 */ /* 0x002ea20000100800 */
[----:B------:R-:W-:Y:S01]  /*5f970*/  PRMT R3, R27, 0x5410, R6 ;  /* 0x000054101b037816 */ /* 0x000fe20000000006 */
[----:B------:R-:W-:Y:S01]  /*5f980*/  VIADD R0, R0, UR7 ;  /* 0x0000000700007c36 */ /* 0x000fe20008000000 */
[----:B------:R-:W-:-:S03]  /*5f990*/  ULDC UR7, c[0x0][0x248] ;  /* 0x0000920000077ab9 */ /* 0x000fc60000000800 */
[----:B------:R1:W-:Y:S04]  /*5f9a0*/  STL [R1+0x6d0], R3 ;  /* 0x0006d00301007387 */ /* 0x0003e80000100800 */
[----:B------:R4:W-:Y:S01]  /*5f9b0*/  STL [R1+0x4c8], R0 ;  /* 0x0004c80001007387 */ /* 0x0009e20000100800 */
[----:B-1----:R-:W-:Y:S01]  /*5f9c0*/  PRMT R3, R26, 0x5410, R7 ;  /* 0x000054101a037816 */ /* 0x002fe20000000007 */
[----:B----4-:R-:W-:Y:S01]  /*5f9d0*/  VIADD R0, R0, UR7 ;  /* 0x0000000700007c36 */ /* 0x010fe20008000000 */
[----:B------:R-:W-:Y:S01]  /*5f9e0*/  ULDC UR7, c[0x0][0x248] ;  /* 0x0000920000077ab9 */ /* 0x000fe20000000800 */
[----:B---3--:R-:W-:Y:S02]  /*5f9f0*/  PRMT R4, R13, 0x5410, R9 ;  /* 0x000054100d047816 */ /* 0x008fe40000000009 */
[----:B------:R1:W-:Y:S04]  /*5fa00*/  STL [R1+0x898], R3 ;  /* 0x0008980301007387 */ /* 0x0003e80000100800 */
[----:B------:R3:W-:Y:S01]  /*5fa10*/  STL [R1+0x4a4], R0 ;  /* 0x0004a40001007387 */ /* 0x0007e20000100800 */
[----:B-1----:R-:W-:Y:S01]  /*5fa20*/  PRMT R3, R23, 0x5410, R8 ;  /* 0x0000541017037816 */ /* 0x002fe20000000008 */
[----:B---3--:R-:W-:Y:S01]  /*5fa30*/  VIADD R0, R0, UR7 ;  /* 0x0000000700007c36 */ /* 0x008fe20008000000 */
[----:B------:R-:W-:-:S03]  /*5fa40*/  ULDC UR7, c[0x0][0x248] ;  /* 0x0000920000077ab9 */ /* 0x000fc60000000800 */
[----:B------:R1:W-:Y:S04]  /*5fa50*/  STL [R1+0x8b8], R3 ;  /* 0x0008b80301007387 */ /* 0x0003e80000100800 */
[----:B------:R-:W-:Y:S04]  /*5fa60*/  STL [R1+0x8e0], R4 ;  /* 0x0008e00401007387 */ /* 0x000fe80000100800 */
[----:B------:R3:W-:Y:S01]  /*5fa70*/  STL [R1+0x4a0], R0 ;  /* 0x0004a00001007387 */ /* 0x0007e20000100800 */
[----:B-1----:R-:W-:Y:S01]  /*5fa80*/  PRMT R3, R22, 0x5410, R10 ;  /* 0x0000541016037816 */ /* 0x002fe2000000000a */
[----:B---3--:R-:W-:Y:S01]  /*5fa90*/  VIADD R0, R0, UR7 ;  /* 0x0000000700007c36 */ /* 0x008fe20008000000 */
[----:B------:R-:W-:Y:S01]  /*5faa0*/  ULDC UR7, c[0x0][0x248] ;  /* 0x0000920000077ab9 */ /* 0x000fe20000000800 */
[----:B------:R-:W-:-:S02]  /*5fab0*/  PRMT R4, R16, 0x5410, R11 ;  /* 0x0000541010047816 */ /* 0x000fc4000000000b */
[----:B------:R1:W-:Y:S04]  /*5fac0*/  STL [R1+0x8dc], R3 ;  /* 0x0008dc0301007387 */ /* 0x0003e80000100800 */
[----:B------:R3:W-:Y:S04]  /*5fad0*/  STL [R1+0x47c], R0 ;  /* 0x00047c0001007387 */ /* 0x0007e80000100800 */
[----:B------:R-:W-:Y:S01]  /*5fae0*/  STL [R1+0x8e4], R4 ;  /* 0x0008e40401007387 */ /* 0x000fe20000100800 */
[----:B-1----:R-:W1:Y:S01]  /*5faf0*/  LDC R3, c[0x0][0x244] ;  /* 0x00009100ff037b82 */ /* 0x002e620000000800 */
[----:B---3--:R-:W-:Y:S01]  /*5fb00*/  VIADD R0, R0, UR7 ;  /* 0x0000000700007c36 */ /* 0x008fe20008000000 */
[----:B------:R-:W-:-:S04]  /*5fb10*/  ULDC UR7, c[0x0][0x244] ;  /* 0x0000910000077ab9 */ /* 0x000fc80000000800 */
[----:B------:R3:W-:Y:S02]  /*5fb20*/  STL [R1+0x468], R0 ;  /* 0x0004680001007387 */ /* 0x0007e40000100800 */
[----:B---3--:R-:W-:Y:S01]  /*5fb30*/  VIADD R0, R0, UR9 ;  /* 0x0000000900007c36 */ /* 0x008fe20008000000 */
[----:B------:R-:W-:-:S04]  /*5fb40*/  ULDC UR9, c[0x0][0x248] ;  /* 0x0000920000097ab9 */ /* 0x000fc80000000800 */
[----:B------:R3:W-:Y:S02]  /*5fb50*/  STL [R1+0x478], R0 ;  /* 0x0004780001007387 */ /* 0x0007e40000100800 */
[----:B---3--:R-:W-:Y:S01]  /*5fb60*/  VIADD R0, R0, UR9 ;  /* 0x0000000900007c36 */ /* 0x008fe20008000000 */
[----:B------:R-:W-:Y:S01]  /*5fb70*/  ULDC UR9, c[0x0][0x248] ;  /* 0x0000920000097ab9 */ /* 0x000fe20000000800 */
[----:B--2---:R-:W-:Y:S01]  /*5fb80*/  IMAD R20, R2, UR7, RZ ;  /* 0x0000000702147c24 */ /* 0x004fe2000f8e02ff */
[----:B------:R-:W-:Y:S01]  /*5fb90*/  PRMT R2, R15, 0x5410, R12 ;  /* 0x000054100f027816 */ /* 0x000fe2000000000c */
[----:B------:R-:W-:-:S04]  /*5fba0*/  ULDC UR7, c[0x0][0x248] ;  /* 0x0000920000077ab9 */ /* 0x000fc80000000800 */
[----:B------:R-:W-:Y:S04]  /*5fbb0*/  STL [R1+0x900], R2 ;  /* 0x0009000201007387 */ /* 0x000fe80000100800 */
[----:B------:R2:W-:Y:S01]  /*5fbc0*/  STL [R1+0x464], R0 ;  /* 0x0004640001007387 */ /* 0x0005e20000100800 */
[----:B------:R-:W-:Y:S01]  /*5fbd0*/  IADD3 R21, P2, R20, UR10, RZ ;  /* 0x0000000a14157c10 */ /* 0x000fe2000ff5e0ff */
[----:B------:R-:W-:Y:S02]  /*5fbe0*/  IMAD R18, R18, 0x40, R20 ;  /* 0x0000004012127824 */ /* 0x000fe400078e0214 */
[----:B--2---:R-:W-:Y:S01]  /*5fbf0*/  VIADD R0, R0, UR7 ;  /* 0x0000000700007c36 */ /* 0x004fe20008000000 */
[----:B------:R-:W-:Y:S01]  /*5fc00*/  ULDC UR7, c[0x0][0x248] ;  /* 0x0000920000077ab9 */ /* 0x000fe20000000800 */
[----:B------:R-:W-:Y:S01]  /*5fc10*/  LEA.HI.X.SX32 R20, R20, UR11, 0x1, P2 ;  /* 0x0000000b14147c11 */ /* 0x000fe200090f0eff */
[----:B------:R-:W-:-:S02]  /*5fc20*/  ULDC.64 UR10, c[0x0][0x220] ;  /* 0x00008800000a7ab9 */ /* 0x000fc40000000a00 */
[----:B------:R2:W-:Y:S01]  /*5fc30*/  STL [R1+0x474], R0 ;  /* 0x0004740001007387 */ /* 0x0005e20000100800 */
[----:B------:R-:W-:Y:S01]  /*5fc40*/  IADD3 R19, P2, R18, UR10, RZ ;  /* 0x0000000a12137c10 */ /* 0x000fe2000ff5e0ff */
[----:B--2---:R-:W-:Y:S01]  /*5fc50*/  VIADD R0, R0, UR7 ;  /* 0x0000000700007c36 */ /* 0x004fe20008000000 */
[----:B------:R-:W-:-:S04]  /*5fc60*/  ULDC UR7, c[0x0][0x248] ;  /* 0x0000920000077ab9 */ /* 0x000fc80000000800 */
[----:B------:R2:W-:Y:S04]  /*5fc70*/  STL [R1+0x470], R0 ;  /* 0x0004700001007387 */ /* 0x0005e80000100800 */
[----:B------:R-:W-:Y:S01]  /*5fc80*/  STL [R1+0x23b0], R19 ;  /* 0x0023b01301007387 */ /* 0x000fe20000100800 */
[----:B-1----:R-:W-:Y:S01]  /*5fc90*/  IMAD R15, R3, 0x40, R18 ;  /* 0x00000040030f7824 */ /* 0x002fe200078e0212 */
[----:B------:R-:W-:Y:S01]  /*5fca0*/  LEA.HI.X.SX32 R18, R18, UR11, 0x1, P2 ;  /* 0x0000000b12127c11 */ /* 0x000fe200090f0eff */
[----:B------:R-:W-:Y:S01]  /*5fcb0*/  ULDC.64 UR10, c[0x0][0x220] ;  /* 0x00008800000a7ab9 */ /* 0x000fe20000000a00 */
[----:B--2---:R-:W-:Y:S01]  /*5fcc0*/  VIADD R0, R0, UR7 ;  /* 0x0000000700007c36 */ /* 0x004fe20008000000 */
[----:B------:R-:W-:-:S04]  /*5fcd0*/  ULDC UR7, c[0x0][0x248] ;  /* 0x0000920000077ab9 */ /* 0x000fc80000000800 */
[----:B------:R1:W-:Y:S01]  /*5fce0*/  STL [R1+0x48c], R0 ;  /* 0x00048c0001007387 */ /* 0x0003e20000100800 */
[----:B0-----:R-:W-:-:S03]  /*5fcf0*/  IMAD R14, R14, 0x40, R15 ;  /* 0x000000400e0e7824 */ /* 0x001fc600078e020f */
[----:B------:R-:W-:Y:S01]  /*5fd00*/  STL [R1+0x23b4], R18 ;  /* 0x0023b41201007387 */ /* 0x000fe20000100800 */
[C---:B------:R-:W-:Y:S01]  /*5fd10*/  IADD3 R17, P2, R15.reuse, UR10, RZ ;  /* 0x0000000a0f117c10 */ /* 0x040fe2000ff5e0ff */
[----:B------:R-:W-:Y:S01]  /*5fd20*/  ULDC UR10, c[0x0][0x248] ;  /* 0x00009200000a7ab9 */ /* 0x000fe20000000800 */
[----:B-1----:R-:W-:Y:S01]  /*5fd30*/  VIADD R0, R0, UR7 ;  /* 0x0000000700007c36 */ /* 0x002fe20008000000 */
[----:B------:R-:W-:Y:S01]  /*5fd40*/  ULDC UR7, c[0x0][0x248] ;  /* 0x0000920000077ab9 */ /* 0x000fe20000000800 */
[----:B------:R-:W-:Y:S02]  /*5fd50*/  IADD3 R16, P3, R14, UR12, RZ ;  /* 0x0000000c0e107c10 */ /* 0x000fe4000ff7e0ff */
[----:B------:R-:W-:Y:S01]  /*5fd60*/  LEA.HI.X.SX32 R15, R15, UR11, 0x1, P2 ;  /* 0x0000000b0f0f7c11 */ /* 0x000fe200090f0eff */
[----:B------:R-:W-:Y:S01]  /*5fd70*/  ULDC UR12, c[0x0][0x228] ;  /* 0x00008a00000c7ab9 */ /* 0x000fe20000000800 */
[----:B------:R0:W-:Y:S02]  /*5fd80*/  STL [R1+0x488], R0 ;  /* 0x0004880001007387 */ /* 0x0001e40000100800 */
[----:B0-----:R-:W-:Y:S01]  /*5fd90*/  VIADD R0, R0, UR7 ;  /* 0x0000000700007c36 */ /* 0x001fe20008000000 */
[----:B------:R-:W-:-:S04]  /*5fda0*/  ULDC UR7, c[0x0][0x248] ;  /* 0x0000920000077ab9 */ /* 0x000fc80000000800 */
[----:B------:R-:W-:Y:S04]  /*5fdb0*/  STL [R1+0x49c], R0 ;  /* 0x00049c0001007387 */ /* 0x000fe80000100800 */
[----:B------:R-:W-:Y:S04]  /*5fdc0*/  STL [R1+0x23b8], R17 ;  /* 0x0023b81101007387 */ /* 0x000fe80000100800 */
[----:B------:R0:W-:Y:S04]  /*5fdd0*/  STL [R1+0x23bc], R16 ;  /* 0x0023bc1001007387 */ /* 0x0001e80000100800 */
[----:B0-----:R-:W2:Y:S01]  /*5fde0*/  LDL R16, [R1+0x10b0] ;  /* 0x0010b00001107983 */ /* 0x001ea20000100800 */
[----:B------:R-:W-:Y:S01]  /*5fdf0*/  VIADD R0, R0, UR9 ;  /* 0x0000000900007c36 */ /* 0x000fe20008000000 */
[----:B------:R-:W-:Y:S01]  /*5fe00*/  LEA.HI.X.SX32 R14, R14, UR13, 0x1, P3 ;  /* 0x0000000d0e0e7c11 */ /* 0x000fe200098f0eff */
[----:B------:R-:W-:Y:S01]  /*5fe10*/  ULDC UR13, c[0x0][0x228] ;  /* 0x00008a00000d7ab9 */ /* 0x000fe20000000800 */
[----:B------:R-:W-:-:S02]  /*5fe20*/  ULDC UR9, c[0x0][0x228] ;  /* 0x00008a0000097ab9 */ /* 0x000fc40000000800 */
[----:B------:R0:W-:Y:S04]  /*5fe30*/  STL [R1+0x4b4], R0 ;  /* 0x0004b40001007387 */ /* 0x0001e80000100800 */
[----:B------:R-:W-:Y:S04]  /*5fe40*/  STL [R1+0x23c0], R15 ;  /* 0x0023c00f01007387 */ /* 0x000fe80000100800 */
[----:B------:R-:W-:Y:S01]  /*5fe50*/  STL [R1+0x23c4], R14 ;  /* 0x0023c40e01007387 */ /* 0x000fe20000100800 */
[----:B0-----:R-:W-:Y:S01]  /*5fe60*/  VIADD R0, R0, UR7 ;  /* 0x0000000700007c36 */ /* 0x001fe20008000000 */
[----:B------:R-:W-:-:S04]  /*5fe70*/  ULDC UR7, c[0x0][0x248] ;  /* 0x0000920000077ab9 */ /* 0x000fc80000000800 */
[----:B------:R0:W-:Y:S02]  /*5fe80*/  STL [R1+0x4b0], R0 ;  /* 0x0004b00001007387 */ /* 0x0001e40000100800 */
[----:B0-----:R-:W-:Y:S01]  /*5fe90*/  VIADD R0, R0, UR7 ;  /* 0x0000000700007c36 */ /* 0x001fe20008000000 */
[----:B------:R-:W-:Y:S01]  /*5fea0*/  ULDC UR7, c[0x0][0x248] ;  /* 0x0000920000077ab9 */ /* 0x000fe20000000800 */
[C---:B--2---:R-:W-:Y:S02]  /*5feb0*/  VIADD R15, R16.reuse, 0xac ;  /* 0x000000ac100f7836 */ /* 0x044fe40000000000 */
[C---:B------:R-:W-:Y:S02]  /*5fec0*/  VIADD R2, R16.reuse, 0xa9 ;  /* 0x000000a910027836 */ /* 0x040fe40000000000 */
[----:B------:R-:W-:Y:S01]  /*5fed0*/  VIADD R3, R16, 0xa8 ;  /* 0x000000a810037836 */ /* 0x000fe20000000000 */
[----:B------:R-:W-:Y:S04]  /*5fee0*/  STL [R1+0x23c8], R15 ;  /* 0x0023c80f01007387 */ /* 0x000fe80000100800 */
[----:B------:R0:W-:Y:S04]  /*5fef0*/  STL [R1+0x4ac], R0 ;  /* 0x0004ac0001007387 */ /* 0x0001e80000100800 */
[----:B------:R1:W-:Y:S04]  /*5ff00*/  STL [R1+0x13c], R2 ;  /* 0x00013c0201007387 */ /* 0x0003e80000100800 */
[----:B------:R2:W-:Y:S01]  /*5ff10*/  STL [R1+0x138], R3 ;  /* 0x0001380301007387 */ /* 0x0005e20000100800 */
[----:B0-----:R-:W-:-:S02]  /*5ff20*/  VIADD R0, R0, UR7 ;  /* 0x0000000700007c36 */ /* 0x001fc40008000000 */
[C---:B-1----:R-:W-:Y:S01]  /*5ff30*/  VIADD R2, R16.reuse, 0xa7 ;  /* 0x000000a710027836 */ /* 0x042fe20000000000 */
[----:B------:R-:W-:Y:S02]  /*5ff40*/  ULDC UR7, c[0x0][0x248] ;  /* 0x0000920000077ab9 */ /* 0x000fe40000000800 */
[----:B------:R0:W-:Y:S04]  /*5ff50*/  STL [R1+0x4bc], R0 ;  /* 0x0004bc0001007387 */ /* 0x0001e80000100800 */
[----:B------:R1:W-:Y:S01]  /*5ff60*/  STL [R1+0x134], R2 ;  /* 0x0001340201007387 */ /* 0x0003e20000100800 */
[----:B--2---:R-:W-:Y:S02]  /*5ff70*/  VIADD R3, R16, 0xa4 ;  /* 0x000000a410037836 */ /* 0x004fe40000000000 */
[----:B0-----:R-:W-:-:S02]  /*5ff80*/  VIADD R0, R0, UR7 ;  /* 0x0000000700007c36 */ /* 0x001fc40008000000 */
[----:B-1----:R-:W-:Y:S01]  /*5ff90*/  VIADD R2, R16, 0xa6 ;  /* 0x000000a610027836 */ /* 0x002fe20000000000 */
[----:B------:R-:W-:-:S04]  /*5ffa0*/  ULDC UR7, c[0x0][0x248] ;  /* 0x0000920000077ab9 */ /* 0x000fc80000000800 */
[----:B------:R0:W-:Y:S04]  /*5ffb0*/  STL [R1+0x130], R2 ;  /* 0x0001300201007387 */ /* 0x0001e80000100800 */
[----:B------:R1:W-:Y:S04]  /*5ffc0*/  STL [R1+0x4c4], R0 ;  /* 0x0004c40001007387 */ /* 0x0003e80000100800 */
[----:B------:R2:W-:Y:S01]  /*5ffd0*/  STL [R1+0x128], R3 ;  /* 0x0001280301007387 */ /* 0x0005e20000100800 */
[----:B0-----:R-:W-:Y:S02]  /*5ffe0*/  VIADD R2, R16, 0xa3 ;  /* 0x000000a310027836 */ /* 0x001fe40000000000 */
[----:B-1----:R-:W-:Y:S01]  /*5fff0*/  VIADD R0, R0, UR7 ;  /* 0x0000000700007c36 */ /* 0x002fe20008000000 */
[----:B------:R-:W-:Y:S01]  /*60000*/  ULDC UR7, c[0x0][0x248] ;  /* 0x0000920000077ab9 */ /* 0x000fe20000000800 */
[----:B--2---:R-:W-:-:S03]  /*60010*/  VIADD R3, R16, 0xa2 ;  /* 0x000000a210037836 */ /* 0x004fc60000000000 */
[----:B------:R0:W-:Y:S04]  /*60020*/  STL [R1+0x4d0], R0 ;  /* 0x0004d00001007387 */ /* 0x0001e80000100800 */
[----:B------:R1:W-:Y:S04]  /*60030*/  STL [R1+0x124], R2 ;  /* 0x0001240201007387 */ /* 0x0003e80000100800 */
[----:B------:R2:W-:Y:S01]  /*60040*/  STL [R1+0x120], R3 ;  /* 0x0001200301007387 */ /* 0x0005e20000100800 */
[----:B0-----:R-:W-:Y:S02]  /*60050*/  VIADD R0, R0, UR7 ;  /* 0x0000000700007c36 */ /* 0x001fe40008000000 */
[C---:B-1----:R-:W-:Y:S01]  /*60060*/  VIADD R2, R16.reuse, 0xa1 ;  /* 0x000000a110027836 */ /* 0x042fe20000000000 */
[----:B------:R-:W-:Y:S01]  /*60070*/  ULDC UR7, c[0x0][0x248] ;  /* 0x0000920000077ab9 */ /* 0x000fe20000000800 */
[----:B--2---:R-:W-:Y:S01]  /*60080*/  VIADD R3, R16, 0xa0 ;  /* 0x000000a010037836 */ /* 0x004fe20000000000 */
[----:B------:R0:W-:Y:S04]  /*60090*/  STL [R1+0x4dc], R0 ;  /* 0x0004dc0001007387 */ /* 0x0001e80000100800 */
[----:B------:R1:W-:Y:S04]  /*600a0*/  STL [R1+0x11c], R2 ;  /* 0x00011c0201007387 */ /* 0x0003e80000100800 */
[----:B------:R2:W-:Y:S01]  /*600b0*/  STL [R1+0x118], R3 ;  /* 0x0001180301007387 */ /* 0x0005e20000100800 */
[----:B0-----:R-:W-:-:S02]  /*600c0*/  VIADD R0, R0, UR7 ;  /* 0x0000000700007c36 */ /* 0x001fc40008000000 */
        /* <DEDUP_REMOVED lines=67> */
[----:B------:R-:W-:-:S04]  /*60500*/  ULDC UR7, c[0x0][0x248] ;  /* 0x0000920000077ab9 */ /* 0x000fc80000000800 */
[----:B------:R0:W-:Y:S04]  /*60510*/  STL [R1+0x54c], R0 ;  /* 0x00054c0001007387 */ /* 0x0001e80000100800 */
[----:B------:R1:W-:Y:S01]  /*60520*/  STL [R1+0xc4], R2 ;  /* 0x0000c40201007387 */ /* 0x0003e20000100800 */
[----:B--2---:R-:W-:Y:S02]  /*60530*/  VIADD R3, R16, 0x88 ;  /* 0x0000008810037836 */ /* 0x004fe40000000000 */
[----:B0-----:R-:W-:Y:S02]  /*60540*/  VIADD R0, R0, UR7 ;  /* 0x0000000700007c36 */ /* 0x001fe40008000000 */
        /* <DEDUP_REMOVED lines=13> */
[----:B------:R-:W-:-:S02]  /*60620*/  ULDC UR7, c[0x0][0x248] ;  /* 0x0000920000077ab9 */ /* 0x000fc40000000800 */
        /* <DEDUP_REMOVED lines=25> */
[----:B------:R-:W-:Y:S02]  /*607c0*/  ULDC UR7, c[0x0][0x248] ;  /* 0x0000920000077ab9 */ /* 0x000fe40000000800 */
        /* <DEDUP_REMOVED lines=50> */
[----:B------:R-:W-:Y:S04]  /*60af0*/  STL [R1+0x50], R2 ;  /* 0x0000500201007387 */ /* 0x000fe80000100800 */
[----:B------:R0:W-:Y:S04]  /*60b00*/  STL [R1+0x5a8], R0 ;  /* 0x0005a80001007387 */ /* 0x0001e80000100800 */
[----:B------:R1:W-:Y:S01]  /*60b10*/  STL [R1+0x48], R3 ;  /* 0x0000480301007387 */ /* 0x0003e20000100800 */
[----:B0-----:R-:W-:Y:S01]  /*60b20*/  VIADD R0, R0, UR7 ;  /* 0x0000000700007c36 */ /* 0x001fe20008000000 */
[----:B------:R-:W-:Y:S01]  /*60b30*/  ULDC UR7, c[0x0][0x248] ;  /* 0x0000920000077ab9 */ /* 0x000fe20000000800 */
[----:B------:R-:W-:-:S02]  /*60b40*/  VIADD R2, R16, 0x6b ;  /* 0x0000006b10027836 */ /* 0x000fc40000000000 */
[----:B-1----:R-:W-:Y:S01]  /*60b50*/  VIADD R3, R16, 0x6a ;  /* 0x0000006a10037836 */ /* 0x002fe20000000000 */
[----:B------:R0:W-:Y:S04]  /*60b60*/  STL [R1+0x5ac], R0 ;  /* 0x0005ac0001007387 */ /* 0x0001e80000100800 */
[----:B------:R1:W-:Y:S04]  /*60b70*/  STL [R1+0x44], R2 ;  /* 0x0000440201007387 */ /* 0x0003e80000100800 */
[----:B------:R2:W-:Y:S01]  /*60b80*/  STL [R1+0x40], R3 ;  /* 0x0000400301007387 */ /* 0x0005e20000100800 */
[----:B0-----:R-:W-:Y:S01]  /*60b90*/  VIADD R0, R0, UR7 ;  /* 0x0000000700007c36 */ /* 0x001fe20008000000 */
[----:B------:R-:W-:Y:S01]  /*60ba0*/  ULDC UR7, c[0x0][0x248] ;  /* 0x0000920000077ab9 */ /* 0x000fe20000000800 */
[----:B-1----:R-:W-:-:S02]  /*60bb0*/  VIADD R2, R16, 0x69 ;  /* 0x0000006910027836 */ /* 0x002fc40000000000 */
[----:B--2---:R-:W-:Y:S01]  /*60bc0*/  VIADD R3, R16, 0x68 ;  /* 0x0000006810037836 */ /* 0x004fe20000000000 */
[----:B------:R0:W-:Y:S04]  /*60bd0*/  STL [R1+0x5b0], R0 ;  /* 0x0005b00001007387 */ /* 0x0001e80000100800 */
[----:B------:R1:W-:Y:S04]  /*60be0*/  STL [R1+0x3c], R2 ;  /* 0x00003c0201007387 */ /* 0x0003e80000100800 */
[----:B------:R2:W-:Y:S01]  /*60bf0*/  STL [R1+0x38], R3 ;  /* 0x0000380301007387 */ /* 0x0005e20000100800 */
[----:B0-----:R-:W-:Y:S01]  /*60c00*/  VIADD R0, R0, UR7 ;  /* 0x0000000700007c36 */ /* 0x001fe20008000000 */
[----:B------:R-:W-:Y:S01]  /*60c10*/  ULDC UR7, c[0x0][0x248] ;  /* 0x0000920000077ab9 */ /* 0x000fe20000000800 */
[----:B-1----:R-:W-:-:S02]  /*60c20*/  VIADD R2, R16, 0x67 ;  /* 0x0000006710027836 */ /* 0x002fc40000000000 */
[C---:B--2---:R-:W-:Y:S01]  /*60c30*/  VIADD R3, R16.reuse, 0x66 ;  /* 0x0000006610037836 */ /* 0x044fe20000000000 */
[----:B------:R0:W-:Y:S04]  /*60c40*/  STL [R1+0x5b4], R0 ;  /* 0x0005b40001007387 */ /* 0x0001e80000100800 */
[----:B------:R1:W-:Y:S04]  /*60c50*/  STL [R1+0x34], R2 ;  /* 0x0000340201007387 */ /* 0x0003e80000100800 */
[----:B------:R-:W-:Y:S01]  /*60c60*/  STL [R1+0x30], R3 ;  /* 0x0000300301007387 */ /* 0x000fe20000100800 */
[----:B------:R-:W-:-:S02]  /*60c70*/  VIADD R29, R16, 0x64 ;  /* 0x00000064101d7836 */ /* 0x000fc40000000000 */
[----:B0-----:R-:W-:Y:S01]  /*60c80*/  VIADD R0, R0, UR7 ;  /* 0x0000000700007c36 */ /* 0x001fe20008000000 */
[----:B------:R-:W-:Y:S01]  /*60c90*/  ULDC UR7, c[0x0][0x248] ;  /* 0x0000920000077ab9 */ /* 0x000fe20000000800 */
[----:B-1----:R-:W-:-:S03]  /*60ca0*/  VIADD R2, R16, 0x65 ;  /* 0x0000006510027836 */ /* 0x002fc60000000000 */
[----:B------:R0:W-:Y:S04]  /*60cb0*/  STL [R1+0x5b8], R0 ;  /* 0x0005b80001007387 */ /* 0x0001e80000100800 */
[----:B------:R-:W-:Y:S04]  /*60cc0*/  STL [R1+0x2c], R2 ;  /* 0x00002c0201007387 */ /* 0x000fe80000100800 */
[----:B------:R-:W-:Y:S01]  /*60cd0*/  STL [R1+0x23f4], R29 ;  /* 0x0023f41d01007387 */ /* 0x000fe20000100800 */
[C---:B------:R-:W-:Y:S02]  /*60ce0*/  VIADD R28, R16.reuse, 0x63 ;  /* 0x00000063101c7836 */ /* 0x040fe40000000000 */
[----:B------:R-:W-:-:S02]  /*60cf0*/  VIADD R27, R16, 0x62 ;  /* 0x00000062101b7836 */ /* 0x000fc40000000000 */
[----:B0-----:R-:W-:Y:S01]  /*60d00*/  VIADD R0, R0, UR7 ;  /* 0x0000000700007c36 */ /* 0x001fe20008000000 */
[----:B------:R-:W-:-:S04]  /*60d10*/  ULDC UR7, c[0x0][0x248] ;  /* 0x0000920000077ab9 */ /* 0x000fc80000000800 */
        /* <DEDUP_REMOVED lines=31> */
[----:B------:R-:W-:Y:S02]  /*60f10*/  VIADD R9, R16, 0x59 ;  /* 0x0000005910097836 */ /* 0x000fe40000000000 */
[----:B0-----:R-:W-:Y:S01]  /*60f20*/  VIADD R0, R0, UR7 ;  /* 0x0000000700007c36 */ /* 0x001fe20008000000 */
[----:B------:R-:W-:-:S04]  /*60f30*/  ULDC UR7, c[0x0][0x248] ;  /* 0x0000920000077ab9 */ /* 0x000fc80000000800 */
[----:B------:R0:W-:Y:S04]  /*60f40*/  STL [R1+0x5d0], R0 ;  /* 0x0005d00001007387 */ /* 0x0001e80000100800 */
[----:B------:R-:W-:Y:S01]  /*60f50*/  STL [R1+0x23ec], R9 ;  /* 0x0023ec0901007387 */ /* 0x000fe20000100800 */
[C---:B------:R-:W-:Y:S02]  /*60f60*/  VIADD R7, R16.reuse, 0x57 ;  /* 0x0000005710077836 */ /* 0x040fe40000000000 */
[----:B------:R-:W-:Y:S02]  /*60f70*/  VIADD R6, R16, 0x56 ;  /* 0x0000005610067836 */ /* 0x000fe40000000000 */
[----:B0-----:R-:W-:Y:S01]  /*60f80*/  VIADD R0, R0, UR7 ;  /* 0x0000000700007c36 */ /* 0x001fe20008000000 */
[----:B------:R-:W-:-:S04]  /*60f90*/  ULDC UR7, c[0x0][0x248] ;  /* 0x0000920000077ab9 */ /* 0x000fc80000000800 */
[----:B------:R0:W-:Y:S04]  /*60fa0*/  STL [R1+0x5d4], R0 ;  /* 0x0005d40001007387 */ /* 0x0001e80000100800 */
[----:B------:R-:W-:Y:S01]  /*60fb0*/  STL.64 [R1+0x2420], R6 ;  /* 0x0024200601007387 */ /* 0x000fe20000100a00 */
[----:B0-----:R-:W-:Y:S01]  /*60fc0*/  VIADD R0, R0, UR7 ;  /* 0x0000000700007c36 */ /* 0x001fe20008000000 */
[----:B------:R-:W-:-:S04]  /*60fd0*/  ULDC UR7, c[0x0][0x248] ;  /* 0x0000920000077ab9 */ /* 0x000fc80000000800 */
[----:B------:R0:W-:Y:S01]  /*60fe0*/  STL [R1+0x5d8], R0 ;  /* 0x0005d80001007387 */ /* 0x0001e20000100800 */
[C---:B------:R-:W-:Y:S02]  /*60ff0*/  VIADD R4, R16.reuse, 0x53 ;  /* 0x0000005310047836 */ /* 0x040fe40000000000 */
[C---:B------:R-:W-:Y:S02]  /*61000*/  VIADD R8, R16.reuse, 0x58 ;  /* 0x0000005810087836 */ /* 0x040fe40000000000 */
[----:B------:R-:W-:Y:S02]  /*61010*/  VIADD R9, R16, 0x52 ;  /* 0x0000005210097836 */ /* 0x000fe40000000000 */
[----:B0-----:R-:W-:Y:S01]  /*61020*/  VIADD R0, R0, UR7 ;  /* 0x0000000700007c36 */ /* 0x001fe20008000000 */
[----:B------:R-:W-:-:S04]  /*61030*/  ULDC UR7, c[0x0][0x248] ;  /* 0x0000920000077ab9 */ /* 0x000fc80000000800 */
[----:B------:R0:W-:Y:S04]  /*61040*/  STL [R1+0x5dc], R0 ;  /* 0x0005dc0001007387 */ /* 0x0001e80000100800 */
[----:B------:R1:W-:Y:S04]  /*61050*/  STL [R1+0x23e4], R4 ;  /* 0x0023e40401007387 */ /* 0x0003e80000100800 */
[----:B------:R-:W-:Y:S01]  /*61060*/  STL.64 [R1+0x2428], R8 ;  /* 0x0024280801007387 */ /* 0x000fe20000100a00 */
[----:B------:R-:W-:Y:S02]  /*61070*/  VIADD R5, R16, 0x55 ;  /* 0x0000005510057836 */ /* 0x000fe40000000000 */
[----:B0-----:R-:W-:Y:S01]  /*61080*/  VIADD R0, R0, UR7 ;  /* 0x0000000700007c36 */ /* 0x001fe20008000000 */
[----:B------:R-:W-:Y:S01]  /*61090*/  ULDC UR7, c[0x0][0x248] ;  /* 0x0000920000077ab9 */ /* 0x000fe20000000800 */
[----:B-1----:R-:W-:-:S03]  /*610a0*/  VIADD R4, R16, 0x50 ;  /* 0x0000005010047836 */ /* 0x002fc60000000000 */
[----:B------:R0:W-:Y:S04]  /*610b0*/  STL [R1+0x5e0], R0 ;  /* 0x0005e00001007387 */ /* 0x0001e80000100800 */
[----:B------:R1:W-:Y:S01]  /*610c0*/  STL.64 [R1+0x2430], R4 ;  /* 0x0024300401007387 */ /* 0x0003e20000100a00 */
[----:B0-----:R-:W-:Y:S01]  /*610d0*/  VIADD R0, R0, UR7 ;  /* 0x0000000700007c36 */ /* 0x001fe20008000000 */
[----:B------:R-:W-:Y:S01]  /*610e0*/  ULDC UR7, c[0x0][0x248] ;  /* 0x0000920000077ab9 */ /* 0x000fe20000000800 */
[----:B-1----:R-:W-:-:S03]  /*610f0*/  VIADD R4, R16, 0x4e ;  /* 0x0000004e10047836 */ /* 0x002fc60000000000 */
[----:B------:R0:W-:Y:S04]  /*61100*/  STL [R1+0x5e4], R0 ;  /* 0x0005e40001007387 */ /* 0x0001e80000100800 */
[----:B------:R1:W-:Y:S01]  /*61110*/  STL [R1+0x150], R4 ;  /* 0x0001500401007387 */ /* 0x0003e20000100800 */
[----:B------:R-:W-:Y:S02]  /*61120*/  VIADD R5, R16, 0x4c ;  /* 0x0000004c10057836 */ /* 0x000fe40000000000 */
[----:B0-----:R-:W-:Y:S01]  /*61130*/  VIADD R0, R0, UR7 ;  /* 0x0000000700007c36 */ /* 0x001fe20008000000 */
[----:B------:R-:W-:Y:S01]  /*61140*/  ULDC UR7, c[0x0][0x248] ;  /* 0x0000920000077ab9 */ /* 0x000fe20000000800 */
[----:B-1----:R-:W-:-:S03]  /*61150*/  VIADD R4, R16, 0x4b ;  /* 0x0000004b10047836 */ /* 0x002fc60000000000 */
[----:B------:R0:W-:Y:S04]  /*61160*/  STL [R1+0x5e8], R0 ;  /* 0x0005e80001007387 */ /* 0x0001e80000100800 */
[----:B------:R-:W-:Y:S01]  /*61170*/  STL [R1+0x158], R5 ;  /* 0x0001580501007387 */ /* 0x000fe20000100800 */
[----:B0-----:R-:W-:Y:S01]  /*61180*/  VIADD R0, R0, UR7 ;  /* 0x0000000700007c36 */ /* 0x001fe20008000000 */
[----:B------:R-:W-:-:S04]  /*61190*/  ULDC UR7, c[0x0][0x248] ;  /* 0x0000920000077ab9 */ /* 0x000fc80000000800 */
[----:B------:R0:W-:Y:S04]  /*611a0*/  STL [R1+0x5ec], R0 ;  /* 0x0005ec0001007387 */ /* 0x0001e80000100800 */
[----:B------:R1:W-:Y:S01]  /*611b0*/  STL [R1+0x15c], R4 ;  /* 0x00015c0401007387 */ /* 0x0003e20000100800 */
[----:B0-----:R-:W-:Y:S02]  /*611c0*/  VIADD R0, R0, UR7 ;  /* 0x0000000700007c36 */ /* 0x001fe40008000000 */
[C---:B-1----:R-:W-:Y:S01]  /*611d0*/  VIADD R4, R16.reuse, 0x49 ;  /* 0x0000004910047836 */ /* 0x042fe20000000000 */
[----:B------:R-:W-:Y:S02]  /*611e0*/  ULDC UR7, c[0x0][0x248] ;  /* 0x0000920000077ab9 */ /* 0x000fe40000000800 */
[----:B------:R-:W-:Y:S04]  /*611f0*/  STL [R1+0x5f0], R0 ;  /* 0x0005f00001007387 */ /* 0x000fe80000100800 */
[----:B------:R0:W-:Y:S01]  /*61200*/  STL [R1+0x164], R4 ;  /* 0x0001640401007387 */ /* 0x0001e20000100800 */
[----:B------:R-:W-:-:S02]  /*61210*/  VIADD R15, R16, 0x95 ;  /* 0x00000095100f7836 */ /* 0x000fc40000000000 */
[C---:B------:R-:W-:Y:S02]  /*61220*/  VIADD R13, R16.reuse, 0x89 ;  /* 0x00000089100d7836 */ /* 0x040fe40000000000 */
[----:B0-----:R-:W-:Y:S02]  /*61230*/  VIADD R4, R16, 0x48 ;  /* 0x0000004810047836 */ /* 0x001fe40000000000 */
[----:B------:R-:W-:Y:S01]  /*61240*/  VIADD R0, R0, UR7 ;  /* 0x0000000700007c36 */ /* 0x000fe20008000000 */
[----:B------:R-:W-:Y:S02]  /*61250*/  ULDC UR7, c[0x0][0x248] ;  /* 0x0000920000077ab9 */ /* 0x000fe40000000800 */
[----:B------:R0:W-:Y:S04]  /*61260*/  STL [R1+0x168], R4 ;  /* 0x0001680401007387 */ /* 0x0001e80000100800 */
[----:B------:R1:W-:Y:S01]  /*61270*/  STL [R1+0x5f4], R0 ;  /* 0x0005f40001007387 */ /* 0x0003e20000100800 */
[----:B------:R-:W-:-:S02]  /*61280*/  IMAD.MOV.U32 R25, RZ, RZ, R15 ;  /* 0x000000ffff197224 */ /* 0x000fc400078e000f */
[C---:B------:R-:W-:Y:S02]  /*61290*/  VIADD R15, R16.reuse, 0x46 ;  /* 0x00000046100f7836 */ /* 0x040fe40000000000 */
[C---:B------:R-:W-:Y:S02]  /*612a0*/  VIADD R26, R16.reuse, 0x85 ;  /* 0x00000085101a7836 */ /* 0x040fe40000000000 */
[----:B0-----:R-:W-:Y:S02]  /*612b0*/  VIADD R4, R16, 0x47 ;  /* 0x0000004710047836 */ /* 0x001fe40000000000 */
[----:B-1----:R-:W-:Y:S02]  /*612c0*/  VIADD R0, R0, UR7 ;  /* 0x0000000700007c36 */ /* 0x002fe40008000000 */
[----:B------:R-:W-:Y:S01]  /*612d0*/  IMAD.MOV.U32 R24, RZ, RZ, R13 ;  /* 0x000000ffff187224 */ /* 0x000fe200078e000d */
[----:B------:R-:W-:Y:S01]  /*612e0*/  ULDC UR7, c[0x0][0x248] ;  /* 0x0000920000077ab9 */ /* 0x000fe20000000800 */
[----:B------:R0:W-:Y:S01]  /*612f0*/  STL [R1+0x16c], R4 ;  /* 0x00016c0401007387 */ /* 0x0001e20000100800 */
[----:B------:R-:W-:-:S03]  /*61300*/  VIADD R27, R16, 0x71 ;  /* 0x00000071101b7836 */ /* 0x000fc60000000000 */
[----:B------:R1:W-:Y:S01]  /*61310*/  STL [R1+0x5f8], R0 ;  /* 0x0005f80001007387 */ /* 0x0003e20000100800 */
[C---:B------:R-:W-:Y:S02]  /*61320*/  VIADD R13, R16.reuse, 0x44 ;  /* 0x00000044100d7836 */ /* 0x040fe40000000000 */
[----:B------:R-:W-:Y:S01]  /*61330*/  IMAD.MOV.U32 R23, RZ, RZ, R26 ;  /* 0x000000ffff177224 */ /* 0x000fe200078e001a */
[----:B------:R-:W-:Y:S01]  /*61340*/  STL [R1+0x23dc], R15 ;  /* 0x0023dc0f01007387 */ /* 0x000fe20000100800 */
[----:B0-----:R-:W-:Y:S02]  /*61350*/  VIADD R4, R16, 0x45 ;  /* 0x0000004510047836 */ /* 0x001fe40000000000 */
[----:B-1----:R-:W-:Y:S02]  /*61360*/  VIADD R0, R0, UR7 ;  /* 0x0000000700007c36 */ /* 0x002fe40008000000 */
[----:B------:R-:W-:Y:S02]  /*61370*/  IMAD.MOV.U32 R26, RZ, RZ, R27 ;  /* 0x000000ffff1a7224 */ /* 0x000fe400078e001b */
[C---:B------:R-:W-:Y:S01]  /*61380*/  VIADD R18, R16.reuse, 0xa5 ;  /* 0x000000a510127836 */ /* 0x040fe20000000000 */
[----:B------:R-:W-:Y:S01]  /*61390*/  STL [R1+0x174], R4 ;  /* 0x0001740401007387 */ /* 0x000fe20000100800 */
[----:B------:R-:W-:-:S02]  /*613a0*/  VIADD R19, R16, 0x8d ;  /* 0x0000008d10137836 */ /* 0x000fc40000000000 */
[C---:B------:R-:W-:Y:S02]  /*613b0*/  VIADD R17, R16.reuse, 0x6d ;  /* 0x0000006d10117836 */ /* 0x040fe40000000000 */
[C---:B------:R-:W-:Y:S02]  /*613c0*/  VIADD R3, R16.reuse, 0x54 ;  /* 0x0000005410037836 */ /* 0x040fe40000000000 */
[C---:B------:R-:W-:Y:S02]  /*613d0*/  VIADD R29, R16.reuse, 0x51 ;  /* 0x00000051101d7836 */ /* 0x040fe40000000000 */
[C---:B------:R-:W-:Y:S02]  /*613e0*/  VIADD R11, R16.reuse, 0x4f ;  /* 0x0000004f100b7836 */ /* 0x040fe40000000000 */
[C---:B------:R-:W-:Y:S02]  /*613f0*/  VIADD R2, R16.reuse, 0x4d ;  /* 0x0000004d10027836 */ /* 0x040fe40000000000 */
[----:B------:R-:W-:-:S02]  /*61400*/  VIADD R14, R16, 0x4a ;  /* 0x0000004a100e7836 */ /* 0x000fc40000000000 */
[C---:B------:R-:W-:Y:S02]  /*61410*/  VIADD R28, R16.reuse, 0x7d ;  /* 0x0000007d101c7836 */ /* 0x040fe40000000000 */
[----:B------:R-:W-:Y:S01]  /*61420*/  VIADD R27, R16, 0x75 ;  /* 0x00000075101b7836 */ /* 0x000fe20000000000 */
[----:B------:R-:W-:Y:S01]  /*61430*/  STL [R1+0x23d8], R13 ;  /* 0x0023d80d01007387 */ /* 0x000fe20000100800 */
[----:B------:R-:W-:-:S03]  /*61440*/  ULDC UR7, c[0x0][0x248] ;  /* 0x0000920000077ab9 */ /* 0x000fc60000000800 */
[----:B------:R0:W-:Y:S01]  /*61450*/  STL [R1+0x5fc], R0 ;  /* 0x0005fc0001007387 */ /* 0x0001e20000100800 */
[----:B------:R-:W-:-:S05]  /*61460*/  VIADD R16, R16, 0x43 ;  /* 0x0000004310107836 */ /* 0x000fca0000000000 */
[----:B------:R-:W-:Y:S01]  /*61470*/  STL [R1+0x23cc], R16 ;  /* 0x0023cc1001007387 */ /* 0x000fe20000100800 */
[----:B0-----:R-:W-:Y:S01]  /*61480*/  VIADD R0, R0, UR7 ;  /* 0x0000000700007c36 */ /* 0x001fe20008000000 */
[----:B------:R-:W-:-:S04]  /*61490*/  ULDC UR7, c[0x0][0x248] ;  /* 0x0000920000077ab9 */ /* 0x000fc80000000800 */
[----:B------:R0:W-:Y:S02]  /*614a0*/  STL [R1+0x600], R0 ;  /* 0x0006000001007387 */ /* 0x0001e40000100800 */
        /* <DEDUP_REMOVED lines=50> */
[----:B------:R0:W-:Y:S01]  /*617d0*/  STL [R1+0x648], R0 ;  /* 0x0006480001007387 */ /* 0x0001e20000100800 */
[----:B------:R-:W-:Y:S02]  /*617e0*/  IMAD.MOV.U32 R22, RZ, RZ, R24 ;  /* 0x000000ffff167224 */ /* 0x000fe400078e0018 */
[----:B0-----:R-:W-:Y:S02]  /*617f0*/  VIADD R0, R0, UR7 ;  /* 0x0000000700007c36 */ /* 0x001fe40008000000 */
[----:B------:R-:W-:Y:S02]  /*61800*/  IMAD.MOV.U32 R24, RZ, RZ, R25 ;  /* 0x000000ffff187224 */ /* 0x000fe400078e0019 */
[----:B------:R-:W-:Y:S01]  /*61810*/  IMAD.MOV.U32 R12, RZ, RZ, R18 ;  /* 0x000000ffff0c7224 */ /* 0x000fe200078e0012 */
[----:B------:R-:W-:Y:S01]  /*61820*/  ULDC UR7, c[0x0][0x228] ;  /* 0x00008a0000077ab9 */ /* 0x000fe20000000800 */
[----:B------:R0:W-:Y:S01]  /*61830*/  STL [R1+0x64c], R0 ;  /* 0x00064c0001007387 */ /* 0x0001e20000100800 */
[----:B------:R-:W-:-:S02]  /*61840*/  IMAD.MOV.U32 R25, RZ, RZ, R19 ;  /* 0x000000ffff197224 */ /* 0x000fc400078e0013 */
[----:B0-----:R-:W-:Y:S01]  /*61850*/  VIADD R0, R0, UR10 ;  /* 0x0000000a00007c36 */ /* 0x001fe20008000000 */
[----:B------:R-:W-:-:S04]  /*61860*/  ULDC UR10, c[0x0][0x248] ;  /* 0x00009200000a7ab9 */ /* 0x000fc80000000800 */
[----:B------:R0:W-:Y:S04]  /*61870*/  STL [R1+0x650], R0 ;  /* 0x0006500001007387 */ /* 0x0001e80000100800 */
[----:B------:R-:W2:Y:S04]  /*61880*/  LDL R19, [R1+0x10b8] ;  /* 0x0010b80001137983 */ /* 0x000ea80000100800 */
[----:B------:R-:W3:Y:S01]  /*61890*/  LDL R18, [R1+0x10b4] ;  /* 0x0010b40001127983 */ /* 0x000ee20000100800 */
[----:B0-----:R-:W-:Y:S01]  /*618a0*/  VIADD R0, R0, UR10 ;  /* 0x0000000a00007c36 */ /* 0x001fe20008000000 */
[----:B------:R-:W-:-:S04]  /*618b0*/  ULDC UR10, c[0x0][0x248] ;  /* 0x00009200000a7ab9 */ /* 0x000fc80000000800 */
[----:B------:R0:W-:Y:S04]  /*618c0*/  STL [R1+0x654], R0 ;  /* 0x0006540001007387 */ /* 0x0001e80000100800 */
[----:B------:R-:W4:Y:S01]  /*618d0*/  LDL.LU R16, [R1+0x28] ;  /* 0x0000280001107983 */ /* 0x000f220000300800 */
[----:B0-----:R-:W-:Y:S01]  /*618e0*/  VIADD R0, R0, UR10 ;  /* 0x0000000a00007c36 */ /* 0x001fe20008000000 */
[----:B------:R-:W-:-:S04]  /*618f0*/  ULDC UR10, c[0x0][0x248] ;  /* 0x00009200000a7ab9 */ /* 0x000fc80000000800 */
[----:B------:R0:W-:Y:S02]  /*61900*/  STL [R1+0x658], R0 ;  /* 0x0006580001007387 */ /* 0x0001e40000100800 */
[----:B0-----:R-:W-:Y:S01]  /*61910*/  VIADD R0, R0, UR10 ;  /* 0x0000000a00007c36 */ /* 0x001fe20008000000 */
[----:B------:R-:W-:-:S04]  /*61920*/  ULDC UR10, c[0x0][0x248] ;  /* 0x00009200000a7ab9 */ /* 0x000fc80000000800 */
[----:B------:R0:W-:Y:S04]  /*61930*/  STL [R1+0x668], R0 ;  /* 0x0006680001007387 */ /* 0x0001e80000100800 */
[----:B------:R-:W3:Y:S01]  /*61940*/  LDL R4, [R1+0x10bc] ;  /* 0x0010bc0001047983 */ /* 0x000ee20000100800 */
[----:B------:R-:W-:Y:S02]  /*61950*/  IMAD.MOV.U32 R10, RZ, RZ, R12 ;  /* 0x000000ffff0a7224 */ /* 0x000fe400078e000c */
[----:B------:R-:W-:Y:S02]  /*61960*/  IMAD.MOV.U32 R12, RZ, RZ, R25 ;  /* 0x000000ffff0c7224 */ /* 0x000fe400078e0019 */
[----:B------:R-:W-:Y:S02]  /*61970*/  IMAD.MOV.U32 R25, RZ, RZ, R27 ;  /* 0x000000ffff197224 */ /* 0x000fe400078e001b */
[----:B------:R-:W-:-:S02]  /*61980*/  IMAD.MOV.U32 R27, RZ, RZ, R17 ;  /* 0x000000ffff1b7224 */ /* 0x000fc400078e0011 */
[----:B0-----:R-:W-:Y:S01]  /*61990*/  VIADD R0, R0, UR10 ;  /* 0x0000000a00007c36 */ /* 0x001fe20008000000 */
[----:B------:R-:W-:-:S04]  /*619a0*/  ULDC.64 UR10, c[0x0][0x228] ;  /* 0x00008a00000a7ab9 */ /* 0x000fc80000000a00 */
[----:B------:R0:W-:Y:S04]  /*619b0*/  STL [R1+0x688], R0 ;  /* 0x0006880001007387 */ /* 0x0001e80000100800 */
[----:B------:R-:W3:Y:S01]  /*619c0*/  LDL R17, [R1+0x10c0] ;  /* 0x0010c00001117983 */ /* 0x000ee20000100800 */
[----:B0-----:R-:W-:Y:S01]  /*619d0*/  VIADD R0, R0, UR15 ;  /* 0x0000000f00007c36 */ /* 0x001fe20008000000 */
[----:B------:R-:W-:-:S04]  /*619e0*/  ULDC UR15, c[0x0][0x248] ;  /* 0x00009200000f7ab9 */ /* 0x000fc80000000800 */
[----:B------:R0:W-:Y:S04]  /*619f0*/  STL [R1+0x6a8], R0 ;  /* 0x0006a80001007387 */ /* 0x0001e80000100800 */
[----:B------:R-:W3:Y:S01]  /*61a00*/  LDL R6, [R1+0x6c0] ;  /* 0x0006c00001067983 */ /* 0x000ee20000100800 */
[----:B0-----:R-:W-:-:S05]  /*61a10*/  VIADD R0, R0, UR15 ;  /* 0x0000000f00007c36 */ /* 0x001fca0008000000 */
[----:B------:R0:W-:Y:S04]  /*61a20*/  STL [R1+0x6c8], R0 ;  /* 0x0006c80001007387 */ /* 0x0001e80000100800 */
[----:B------:R-:W3:Y:S01]  /*61a30*/  LDL R9, [R1+0x6ac] ;  /* 0x0006ac0001097983 */ /* 0x000ee20000100800 */
[----:B--2---:R-:W-:Y:S01]  /*61a40*/  ISETP.LT.AND P2, PT, R19, UR10, !P1 ;  /* 0x0000000a13007c0c */ /* 0x004fe2000cf41270 */
[----:B------:R-:W-:Y:S02]  /*61a50*/  ULDC UR10, c[0x0][0x248] ;  /* 0x00009200000a7ab9 */ /* 0x000fe40000000800 */
[----:B0-----:R-:W-:Y:S01]  /*61a60*/  VIADD R0, R0, UR10 ;  /* 0x0000000a00007c36 */ /* 0x001fe20008000000 */
[----:B------:R-:W-:-:S04]  /*61a70*/  ULDC UR10, c[0x0][0x248] ;  /* 0x00009200000a7ab9 */ /* 0x000fc80000000800 */
[----:B------:R0:W-:Y:S02]  /*61a80*/  STL [R1+0x6d8], R0 ;  /* 0x0006d80001007387 */ /* 0x0001e40000100800 */
[----:B0-----:R-:W-:Y:S01]  /*61a90*/  VIADD R0, R0, UR10 ;  /* 0x0000000a00007c36 */ /* 0x001fe20008000000 */
[----:B----4-:R-:W-:Y:S01]  /*61aa0*/  LOP3.LUT R16, R16, 0xefffffff, RZ, 0xc0, !PT ;  /* 0xefffffff10107812 */ /* 0x010fe200078ec0ff */
[----:B------:R-:W-:-:S03]  /*61ab0*/  ULDC UR10, c[0x0][0x248] ;  /* 0x00009200000a7ab9 */ /* 0x000fc60000000800 */
[----:B------:R0:W-:Y:S04]  /*61ac0*/  STL [R1+0x6dc], R0 ;  /* 0x0006dc0001007387 */ /* 0x0001e80000100800 */
[----:B------:R-:W2:Y:S01]  /*61ad0*/  LDL R7, [R1+0x660] ;  /* 0x0006600001077983 */ /* 0x000ea20000100800 */
[----:B------:R-:W-:-:S04]  /*61ae0*/  @P2 LOP3.LUT R16, R16, 0x10000000, RZ, 0xfc, !PT ;  /* 0x1000000010102812 */ /* 0x000fc800078efcff */
[----:B------:R-:W-:Y:S02]  /*61af0*/  LOP3.LUT R16, R16, 0xf7ffffff, RZ, 0xc0, !PT ;  /* 0xf7ffffff10107812 */ /* 0x000fe400078ec0ff */
[----:B---3--:R-:W-:-:S13]  /*61b00*/  ISETP.LT.AND P2, PT, R4, UR18, !P1 ;  /* 0x0000001204007c0c */ /* 0x008fda000cf41270 */
[----:B------:R-:W-:Y:S02]  /*61b10*/  @P2 LOP3.LUT R16, R16, 0x8000000, RZ, 0xfc, !PT ;  /* 0x0800000010102812 */ /* 0x000fe400078efcff */
[----:B------:R-:W-:Y:S01]  /*61b20*/  ISETP.LT.AND P2, PT, R17, UR14, !P1 ;  /* 0x0000000e11007c0c */ /* 0x000fe2000cf41270 */
[----:B------:R-:W-:Y:S01]  /*61b30*/  ULDC.64 UR14, c[0x0][0x228] ;  /* 0x00008a00000e7ab9 */ /* 0x000fe20000000a00 */
[----:B------:R-:W-:Y:S02]  /*61b40*/  LOP3.LUT R16, R16, 0xfbffffff, RZ, 0xc0, !PT ;  /* 0xfbffffff10107812 */ /* 0x000fe400078ec0ff */
[----:B------:R-:W-:Y:S01]  /*61b50*/  ISETP.LT.AND P1, PT, R18, UR14, !P1 ;  /* 0x0000000e12007c0c */ /* 0x000fe2000cf21270 */
[----:B------:R-:W-:-:S08]  /*61b60*/  ULDC UR14, c[0x0][0x248] ;  /* 0x00009200000e7ab9 */ /* 0x000fd00000000800 */
[----:B------:R-:W-:-:S04]  /*61b70*/  @P2 LOP3.LUT R16, R16, 0x4000000, RZ, 0xfc, !PT ;  /* 0x0400000010102812 */ /* 0x000fc800078efcff */
[----:B------:R-:W-:-:S04]  /*61b80*/  LOP3.LUT R16, R16, 0xfdffffff, RZ, 0xc0, !PT ;  /* 0xfdffffff10107812 */ /* 0x000fc800078ec0ff */
[----:B------:R-:W-:Y:S02]  /*61b90*/  @P1 LOP3.LUT R16, R16, 0x2000000, RZ, 0xfc, !PT ;  /* 0x0200000010101812 */ /* 0x000fe400078efcff */
[----:B------:R-:W-:Y:S01]  /*61ba0*/  ISETP.LT.AND P1, PT, R19, UR20, !P0 ;  /* 0x0000001413007c0c */ /* 0x000fe2000c721270 */
[----:B0-----:R-:W-:Y:S01]  /*61bb0*/  VIADD R0, R0, UR14 ;  /* 0x0000000e00007c36 */ /* 0x001fe20008000000 */
[----:B------:R-:W-:Y:S02]  /*61bc0*/  SHF.R.S32.HI R8, RZ, 0x1f, R6 ;  /* 0x0000001fff087819 */ /* 0x000fe40000011406 */
[----:B------:R-:W-:Y:S01]  /*61bd0*/  LOP3.LUT R16, R16, 0xfeffffff, RZ, 0xc0, !PT ;  /* 0xfeffffff10107812 */ /* 0x000fe200078ec0ff */
[----:B------:R-:W-:Y:S01]  /*61be0*/  ULDC UR14, c[0x0][0x248] ;  /* 0x00009200000e7ab9 */ /* 0x000fe20000000800 */
[----:B------:R-:W-:Y:S01]  /*61bf0*/  ULDC.64 UR20, c[0x0][0x228] ;  /* 0x00008a0000147ab9 */ /* 0x000fe20000000a00 */
[----:B------:R0:W-:Y:S06]  /*61c00*/  STL [R1+0x6e0], R0 ;  /* 0x0006e00001007387 */ /* 0x0001ec0000100800 */
[----:B------:R-:W-:-:S02]  /*61c10*/  @P1 LOP3.LUT R16, R16, 0x1000000, RZ, 0xfc, !PT ;  /* 0x0100000010101812 */ /* 0x000fc400078efcff */
[-C--:B------:R-:W-:Y:S01]  /*61c20*/  IADD3 R4, P1, R6, R21.reuse, RZ ;  /* 0x0000001506047210 */ /* 0x080fe20007f3e0ff */
[----:B0-----:R-:W-:Y:S01]  /*61c30*/  VIADD R0, R0, UR10 ;  /* 0x0000000a00007c36 */ /* 0x001fe20008000000 */
[----:B------:R0:W-:Y:S01]  /*61c40*/  STL [R1+0x6bc], R8 ;  /* 0x0006bc0801007387 */ /* 0x0001e20000100800 */
[----:B------:R-:W-:Y:S02]  /*61c50*/  SHF.R.S32.HI R6, RZ, 0x1f, R9 ;  /* 0x0000001fff067819 */ /* 0x000fe40000011409 */
[----:B------:R-:W-:Y:S01]  /*61c60*/  IMAD.X R5, R8, 0x1, R20, P1 ;  /* 0x0000000108057824 */ /* 0x000fe200008e0614 */
[----:B------:R-:W-:Y:S01]  /*61c70*/  ULDC UR10, c[0x0][0x248] ;  /* 0x00009200000a7ab9 */ /* 0x000fe20000000800 */
[----:B------:R1:W-:Y:S04]  /*61c80*/  STL [R1+0x6e4], R0 ;  /* 0x0006e40001007387 */ /* 0x0003e80000100800 */
[----:B------:R3:W-:Y:S01]  /*61c90*/  STL.64 [R1+0x670], R4 ;  /* 0x0006700401007387 */ /* 0x0007e20000100a00 */
[----:B0-----:R-:W-:Y:S01]  /*61ca0*/  IADD3 R8, P1, R9, R21, RZ ;  /* 0x0000001509087210 */ /* 0x001fe20007f3e0ff */
[----:B-1----:R-:W-:-:S04]  /*61cb0*/  VIADD R0, R0, UR14 ;  /* 0x0000000e00007c36 */ /* 0x002fc80008000000 */
[----:B------:R-:W-:Y:S01]  /*61cc0*/  IMAD.X R9, R6, 0x1, R20, P1 ;  /* 0x0000000106097824 */ /* 0x000fe200008e0614 */
[----:B------:R-:W-:Y:S01]  /*61cd0*/  ULDC UR14, c[0x0][0x248] ;  /* 0x00009200000e7ab9 */ /* 0x000fe20000000800 */
[----:B---3--:R-:W3:Y:S04]  /*61ce0*/  LDL.LU.64 R4, [R1+0x2430] ;  /* 0x0024300001047983 */ /* 0x008ee80000300a00 */
[----:B------:R-:W-:Y:S04]  /*61cf0*/  STL [R1+0x6b8], R6 ;  /* 0x0006b80601007387 */ /* 0x000fe80000100800 */
[----:B------:R0:W-:Y:S04]  /*61d00*/  STL [R1+0x6e8], R0 ;  /* 0x0006e80001007387 */ /* 0x0001e80000100800 */
[----:B------:R1:W-:Y:S01]  /*61d10*/  STL.64 [R1+0x6a0], R8 ;  /* 0x0006a00801007387 */ /* 0x0003e20000100a00 */
[----:B0-----:R-:W-:Y:S01]  /*61d20*/  VIADD R0, R0, UR10 ;  /* 0x0000000a00007c36 */ /* 0x001fe20008000000 */
[----:B------:R-:W-:-:S02]  /*61d30*/  ULDC UR10, c[0x0][0x248] ;  /* 0x00009200000a7ab9 */ /* 0x000fc40000000800 */
[----:B-1----:R-:W4:Y:S04]  /*61d40*/  LDL.LU.64 R8, [R1+0x2428] ;  /* 0x0024280001087983 */ /* 0x002f280000300a00 */
[----:B------:R0:W-:Y:S02]  /*61d50*/  STL [R1+0x6ec], R0 ;  /* 0x0006ec0001007387 */ /* 0x0001e40000100800 */
[----:B0-----:R-:W-:Y:S01]  /*61d60*/  VIADD R0, R0, UR10 ;  /* 0x0000000a00007c36 */ /* 0x001fe20008000000 */
[----:B------:R-:W-:Y:S01]  /*61d70*/  ULDC UR10, c[0x0][0x248] ;  /* 0x00009200000a7ab9 */ /* 0x000fe20000000800 */
[----:B--2---:R-:W-:Y:S02]  /*61d80*/  SHF.R.S32.HI R15, RZ, 0x1f, R7 ;  /* 0x0000001fff0f7819 */ /* 0x004fe40000011407 */
[----:B------:R-:W-:-:S03]  /*61d90*/  IADD3 R6, P1, R7, R21, RZ ;  /* 0x0000001507067210 */ /* 0x000fc60007f3e0ff */
[----:B------:R-:W-:Y:S04]  /*61da0*/  STL [R1+0x69c], R15 ;  /* 0x00069c0f01007387 */ /* 0x000fe80000100800 */
[----:B------:R-:W-:Y:S04]  /*61db0*/  STL [R1+0x6f0], R0 ;  /* 0x0006f00001007387 */ /* 0x000fe80000100800 */
[----:B------:R-:W2:Y:S04]  /*61dc0*/  LDL.LU R13, [R1+0x13c] ;  /* 0x00013c00010d7983 */ /* 0x000ea80000300800 */
[----:B------:R0:W-:Y:S04]  /*61dd0*/  STL [R1+0x23d0], R21 ;  /* 0x0023d01501007387 */ /* 0x0001e80000100800 */
[----:B0-----:R-:W3:Y:S01]  /*61de0*/  LDL R21, [R1+0x10bc] ;  /* 0x0010bc0001157983 */ /* 0x001ee20000100800 */
[----:B------:R-:W-:-:S02]  /*61df0*/  IMAD.X R7, R15, 0x1, R20, P1 ;  /* 0x000000010f077824 */ /* 0x000fc400008e0614 */
[----:B------:R-:W-:-:S03]  /*61e00*/  VIADD R0, R0, UR14 ;  /* 0x0000000e00007c36 */ /* 0x000fc60008000000 */
[----:B------:R0:W-:Y:S04]  /*61e10*/  STL.64 [R1+0x6b0], R6 ;  /* 0x0006b00601007387 */ /* 0x0001e80000100a00 */
[----:B0-----:R-:W4:Y:S04]  /*61e20*/  LDL.LU.64 R6, [R1+0x2420] ;  /* 0x0024200001067983 */ /* 0x001f280000300a00 */
[----:B------:R0:W-:Y:S02]  /*61e30*/  STL [R1+0x6f4], R0 ;  /* 0x0006f40001007387 */ /* 0x0001e40000100800 */
[----:B0-----:R-:W-:Y:S01]  /*61e40*/  VIADD R0, R0, UR10 ;  /* 0x0000000a00007c36 */ /* 0x001fe20008000000 */
[----:B------:R-:W-:Y:S01]  /*61e50*/  LOP3.LUT R16, R16, 0xff7fffff, RZ, 0xc0, !PT ;  /* 0xff7fffff10107812 */ /* 0x000fe200078ec0ff */
[----:B------:R-:W-:-:S03]  /*61e60*/  ULDC UR10, c[0x0][0x248] ;  /* 0x00009200000a7ab9 */ /* 0x000fc60000000800 */
[----:B------:R0:W-:Y:S04]  /*61e70*/  STL [R1+0x6f8], R0 ;  /* 0x0006f80001007387 */ /* 0x0001e80000100800 */
[----:B------:R-:W4:Y:S01]  /*61e80*/  LDL.LU R15, [R1+0x138] ;  /* 0x00013800010f7983 */ /* 0x000f220000300800 */
[----:B0-----:R-:W-:Y:S01]  /*61e90*/  VIADD R0, R0, UR10 ;  /* 0x0000000a00007c36 */ /* 0x001fe20008000000 */
[----:B------:R-:W-:-:S04]  /*61ea0*/  ULDC UR10, c[0x0][0x248] ;  /* 0x00009200000a7ab9 */ /* 0x000fc80000000800 */
[----:B------:R0:W-:Y:S02]  /*61eb0*/  STL [R1+0x858], R0 ;  /* 0x0008580001007387 */ /* 0x0001e40000100800 */
[----:B0-----:R-:W-:Y:S01]  /*61ec0*/  VIADD R0, R0, UR10 ;  /* 0x0000000a00007c36 */ /* 0x001fe20008000000 */
[----:B---3--:R-:W-:-:S13]  /*61ed0*/  ISETP.LT.AND P1, PT, R21, UR13, !P0 ;  /* 0x0000000d15007c0c */ /* 0x008fda000c721270 */
[----:B------:R-:W-:Y:S02]  /*61ee0*/  @P1 LOP3.LUT R16, R16, 0x800000, RZ, 0xfc, !PT ;  /* 0x0080000010101812 */ /* 0x000fe400078efcff */
[----:B------:R-:W-:Y:S02]  /*61ef0*/  ISETP.LT.AND P1, PT, R17, UR12, !P0 ;  /* 0x0000000c11007c0c */ /* 0x000fe4000c721270 */
[----:B------:R-:W-:Y:S01]  /*61f00*/  ISETP.LT.AND P0, PT, R18, UR20, !P0 ;  /* 0x0000001412007c0c */ /* 0x000fe2000c701270 */
[----:B------:R-:W-:Y:S01]  /*61f10*/  ULDC.64 UR12, c[0x0][0x228] ;  /* 0x00008a00000c7ab9 */ /* 0x000fe20000000a00 */
[----:B------:R-:W-:-:S09]  /*61f20*/  LOP3.LUT R16, R16, 0xffbfffff, RZ, 0xc0, !PT ;  /* 0xffbfffff10107812 */ /* 0x000fd200078ec0ff */
[----:B------:R-:W-:-:S04]  /*61f30*/  @P1 LOP3.LUT R16, R16, 0x400000, RZ, 0xfc, !PT ;  /* 0x0040000010101812 */ /* 0x000fc800078efcff */
[----:B------:R-:W-:-:S04]  /*61f40*/  LOP3.LUT R16, R16, 0xffdfffff, RZ, 0xc0, !PT ;  /* 0xffdfffff10107812 */ /* 0x000fc800078ec0ff */
[----:B------:R-:W-:Y:S02]  /*61f50*/  @P0 LOP3.LUT R16, R16, 0x200000, RZ, 0xfc, !PT ;  /* 0x0020000010100812 */ /* 0x000fe400078efcff */
[----:B--2---:R-:W-:Y:S01]  /*61f60*/  ISETP.GE.AND P0, PT, R13, UR11, PT ;  /* 0x0000000b0d007c0c */ /* 0x004fe2000bf06270 */
[----:B------:R-:W-:Y:S01]  /*61f70*/  ULDC.64 UR10, c[0x0][0x228] ;  /* 0x00008a00000a7ab9 */ /* 0x000fe20000000a00 */
[----:B------:R-:W2:Y:S02]  /*61f80*/  LDL.LU R13, [R1+0x134] ;  /* 0x00013400010d7983 */ /* 0x000ea40000300800 */
[----:B------:R-:W-:Y:S02]  /*61f90*/  ISETP.LT.AND P3, PT, R19, UR61, !P0 ;  /* 0x0000003d13007c0c */ /* 0x000fe4000c761270 */
[----:B------:R-:W-:Y:S02]  /*61fa0*/  ISETP.LT.AND P2, PT, R21, UR59, !P0 ;  /* 0x0000003b15007c0c */ /* 0x000fe4000c741270 */
[----:B------:R-:W-:-:S02]  /*61fb0*/  LOP3.LUT R16, R16, 0xffefffff, RZ, 0xc0, !PT ;  /* 0xffefffff10107812 */ /* 0x000fc400078ec0ff */
[----:B------:R-:W-:Y:S01]  /*61fc0*/  ISETP.LT.AND P1, PT, R17, UR60, !P0 ;  /* 0x0000003c11007c0c */ /* 0x000fe2000c721270 */
[----:B------:R0:W-:Y:S01]  /*61fd0*/  STL [R1+0x854], R0 ;  /* 0x0008540001007387 */ /* 0x0001e20000100800 */
[----:B------:R-:W-:Y:S01]  /*61fe0*/  ULDC UR61, c[0x0][0x228] ;  /* 0x00008a00003d7ab9 */ /* 0x000fe20000000800 */
[----:B------:R-:W-:-:S04]  /*61ff0*/  ULDC UR59, c[0x0][0x228] ;  /* 0x00008a00003b7ab9 */ /* 0x000fc80000000800 */
[----:B------:R-:W-:Y:S01]  /*62000*/  @P3 LOP3.LUT R16, R16, 0x100000, RZ, 0xfc, !PT ;  /* 0x0010000010103812 */ /* 0x000fe200078efcff */
[----:B------:R-:W-:-:S03]  /*62010*/  ULDC UR60, c[0x0][0x228] ;  /* 0x00008a00003c7ab9 */ /* 0x000fc60000000800 */
[----:B------:R-:W-:Y:S02]  /*62020*/  LOP3.LUT R16, R16, 0xfff7ffff, RZ, 0xc0, !PT ;  /* 0xfff7ffff10107812 */ /* 0x000fe400078ec0ff */
[----:B------:R-:W-:Y:S02]  /*62030*/  ISETP.LT.AND P0, PT, R18, UR12, !P0 ;  /* 0x0000000c12007c0c */ /* 0x000fe4000c701270 */
[----:B------:R-:W-:-:S04]  /*62040*/  @P2 LOP3.LUT R16, R16, 0x80000, RZ, 0xfc, !PT ;  /* 0x0008000010102812 */ /* 0x000fc800078efcff */
[----:B------:R-:W-:-:S04]  /*62050*/  LOP3.LUT R16, R16, 0xfffbffff, RZ, 0xc0, !PT ;  /* 0xfffbffff10107812 */ /* 0x000fc800078ec0ff */
[----:B------:R-:W-:-:S04]  /*62060*/  @P1 LOP3.LUT R16, R16, 0x40000, RZ, 0xfc, !PT ;  /* 0x0004000010101812 */ /* 0x000fc800078efcff */
[----:B------:R-:W-:-:S04]  /*62070*/  LOP3.LUT R16, R16, 0xfffdffff, RZ, 0xc0, !PT ;  /* 0xfffdffff10107812 */ /* 0x000fc800078ec0ff */
[----:B------:R-:W-:Y:S02]  /*62080*/  @P0 LOP3.LUT R16, R16, 0x20000, RZ, 0xfc, !PT ;  /* 0x0002000010100812 */ /* 0x000fe400078efcff */
[----:B----4-:R-:W-:Y:S01]  /*62090*/  ISETP.GE.AND P0, PT, R15, UR19, PT ;  /* 0x000000130f007c0c */ /* 0x010fe2000bf06270 */
[----:B------:R-:W-:Y:S01]  /*620a0*/  IMAD.MOV.U32 R15, RZ, RZ, R10 ;  /* 0x000000ffff0f7224 */ /* 0x000fe200078e000a */
[----:B------:R-:W-:Y:S01]  /*620b0*/  ULDC.64 UR18, c[0x0][0x228] ;  /* 0x00008a0000127ab9 */ /* 0x000fe20000000a00 */
[----:B------:R-:W3:Y:S01]  /*620c0*/  LDL.LU R10, [R1+0x130] ;  /* 0x00013000010a7983 */ /* 0x000ee20000300800 */
[----:B------:R-:W-:Y:S02]  /*620d0*/  ISETP.LT.AND P3, PT, R19, UR56, !P0 ;  /* 0x0000003813007c0c */ /* 0x000fe4000c761270 */
[----:B------:R-:W-:Y:S02]  /*620e0*/  ISETP.LT.AND P2, PT, R21, UR57, !P0 ;  /* 0x0000003915007c0c */ /* 0x000fe4000c741270 */
[----:B------:R-:W-:-:S02]  /*620f0*/  LOP3.LUT R16, R16, 0xfffeffff, RZ, 0xc0, !PT ;  /* 0xfffeffff10107812 */ /* 0x000fc400078ec0ff */
[----:B------:R-:W-:Y:S01]  /*62100*/  ISETP.LT.AND P1, PT, R17, UR58, !P0 ;  /* 0x0000003a11007c0c */ /* 0x000fe2000c721270 */
[----:B------:R-:W-:Y:S01]  /*62110*/  ULDC UR57, c[0x0][0x228] ;  /* 0x00008a0000397ab9 */ /* 0x000fe20000000800 */
[----:B------:R-:W-:-:S05]  /*62120*/  ULDC UR56, c[0x0][0x228] ;  /* 0x00008a0000387ab9 */ /* 0x000fca0000000800 */
[----:B------:R-:W-:Y:S01]  /*62130*/  @P3 LOP3.LUT R16, R16, 0x10000, RZ, 0xfc, !PT ;  /* 0x0001000010103812 */ /* 0x000fe200078efcff */
[----:B------:R-:W-:-:S03]  /*62140*/  ULDC UR58, c[0x0][0x228] ;  /* 0x00008a00003a7ab9 */ /* 0x000fc60000000800 */
[----:B------:R-:W-:Y:S02]  /*62150*/  LOP3.LUT R16, R16, 0xffff7fff, RZ, 0xc0, !PT ;  /* 0xffff7fff10107812 */ /* 0x000fe400078ec0ff */
[----:B------:R-:W-:Y:S01]  /*62160*/  ISETP.LT.AND P0, PT, R18, UR10, !P0 ;  /* 0x0000000a12007c0c */ /* 0x000fe2000c701270 */
[----:B------:R-:W-:Y:S01]  /*62170*/  ULDC UR10, c[0x0][0x248] ;  /* 0x00009200000a7ab9 */ /* 0x000fe20000000800 */
[----:B------:R-:W-:-:S04]  /*62180*/  @P2 LOP3.LUT R16, R16, 0x8000, RZ, 0xfc, !PT ;  /* 0x0000800010102812 */ /* 0x000fc800078efcff */
[----:B------:R-:W-:-:S04]  /*62190*/  LOP3.LUT R16, R16, 0xffffbfff, RZ, 0xc0, !PT ;  /* 0xffffbfff10107812 */ /* 0x000fc800078ec0ff */
[----:B------:R-:W-:-:S04]  /*621a0*/  @P1 LOP3.LUT R16, R16, 0x4000, RZ, 0xfc, !PT ;  /* 0x0000400010101812 */ /* 0x000fc800078efcff */
[----:B------:R-:W-:-:S04]  /*621b0*/  LOP3.LUT R16, R16, 0xffffdfff, RZ, 0xc0, !PT ;  /* 0xffffdfff10107812 */ /* 0x000fc800078ec0ff */
[----:B------:R-:W-:-:S04]  /*621c0*/  @P0 LOP3.LUT R16, R16, 0x2000, RZ, 0xfc, !PT ;  /* 0x0000200010100812 */ /* 0x000fc800078efcff */
[----:B------:R-:W-:Y:S01]  /*621d0*/  LOP3.LUT R16, R16, 0xffffefff, RZ, 0xc0, !PT ;  /* 0xffffefff10107812 */ /* 0x000fe200078ec0ff */
[----:B0-----:R-:W-:Y:S01]  /*621e0*/  VIADD R0, R0, UR10 ;  /* 0x0000000a00007c36 */ /* 0x001fe20008000000 */
[----:B------:R-:W-:-:S04]  /*621f0*/  ULDC UR10, c[0x0][0x248] ;  /* 0x00009200000a7ab9 */ /* 0x000fc80000000800 */
[----:B------:R0:W-:Y:S02]  /*62200*/  STL [R1+0x850], R0 ;  /* 0x0008500001007387 */ /* 0x0001e40000100800 */
[----:B0-----:R-:W-:Y:S01]  /*62210*/  VIADD R0, R0, UR10 ;  /* 0x0000000a00007c36 */ /* 0x001fe20008000000 */
[----:B------:R-:W-:-:S04]  /*62220*/  ULDC UR10, c[0x0][0x248] ;  /* 0x00009200000a7ab9 */ /* 0x000fc80000000800 */
[----:B------:R0:W-:Y:S01]  /*62230*/  STL [R1+0x84c], R0 ;  /* 0x00084c0001007387 */ /* 0x0001e20000100800 */
[----:B--2---:R-:W-:Y:S01]  /*62240*/  ISETP.GE.AND P0, PT, R13, UR15, PT ;  /* 0x0000000f0d007c0c */ /* 0x004fe2000bf06270 */
[----:B------:R-:W-:-:S03]  /*62250*/  ULDC.64 UR14, c[0x0][0x228] ;  /* 0x00008a00000e7ab9 */ /* 0x000fc60000000a00 */
[----:B------:R-:W-:Y:S02]  /*62260*/  ISETP.LT.AND P3, PT, R19, UR53, !P0 ;  /* 0x0000003513007c0c */ /* 0x000fe4000c761270 */
[----:B------:R-:W-:Y:S02]  /*62270*/  ISETP.LT.AND P2, PT, R21, UR54, !P0 ;  /* 0x0000003615007c0c */ /* 0x000fe4000c741270 */
[----:B------:R-:W-:Y:S01]  /*62280*/  ISETP.LT.AND P1, PT, R17, UR55, !P0 ;  /* 0x0000003711007c0c */ /* 0x000fe2000c721270 */
[----:B0-----:R-:W-:Y:S01]  /*62290*/  VIADD R0, R0, UR10 ;  /* 0x0000000a00007c36 */ /* 0x001fe20008000000 */
[----:B------:R-:W-:-:S07]  /*622a0*/  ULDC UR53, c[0x0][0x228] ;  /* 0x00008a0000357ab9 */ /* 0x000fce0000000800 */
[----:B------:R-:W-:Y:S02]  /*622b0*/  @P3 LOP3.LUT R16, R16, 0x1000, RZ, 0xfc, !PT ;  /* 0x0000100010103812 */ /* 0x000fe400078efcff */
[----:B------:R-:W-:Y:S01]  /*622c0*/  ISETP.LT.AND P0, PT, R18, UR18, !P0 ;  /* 0x0000001212007c0c */ /* 0x000fe2000c701270 */
[----:B------:R-:W-:Y:S01]  /*622d0*/  ULDC UR10, c[0x0][0x248] ;  /* 0x00009200000a7ab9 */ /* 0x000fe20000000800 */
[----:B------:R-:W-:Y:S01]  /*622e0*/  ULDC UR54, c[0x0][0x228] ;  /* 0x00008a0000367ab9 */ /* 0x000fe20000000800 */
[----:B------:R-:W-:Y:S01]  /*622f0*/  LOP3.LUT R16, R16, 0xfffff7ff, RZ, 0xc0, !PT ;  /* 0xfffff7ff10107812 */ /* 0x000fe200078ec0ff */
[----:B------:R-:W-:-:S03]  /*62300*/  ULDC UR55, c[0x0][0x228] ;  /* 0x00008a0000377ab9 */ /* 0x000fc60000000800 */
[----:B------:R-:W-:-:S04]  /*62310*/  @P2 LOP3.LUT R16, R16, 0x800, RZ, 0xfc, !PT ;  /* 0x0000080010102812 */ /* 0x000fc800078efcff */
[----:B------:R-:W-:-:S04]  /*62320*/  LOP3.LUT R16, R16, 0xfffffbff, RZ, 0xc0, !PT ;  /* 0xfffffbff10107812 */ /* 0x000fc800078ec0ff */
[----:B------:R-:W-:-:S04]  /*62330*/  @P1 LOP3.LUT R16, R16, 0x400, RZ, 0xfc, !PT ;  /* 0x0000040010101812 */ /* 0x000fc800078efcff */
[----:B------:R-:W-:-:S04]  /*62340*/  LOP3.LUT R16, R16, 0xfffffdff, RZ, 0xc0, !PT ;  /* 0xfffffdff10107812 */ /* 0x000fc800078ec0ff */
[----:B------:R-:W-:Y:S02]  /*62350*/  @P0 LOP3.LUT R16, R16, 0x200, RZ, 0xfc, !PT ;  /* 0x0000020010100812 */ /* 0x000fe400078efcff */
[----:B---3--:R-:W-:Y:S01]  /*62360*/  ISETP.GE.AND P0, PT, R10, UR21, PT ;  /* 0x000000150a007c0c */ /* 0x008fe2000bf06270 */
        /* <DEDUP_REMOVED lines=9> */
[----:B------:R-:W-:Y:S02]  /*62400*/  @P3 LOP3.LUT R16, R16, 0x100, RZ, 0xfc, !PT ;  /* 0x0000010010103812 */ /* 0x000fe400078efcff */
[----:B------:R-:W-:Y:S01]  /*62410*/  ISETP.LT.AND P0, PT, R18, UR14, !P0 ;  /* 0x0000000e12007c0c */ /* 0x000fe2000c701270 */
[----:B------:R-:W3:Y:S01]  /*62420*/  LDL.LU R13, [R1+0x24] ;  /* 0x00002400010d7983 */ /* 0x000ee20000300800 */
[----:B------:R-:W-:Y:S01]  /*62430*/  ULDC UR52, c[0x0][0x228] ;  /* 0x00008a0000347ab9 */ /* 0x000fe20000000800 */
[----:B------:R-:W-:-:S04]  /*62440*/  LOP3.LUT R16, R16, 0xffffff7f, RZ, 0xc0, !PT ;  /* 0xffffff7f10107812 */ /* 0x000fc800078ec0ff */
[----:B------:R-:W-:-:S04]  /*62450*/  @P2 LOP3.LUT R16, R16, 0x80, RZ, 0xfc, !PT ;  /* 0x0000008010102812 */ /* 0x000fc800078efcff */
[----:B------:R-:W-:-:S04]  /*62460*/  LOP3.LUT R16, R16, 0xffffffbf, RZ, 0xc0, !PT ;  /* 0xffffffbf10107812 */ /* 0x000fc800078ec0ff */
[----:B------:R-:W-:-:S04]  /*62470*/  @P1 LOP3.LUT R16, R16, 0x40, RZ, 0xfc, !PT ;  /* 0x0000004010101812 */ /* 0x000fc800078efcff */
[----:B------:R-:W-:-:S04]  /*62480*/  LOP3.LUT R16, R16, 0xffffffdf, RZ, 0xc0, !PT ;  /* 0xffffffdf10107812 */ /* 0x000fc800078ec0ff */
[----:B------:R-:W-:Y:S02]  /*62490*/  @P0 LOP3.LUT R16, R16, 0x20, RZ, 0xfc, !PT ;  /* 0x0000002010100812 */ /* 0x000fe400078efcff */
[----:B------:R-:W-:Y:S01]  /*624a0*/  ISETP.GE.AND P0, PT, R15, UR13, PT ;  /* 0x0000000d0f007c0c */ /* 0x000fe2000bf06270 */
[----:B0-----:R-:W-:Y:S01]  /*624b0*/  VIADD R0, R0, UR10 ;  /* 0x0000000a00007c36 */ /* 0x001fe20008000000 */
[----:B------:R-:W4:Y:S01]  /*624c0*/  LDL.LU R15, [R1+0x124] ;  /* 0x00012400010f7983 */ /* 0x000f220000300800 */
[----:B------:R-:W-:Y:S02]  /*624d0*/  LOP3.LUT R16, R16, 0xffffffef, RZ, 0xc0, !PT ;  /* 0xffffffef10107812 */ /* 0x000fe400078ec0ff */
[----:B------:R-:W-:Y:S02]  /*624e0*/  ISETP.LT.AND P3, PT, R19, UR47, !P0 ;  /* 0x0000002f13007c0c */ /* 0x000fe4000c761270 */
[----:B------:R-:W-:Y:S02]  /*624f0*/  ISETP.LT.AND P2, PT, R21, UR48, !P0 ;  /* 0x0000003015007c0c */ /* 0x000fe4000c741270 */
[----:B------:R-:W-:Y:S01]  /*62500*/  ISETP.LT.AND P1, PT, R17, UR50, !P0 ;  /* 0x0000003211007c0c */ /* 0x000fe2000c721270 */
[----:B------:R0:W-:Y:S01]  /*62510*/  STL [R1+0x844], R0 ;  /* 0x0008440001007387 */ /* 0x0001e20000100800 */
[----:B------:R-:W-:Y:S01]  /*62520*/  ULDC.64 UR12, c[0x0][0x228] ;  /* 0x00008a00000c7ab9 */ /* 0x000fe20000000a00 */
[----:B------:R-:W-:Y:S01]  /*62530*/  ULDC UR10, c[0x0][0x248] ;  /* 0x00009200000a7ab9 */ /* 0x000fe20000000800 */
[----:B------:R-:W-:-:S05]  /*62540*/  ULDC UR47, c[0x0][0x228] ;  /* 0x00008a00002f7ab9 */ /* 0x000fca0000000800 */
[----:B------:R-:W-:Y:S01]  /*62550*/  @P3 LOP3.LUT R16, R16, 0x10, RZ, 0xfc, !PT ;  /* 0x0000001010103812 */ /* 0x000fe200078efcff */
[----:B------:R-:W-:Y:S01]  /*62560*/  ULDC UR48, c[0x0][0x228] ;  /* 0x00008a0000307ab9 */ /* 0x000fe20000000800 */
[----:B------:R-:W-:Y:S02]  /*62570*/  ULDC UR50, c[0x0][0x228] ;  /* 0x00008a0000327ab9 */ /* 0x000fe40000000800 */
[----:B------:R-:W-:Y:S02]  /*62580*/  LOP3.LUT R16, R16, 0xfffffff7, RZ, 0xc0, !PT ;  /* 0xfffffff710107812 */ /* 0x000fe400078ec0ff */
[----:B------:R-:W-:Y:S02]  /*62590*/  ISETP.LT.AND P0, PT, R18, UR20, !P0 ;  /* 0x0000001412007c0c */ /* 0x000fe4000c701270 */
[----:B------:R-:W-:-:S04]  /*625a0*/  @P2 LOP3.LUT R16, R16, 0x8, RZ, 0xfc, !PT ;  /* 0x0000000810102812 */ /* 0x000fc800078efcff */
[----:B------:R-:W-:-:S04]  /*625b0*/  LOP3.LUT R16, R16, 0xfffffffb, RZ, 0xc0, !PT ;  /* 0xfffffffb10107812 */ /* 0x000fc800078ec0ff */
[----:B------:R-:W-:-:S04]  /*625c0*/  @P1 LOP3.LUT R16, R16, 0x4, RZ, 0xfc, !PT ;  /* 0x0000000410101812 */ /* 0x000fc800078efcff */
[----:B------:R-:W-:-:S04]  /*625d0*/  LOP3.LUT R16, R16, 0xfffffffd, RZ, 0xc0, !PT ;  /* 0xfffffffd10107812 */ /* 0x000fc800078ec0ff */
[----:B------:R-:W-:-:S04]  /*625e0*/  @P0 LOP3.LUT R16, R16, 0x2, RZ, 0xfc, !PT ;  /* 0x0000000210100812 */ /* 0x000fc800078efcff */
[----:B------:R-:W-:Y:S02]  /*625f0*/  LOP3.LUT R16, R16, 0xfffffffe, RZ, 0xc0, !PT ;  /* 0xfffffffe10107812 */ /* 0x000fe400078ec0ff */
[----:B--2---:R-:W-:Y:S02]  /*62600*/  ISETP.GE.AND P0, PT, R10, UR11, PT ;  /* 0x0000000b0a007c0c */ /* 0x004fe4000bf06270 */
[----:B------:R-:W2:Y:S02]  /*62610*/  LDL.LU R10, [R1+0x2418] ;  /* 0x00241800010a7983 */ /* 0x000ea40000300800 */
[----:B------:R-:W-:Y:S02]  /*62620*/  ISETP.LT.AND P3, PT, R19, UR42, !P0 ;  /* 0x0000002a13007c0c */ /* 0x000fe4000c761270 */
[----:B------:R-:W-:Y:S02]  /*62630*/  ISETP.LT.AND P2, PT, R21, UR43, !P0 ;  /* 0x0000002b15007c0c */ /* 0x000fe4000c741270 */
[----:B------:R-:W-:-:S02]  /*62640*/  ISETP.LT.AND P1, PT, R17, UR49, !P0 ;  /* 0x0000003111007c0c */ /* 0x000fc4000c721270 */
[----:B---3--:R-:W-:-:S07]  /*62650*/  LOP3.LUT R13, R13, 0x7fffffff, RZ, 0xc0, !PT ;  /* 0x7fffffff0d0d7812 */ /* 0x008fce00078ec0ff */
[----:B------:R-:W-:Y:S01]  /*62660*/  @P3 LOP3.LUT R16, R16, 0x1, RZ, 0xfc, !PT ;  /* 0x0000000110103812 */ /* 0x000fe200078efcff */
[----:B0-----:R-:W-:Y:S01]  /*62670*/  VIADD R0, R0, UR10 ;  /* 0x0000000a00007c36 */ /* 0x001fe20008000000 */
[----:B------:R-:W-:Y:S02]  /*62680*/  ISETP.LT.AND P0, PT, R18, UR12, !P0 ;  /* 0x0000000c12007c0c */ /* 0x000fe4000c701270 */
[----:B------:R-:W-:Y:S01]  /*62690*/  @P2 LOP3.LUT R13, R13, 0x80000000, RZ, 0xfc, !PT ;  /* 0x800000000d0d2812 */ /* 0x000fe200078efcff */
[----:B------:R-:W-:Y:S01]  /*626a0*/  ULDC.64 UR10, c[0x0][0x228] ;  /* 0x00008a00000a7ab9 */ /* 0x000fe20000000a00 */
[----:B------:R0:W-:Y:S01]  /*626b0*/  STL [R1+0x28], R16 ;  /* 0x0000281001007387 */ /* 0x0001e20000100800 */
[----:B------:R-:W-:Y:S01]  /*626c0*/  ULDC UR43, c[0x0][0x228] ;  /* 0x00008a00002b7ab9 */ /* 0x000fe20000000800 */
[----:B------:R-:W-:Y:S01]  /*626d0*/  ULDC UR42, c[0x0][0x228] ;  /* 0x00008a00002a7ab9 */ /* 0x000fe20000000800 */
[----:B------:R-:W-:Y:S01]  /*626e0*/  ULDC UR49, c[0x0][0x228] ;  /* 0x00008a0000317ab9 */ /* 0x000fe20000000800 */
[----:B------:R-:W-:Y:S01]  /*626f0*/  ULDC UR12, c[0x0][0x228] ;  /* 0x00008a00000c7ab9 */ /* 0x000fe20000000800 */
[----:B0-----:R-:W3:Y:S01]  /*62700*/  LDL.LU R16, [R1+0x120] ;  /* 0x0001200001107983 */ /* 0x001ee20000300800 */
[----:B------:R-:W-:-:S04]  /*62710*/  LOP3.LUT R13, R13, 0xbfffffff, RZ, 0xc0, !PT ;  /* 0xbfffffff0d0d7812 */ /* 0x000fc800078ec0ff */
[----:B------:R-:W-:-:S04]  /*62720*/  @P1 LOP3.LUT R13, R13, 0x40000000, RZ, 0xfc, !PT ;  /* 0x400000000d0d1812 */ /* 0x000fc800078efcff */
[----:B------:R-:W-:Y:S01]  /*62730*/  LOP3.LUT R13, R13, 0xdfffffff, RZ, 0xc0, !PT ;  /* 0xdfffffff0d0d7812 */ /* 0x000fe200078ec0ff */
[----:B------:R0:W-:Y:S03]  /*62740*/  STL [R1+0x840], R0 ;  /* 0x0008400001007387 */ /* 0x0001e60000100800 */
[----:B------:R-:W-:Y:S02]  /*62750*/  @P0 LOP3.LUT R13, R13, 0x20000000, RZ, 0xfc, !PT ;  /* 0x200000000d0d0812 */ /* 0x000fe400078efcff */
[----:B----4-:R-:W-:Y:S01]  /*62760*/  ISETP.GE.AND P0, PT, R15, UR19, PT ;  /* 0x000000130f007c0c */ /* 0x010fe2000bf06270 */
[----:B------:R-:W-:Y:S01]  /*62770*/  ULDC.64 UR18, c[0x0][0x228] ;  /* 0x00008a0000127ab9 */ /* 0x000fe20000000a00 */
[----:B------:R-:W4:Y:S02]  /*62780*/  LDL.LU R15, [R1+0x11c] ;  /* 0x00011c00010f7983 */ /* 0x000f240000300800 */
[----:B------:R-:W-:-:S02]  /*62790*/  ISETP.LT.AND P3, PT, R19, UR26, !P0 ;  /* 0x0000001a13007c0c */ /* 0x000fc4000c761270 */
[----:B------:R-:W-:Y:S02]  /*627a0*/  ISETP.LT.AND P2, PT, R21, UR40, !P0 ;  /* 0x0000002815007c0c */ /* 0x000fe4000c741270 */
[----:B------:R-:W-:Y:S02]  /*627b0*/  LOP3.LUT R13, R13, 0xefffffff, RZ, 0xc0, !PT ;  /* 0xefffffff0d0d7812 */ /* 0x000fe400078ec0ff */
        /* <DEDUP_REMOVED lines=10> */
[----:B------:R-:W-:Y:S01]  /*62860*/  @P1 LOP3.LUT R13, R13, 0x4000000, RZ, 0xfc, !PT ;  /* 0x040000000d0d1812 */ /* 0x000fe200078efcff */
[----:B0-----:R-:W-:Y:S01]  /*62870*/  VIADD R0, R0, UR10 ;  /* 0x0000000a00007c36 */ /* 0x001fe20008000000 */
[----:B------:R-:W-:Y:S02]  /*62880*/  ULDC UR10, c[0x0][0x248] ;  /* 0x00009200000a7ab9 */ /* 0x000fe40000000800 */
[----:B------:R-:W-:Y:S02]  /*62890*/  LOP3.LUT R13, R13, 0xfdffffff, RZ, 0xc0, !PT ;  /* 0xfdffffff0d0d7812 */ /* 0x000fe400078ec0ff */
[----:B------:R0:W-:Y:S02]  /*628a0*/  STL [R1+0x83c], R0 ;  /* 0x00083c0001007387 */ /* 0x0001e40000100800 */
[----:B------:R-:W-:-:S04]  /*628b0*/  @P0 LOP3.LUT R13, R13, 0x2000000, RZ, 0xfc, !PT ;  /* 0x020000000d0d0812 */ /* 0x000fc800078efcff */
[----:B------:R-:W-:Y:S02]  /*628c0*/  LOP3.LUT R13, R13, 0xfeffffff, RZ, 0xc0, !PT ;  /* 0xfeffffff0d0d7812 */ /* 0x000fe400078ec0ff */
[----:B---3--:R-:W-:Y:S01]  /*628d0*/  ISETP.GE.AND P0, PT, R16, UR15, PT ;  /* 0x0000000f10007c0c */ /* 0x008fe2000bf06270 */
[----:B0-----:R-:W-:Y:S01]  /*628e0*/  VIADD R0, R0, UR10 ;  /* 0x0000000a00007c36 */ /* 0x001fe20008000000 */
[----:B------:R-:W3:Y:S01]  /*628f0*/  LDL.LU R16, [R1+0x118] ;  /* 0x0001180001107983 */ /* 0x000ee20000300800 */
[----:B------:R-:W-:Y:S01]  /*62900*/  ULDC.64 UR14, c[0x0][0x228] ;  /* 0x00008a00000e7ab9 */ /* 0x000fe20000000a00 */
[----:B------:R-:W-:Y:S02]  /*62910*/  ISETP.LT.AND P3, PT, R19, UR25, !P0 ;  /* 0x0000001913007c0c */ /* 0x000fe4000c761270 */
[----:B------:R-:W-:Y:S02]  /*62920*/  ISETP.LT.AND P2, PT, R21, UR39, !P0 ;  /* 0x0000002715007c0c */ /* 0x000fe4000c741270 */
[----:B------:R-:W-:Y:S01]  /*62930*/  ISETP.LT.AND P1, PT, R17, UR24, !P0 ;  /* 0x0000001811007c0c */ /* 0x000fe2000c721270 */
[----:B------:R0:W-:Y:S01]  /*62940*/  STL [R1+0x838], R0 ;  /* 0x0008380001007387 */ /* 0x0001e20000100800 */
[----:B------:R-:W-:Y:S01]  /*62950*/  ULDC UR10, c[0x0][0x248] ;  /* 0x00009200000a7ab9 */ /* 0x000fe20000000800 */
[----:B------:R-:W-:-:S06]  /*62960*/  ULDC UR25, c[0x0][0x228] ;  /* 0x00008a0000197ab9 */ /* 0x000fcc0000000800 */
[----:B------:R-:W-:Y:S01]  /*62970*/  @P3 LOP3.LUT R13, R13, 0x1000000, RZ, 0xfc, !PT ;  /* 0x010000000d0d3812 */ /* 0x000fe200078efcff */
[----:B------:R-:W-:Y:S01]  /*62980*/  ULDC UR24, c[0x0][0x228] ;  /* 0x00008a0000187ab9 */ /* 0x000fe20000000800 */
[----:B------:R-:W-:Y:S02]  /*62990*/  ULDC UR39, c[0x0][0x228] ;  /* 0x00008a0000277ab9 */ /* 0x000fe40000000800 */
[----:B------:R-:W-:Y:S02]  /*629a0*/  LOP3.LUT R13, R13, 0xff7fffff, RZ, 0xc0, !PT ;  /* 0xff7fffff0d0d7812 */ /* 0x000fe400078ec0ff */
[----:B------:R-:W-:Y:S01]  /*629b0*/  ISETP.LT.AND P0, PT, R18, UR18, !P0 ;  /* 0x0000001212007c0c */ /* 0x000fe2000c701270 */
[----:B0-----:R-:W-:Y:S01]  /*629c0*/  VIADD R0, R0, UR10 ;  /* 0x0000000a00007c36 */ /* 0x001fe20008000000 */
[----:B------:R-:W-:Y:S01]  /*629d0*/  ULDC UR10, c[0x0][0x248] ;  /* 0x00009200000a7ab9 */ /* 0x000fe20000000800 */
[----:B------:R-:W-:Y:S01]  /*629e0*/  @P2 LOP3.LUT R13, R13, 0x800000, RZ, 0xfc, !PT ;  /* 0x008000000d0d2812 */ /* 0x000fe200078efcff */
[----:B------:R-:W-:-:S03]  /*629f0*/  ULDC UR18, c[0x0][0x228] ;  /* 0x00008a0000127ab9 */ /* 0x000fc60000000800 */
[----:B------:R-:W-:-:S04]  /*62a00*/  LOP3.LUT R13, R13, 0xffbfffff, RZ, 0xc0, !PT ;  /* 0xffbfffff0d0d7812 */ /* 0x000fc800078ec0ff */
[----:B------:R-:W-:-:S04]  /*62a10*/  @P1 LOP3.LUT R13, R13, 0x400000, RZ, 0xfc, !PT ;  /* 0x004000000d0d1812 */ /* 0x000fc800078efcff */
[----:B------:R-:W-:-:S04]  /*62a20*/  LOP3.LUT R13, R13, 0xffdfffff, RZ, 0xc0, !PT ;  /* 0xffdfffff0d0d7812 */ /* 0x000fc800078ec0ff */
[----:B------:R-:W-:Y:S02]  /*62a30*/  @P0 LOP3.LUT R13, R13, 0x200000, RZ, 0xfc, !PT ;  /* 0x002000000d0d0812 */ /* 0x000fe400078efcff */
[----:B----4-:R-:W-:Y:S01]  /*62a40*/  ISETP.GE.AND P0, PT, R15, UR21, PT ;  /* 0x000000150f007c0c */ /* 0x010fe2000bf06270 */
[----:B------:R-:W-:Y:S01]  /*62a50*/  ULDC.64 UR20, c[0x0][0x228] ;  /* 0x00008a0000147ab9 */ /* 0x000fe20000000a00 */
[----:B------:R-:W4:Y:S02]  /*62a60*/  LDL.LU R15, [R1+0x114] ;  /* 0x00011400010f7983 */ /* 0x000f240000300800 */
[----:B------:R-:W-:Y:S02]  /*62a70*/  ISETP.LT.AND P3, PT, R19, UR28, !P0 ;  /* 0x0000001c13007c0c */ /* 0x000fe4000c761270 */
[----:B------:R-:W-:Y:S02]  /*62a80*/  ISETP.LT.AND P2, PT, R21, UR17, !P0 ;  /* 0x0000001115007c0c */ /* 0x000fe4000c741270 */
[----:B------:R-:W-:-:S02]  /*62a90*/  LOP3.LUT R13, R13, 0xffefffff, RZ, 0xc0, !PT ;  /* 0xffefffff0d0d7812 */ /* 0x000fc400078ec0ff */
[----:B------:R-:W-:Y:S01]  /*62aa0*/  ISETP.LT.AND P1, PT, R17, UR29, !P0 ;  /* 0x0000001d11007c0c */ /* 0x000fe2000c721270 */
[----:B------:R0:W-:Y:S01]  /*62ab0*/  STL [R1+0x834], R0 ;  /* 0x0008340001007387 */ /* 0x0001e20000100800 */
[----:B------:R-:W-:-:S05]  /*62ac0*/  ULDC UR17, c[0x0][0x228] ;  /* 0x00008a0000117ab9 */ /* 0x000fca0000000800 */
[----:B------:R-:W-:Y:S01]  /*62ad0*/  @P3 LOP3.LUT R13, R13, 0x100000, RZ, 0xfc, !PT ;  /* 0x001000000d0d3812 */ /* 0x000fe200078efcff */
[----:B------:R-:W-:-:S03]  /*62ae0*/  ULDC.64 UR28, c[0x0][0x228] ;  /* 0x00008a00001c7ab9 */ /* 0x000fc60000000a00 */
[----:B------:R-:W-:Y:S02]  /*62af0*/  LOP3.LUT R13, R13, 0xfff7ffff, RZ, 0xc0, !PT ;  /* 0xfff7ffff0d0d7812 */ /* 0x000fe400078ec0ff */
[----:B------:R-:W-:Y:S01]  /*62b00*/  ISETP.LT.AND P0, PT, R18, UR14, !P0 ;  /* 0x0000000e12007c0c */ /* 0x000fe2000c701270 */
[----:B------:R-:W-:Y:S01]  /*62b10*/  ULDC UR14, c[0x0][0x248] ;  /* 0x00009200000e7ab9 */ /* 0x000fe20000000800 */
[----:B------:R-:W-:-:S04]  /*62b20*/  @P2 LOP3.LUT R13, R13, 0x80000, RZ, 0xfc, !PT ;  /* 0x000800000d0d2812 */ /* 0x000fc800078efcff */
[----:B------:R-:W-:-:S04]  /*62b30*/  LOP3.LUT R13, R13, 0xfffbffff, RZ, 0xc0, !PT ;  /* 0xfffbffff0d0d7812 */ /* 0x000fc800078ec0ff */
[----:B------:R-:W-:-:S04]  /*62b40*/  @P1 LOP3.LUT R13, R13, 0x40000, RZ, 0xfc, !PT ;  /* 0x000400000d0d1812 */ /* 0x000fc800078efcff */
[----:B------:R-:W-:-:S04]  /*62b50*/  LOP3.LUT R13, R13, 0xfffdffff, RZ, 0xc0, !PT ;  /* 0xfffdffff0d0d7812 */ /* 0x000fc800078ec0ff */
[----:B------:R-:W-:Y:S02]  /*62b60*/  @P0 LOP3.LUT R13, R13, 0x20000, RZ, 0xfc, !PT ;  /* 0x000200000d0d0812 */ /* 0x000fe400078efcff */
[----:B---3--:R-:W-:Y:S02]  /*62b70*/  ISETP.GE.AND P0, PT, R16, UR13, PT ;  /* 0x0000000d10007c0c */ /* 0x008fe4000bf06270 */
[----:B------:R-:W-:Y:S01]  /*62b80*/  LOP3.LUT R13, R13, 0xfffeffff, RZ, 0xc0, !PT ;  /* 0xfffeffff0d0d7812 */ /* 0x000fe200078ec0ff */
[----:B------:R-:W3:Y:S01]  /*62b90*/  LDL.LU R16, [R1+0x110] ;  /* 0x0001100001107983 */ /* 0x000ee20000300800 */
[----:B------:R-:W-:Y:S01]  /*62ba0*/  ULDC UR13, c[0x0][0x228] ;  /* 0x00008a00000d7ab9 */ /* 0x000fe20000000800 */
[----:B------:R-:W-:Y:S02]  /*62bb0*/  ISETP.LT.AND P3, PT, R19, UR37, !P0 ;  /* 0x0000002513007c0c */ /* 0x000fe4000c761270 */
[----:B------:R-:W-:Y:S02]  /*62bc0*/  ISETP.LT.AND P2, PT, R21, UR38, !P0 ;  /* 0x0000002615007c0c */ /* 0x000fe4000c741270 */
[----:B------:R-:W-:-:S09]  /*62bd0*/  ISETP.LT.AND P1, PT, R17, UR9, !P0 ;  /* 0x0000000911007c0c */ /* 0x000fd2000c721270 */
[----:B------:R-:W-:Y:S01]  /*62be0*/  @P3 LOP3.LUT R13, R13, 0x10000, RZ, 0xfc, !PT ;  /* 0x000100000d0d3812 */ /* 0x000fe200078efcff */
[----:B------:R-:W-:Y:S01]  /*62bf0*/  ULDC UR9, c[0x0][0x248] ;  /* 0x0000920000097ab9 */ /* 0x000fe20000000800 */
[----:B------:R-:W-:Y:S02]  /*62c00*/  ULDC UR38, c[0x0][0x228] ;  /* 0x00008a0000267ab9 */ /* 0x000fe40000000800 */
[----:B------:R-:W-:Y:S02]  /*62c10*/  LOP3.LUT R13, R13, 0xffff7fff, RZ, 0xc0, !PT ;  /* 0xffff7fff0d0d7812 */ /* 0x000fe400078ec0ff */
[----:B------:R-:W-:Y:S02]  /*62c20*/  ISETP.LT.AND P0, PT, R18, UR28, !P0 ;  /* 0x0000001c12007c0c */ /* 0x000fe4000c701270 */
[----:B------:R-:W-:-:S04]  /*62c30*/  @P2 LOP3.LUT R13, R13, 0x8000, RZ, 0xfc, !PT ;  /* 0x000080000d0d2812 */ /* 0x000fc800078efcff */
[----:B------:R-:W-:-:S04]  /*62c40*/  LOP3.LUT R13, R13, 0xffffbfff, RZ, 0xc0, !PT ;  /* 0xffffbfff0d0d7812 */ /* 0x000fc800078ec0ff */
[----:B------:R-:W-:Y:S01]  /*62c50*/  @P1 LOP3.LUT R13, R13, 0x4000, RZ, 0xfc, !PT ;  /* 0x000040000d0d1812 */ /* 0x000fe200078efcff */
[----:B0-----:R-:W-:Y:S01]  /*62c60*/  VIADD R0, R0, UR9 ;  /* 0x0000000900007c36 */ /* 0x001fe20008000000 */
[----:B------:R-:W-:Y:S02]  /*62c70*/  ULDC UR9, c[0x0][0x228] ;  /* 0x00008a0000097ab9 */ /* 0x000fe40000000800 */
[----:B------:R-:W-:Y:S02]  /*62c80*/  LOP3.LUT R13, R13, 0xffffdfff, RZ, 0xc0, !PT ;  /* 0xffffdfff0d0d7812 */ /* 0x000fe400078ec0ff */
[----:B------:R0:W-:Y:S02]  /*62c90*/  STL [R1+0x830], R0 ;  /* 0x0008300001007387 */ /* 0x0001e40000100800 */
[----:B------:R-:W-:Y:S02]  /*62ca0*/  @P0 LOP3.LUT R13, R13, 0x2000, RZ, 0xfc, !PT ;  /* 0x000020000d0d0812 */ /* 0x000fe400078efcff */
[----:B----4-:R-:W-:Y:S01]  /*62cb0*/  ISETP.GE.AND P0, PT, R15, UR11, PT ;  /* 0x0000000b0f007c0c */ /* 0x010fe2000bf06270 */
[----:B------:R-:W-:Y:S01]  /*62cc0*/  IMAD.MOV.U32 R15, RZ, RZ, R22 ;  /* 0x000000ffff0f7224 */ /* 0x000fe200078e0016 */
[----:B------:R-:W-:Y:S01]  /*62cd0*/  ULDC UR11, c[0x0][0x228] ;  /* 0x00008a00000b7ab9 */ /* 0x000fe20000000800 */
[----:B------:R-:W4:Y:S01]  /*62ce0*/  LDL.LU R22, [R1+0x10c] ;  /* 0x00010c0001167983 */ /* 0x000f220000300800 */
[----:B------:R-:W-:-:S02]  /*62cf0*/  ISETP.LT.AND P3, PT, R19, UR22, !P0 ;  /* 0x0000001613007c0c */ /* 0x000fc4000c761270 */
[----:B------:R-:W-:Y:S02]  /*62d00*/  ISETP.LT.AND P2, PT, R21, UR36, !P0 ;  /* 0x0000002415007c0c */ /* 0x000fe4000c741270 */
[----:B------:R-:W-:Y:S02]  /*62d10*/  LOP3.LUT R13, R13, 0xffffefff, RZ, 0xc0, !PT ;  /* 0xffffefff0d0d7812 */ /* 0x000fe400078ec0ff */
[----:B------:R-:W-:Y:S01]  /*62d20*/  ISETP.LT.AND P1, PT, R17, UR23, !P0 ;  /* 0x0000001711007c0c */ /* 0x000fe2000c721270 */
[----:B0-----:R-:W-:Y:S01]  /*62d30*/  VIADD R0, R0, UR10 ;  /* 0x0000000a00007c36 */ /* 0x001fe20008000000 */
[----:B------:R-:W-:-:S05]  /*62d40*/  ULDC.64 UR36, c[0x0][0x228] ;  /* 0x00008a0000247ab9 */ /* 0x000fca0000000a00 */
[----:B------:R-:W-:Y:S02]  /*62d50*/  @P3 LOP3.LUT R13, R13, 0x1000, RZ, 0xfc, !PT ;  /* 0x000010000d0d3812 */ /* 0x000fe400078efcff */
[----:B------:R-:W-:Y:S01]  /*62d60*/  ISETP.LT.AND P0, PT, R18, UR20, !P0 ;  /* 0x0000001412007c0c */ /* 0x000fe2000c701270 */
[----:B------:R0:W-:Y:S01]  /*62d70*/  STL [R1+0x82c], R0 ;  /* 0x00082c0001007387 */ /* 0x0001e20000100800 */
[----:B------:R-:W-:Y:S01]  /*62d80*/  ULDC.64 UR22, c[0x0][0x228] ;  /* 0x00008a0000167ab9 */ /* 0x000fe20000000a00 */
[----:B------:R-:W-:Y:S01]  /*62d90*/  LOP3.LUT R13, R13, 0xfffff7ff, RZ, 0xc0, !PT ;  /* 0xfffff7ff0d0d7812 */ /* 0x000fe200078ec0ff */
[----:B------:R-:W-:Y:S01]  /*62da0*/  ULDC UR20, c[0x0][0x248] ;  /* 0x0000920000147ab9 */ /* 0x000fe20000000800 */
[----:B------:R-:W-:Y:S02]  /*62db0*/  ULDC UR10, c[0x0][0x228] ;  /* 0x00008a00000a7ab9 */ /* 0x000fe40000000800 */
        /* <DEDUP_REMOVED lines=11> */
[----:B------:R-:W-:Y:S01]  /*62e70*/  ISETP.LT.AND P1, PT, R17, UR33, !P0 ;  /* 0x0000002111007c0c */ /* 0x000fe2000c721270 */
[----:B------:R-:W-:-:S08]  /*62e80*/  ULDC UR7, c[0x0][0x248] ;  /* 0x0000920000077ab9 */ /* 0x000fd00000000800 */
[----:B------:R-:W-:Y:S01]  /*62e90*/  @P3 LOP3.LUT R13, R13, 0x100, RZ, 0xfc, !PT ;  /* 0x000001000d0d3812 */ /* 0x000fe200078efcff */
[----:B------:R-:W-:-:S03]  /*62ea0*/  ULDC.64 UR32, c[0x0][0x228] ;  /* 0x00008a0000207ab9 */ /* 0x000fc60000000a00 */
        /* <DEDUP_REMOVED lines=11> */
[----:B------:R0:W-:Y:S01]  /*62f60*/  STL [R1+0x828], R0 ;  /* 0x0008280001007387 */ /* 0x0001e20000100800 */
[----:B------:R-:W-:-:S03]  /*62f70*/  LOP3.LUT R13, R13, 0xffffffef, RZ, 0xc0, !PT ;  /* 0xffffffef0d0d7812 */ /* 0x000fc600078ec0ff */
[----:B------:R-:W4:Y:S01]  /*62f80*/  LDL.LU R22, [R1+0x20] ;  /* 0x0000200001167983 */ /* 0x000f220000300800 */
[----:B------:R-:W-:Y:S02]  /*62f90*/  ISETP.LT.AND P3, PT, R19, UR35, !P0 ;  /* 0x0000002313007c0c */ /* 0x000fe4000c761270 */
[----:B------:R-:W-:Y:S02]  /*62fa0*/  ISETP.LT.AND P2, PT, R21, UR34, !P0 ;  /* 0x0000002215007c0c */ /* 0x000fe4000c741270 */
[----:B------:R-:W-:Y:S01]  /*62fb0*/  ISETP.LT.AND P1, PT, R17, UR31, !P0 ;  /* 0x0000001f11007c0c */ /* 0x000fe2000c721270 */
[----:B------:R-:W-:-:S08]  /*62fc0*/  ULDC UR15, c[0x0][0x228] ;  /* 0x00008a00000f7ab9 */ /* 0x000fd00000000800 */
[----:B------:R-:W-:Y:S01]  /*62fd0*/  @P3 LOP3.LUT R13, R13, 0x10, RZ, 0xfc, !PT ;  /* 0x000000100d0d3812 */ /* 0x000fe200078efcff */
[----:B0-----:R-:W-:Y:S01]  /*62fe0*/  VIADD R0, R0, UR14 ;  /* 0x0000000e00007c36 */ /* 0x001fe20008000000 */
[----:B------:R-:W-:Y:S01]  /*62ff0*/  ISETP.LT.AND P0, PT, R18, UR32, !P0 ;  /* 0x0000002012007c0c */ /* 0x000fe2000c701270 */
[----:B------:R-:W-:Y:S01]  /*63000*/  ULDC.64 UR34, c[0x0][0x228] ;  /* 0x00008a0000227ab9 */ /* 0x000fe20000000a00 */
[----:B------:R-:W-:Y:S01]  /*63010*/  LOP3.LUT R13, R13, 0xfffffff7, RZ, 0xc0, !PT ;  /* 0xfffffff70d0d7812 */ /* 0x000fe200078ec0ff */
[----:B------:R-:W-:-:S03]  /*63020*/  ULDC UR14, c[0x0][0x228] ;  /* 0x00008a00000e7ab9 */ /* 0x000fc60000000800 */
[----:B------:R-:W-:-:S04]  /*63030*/  @P2 LOP3.LUT R13, R13, 0x8, RZ, 0xfc, !PT ;  /* 0x000000080d0d2812 */ /* 0x000fc800078efcff */
[----:B------:R-:W-:-:S04]  /*63040*/  LOP3.LUT R13, R13, 0xfffffffb, RZ, 0xc0, !PT ;  /* 0xfffffffb0d0d7812 */ /* 0x000fc800078ec0ff */
[----:B------:R-:W-:-:S04]  /*63050*/  @P1 LOP3.LUT R13, R13, 0x4, RZ, 0xfc, !PT ;  /* 0x000000040d0d1812 */ /* 0x000fc800078efcff */
[----:B------:R-:W-:Y:S01]  /*63060*/  LOP3.LUT R13, R13, 0xfffffffd, RZ, 0xc0, !PT ;  /* 0xfffffffd0d0d7812 */ /* 0x000fe200078ec0ff */
[----:B------:R0:W-:Y:S03]  /*63070*/  STL [R1+0x824], R0 ;  /* 0x0008240001007387 */ /* 0x0001e60000100800 */
[----:B------:R-:W-:-:S04]  /*63080*/  @P0 LOP3.LUT R13, R13, 0x2, RZ, 0xfc, !PT ;  /* 0x000000020d0d0812 */ /* 0x000fc800078efcff */
[----:B------:R-:W-:Y:S01]  /*63090*/  LOP3.LUT R13, R13, 0xfffffffe, RZ, 0xc0, !PT ;  /* 0xfffffffe0d0d7812 */ /* 0x000fe200078ec0ff */
[----:B0-----:R-:W-:Y:S01]  /*630a0*/  VIADD R0, R0, UR19 ;  /* 0x0000001300007c36 */ /* 0x001fe20008000000 */
[----:B------:R-:W-:Y:S01]  /*630b0*/  ULDC UR19, c[0x0][0x228] ;  /* 0x00008a0000137ab9 */ /* 0x000fe20000000800 */
[----:B---3--:R-:W-:Y:S01]  /*630c0*/  ISETP.GE.AND P0, PT, R16, UR29, PT ;  /* 0x0000001d10007c0c */ /* 0x008fe2000bf06270 */
[----:B------:R-:W-:Y:S01]  /*630d0*/  ULDC.64 UR28, c[0x0][0x228] ;  /* 0x00008a00001c7ab9 */ /* 0x000fe20000000a00 */
[----:B------:R-:W3:Y:S02]  /*630e0*/  LDL.LU R16, [R1+0x104] ;  /* 0x0001040001107983 */ /* 0x000ee40000300800 */
[----:B------:R-:W-:Y:S02]  /*630f0*/  ISETP.LT.AND P3, PT, R19, UR30, !P0 ;  /* 0x0000001e13007c0c */ /* 0x000fe4000c761270 */
[----:B------:R-:W-:Y:S02]  /*63100*/  ISETP.LT.AND P2, PT, R21, UR27, !P0 ;  /* 0x0000001b15007c0c */ /* 0x000fe4000c741270 */
[----:B------:R-:W-:Y:S01]  /*63110*/  ISETP.LT.AND P1, PT, R17, UR16, !P0 ;  /* 0x0000001011007c0c */ /* 0x000fe2000c721270 */
[----:B------:R-:W-:-:S08]  /*63120*/  ULDC.64 UR30, c[0x0][0x228] ;  /* 0x00008a00001e7ab9 */ /* 0x000fd00000000a00 */
[----:B------:R-:W-:Y:S01]  /*63130*/  @P3 LOP3.LUT R13, R13, 0x1, RZ, 0xfc, !PT ;  /* 0x000000010d0d3812 */ /* 0x000fe200078efcff */
[----:B------:R-:W-:Y:S01]  /*63140*/  ULDC UR16, c[0x0][0x228] ;  /* 0x00008a0000107ab9 */ /* 0x000fe20000000800 */
[----:B------:R-:W-:-:S03]  /*63150*/  ULDC UR27, c[0x0][0x228] ;  /* 0x00008a00001b7ab9 */ /* 0x000fc60000000800 */
[----:B------:R0:W-:Y:S04]  /*63160*/  STL [R1+0x24], R13 ;  /* 0x0000240d01007387 */ /* 0x0001e80000100800 */
[----:B------:R1:W-:Y:S04]  /*63170*/  STL [R1+0x820], R0 ;  /* 0x0008200001007387 */ /* 0x0003e80000100800 */
[----:B0-----:R-:W2:Y:S01]  /*63180*/  LDL.LU R13, [R1+0x100] ;  /* 0x00010000010d7983 */ /* 0x001ea20000300800 */
[----:B------:R-:W-:Y:S02]  /*63190*/  ISETP.LT.AND P0, PT, R18, UR34, !P0 ;  /* 0x0000002212007c0c */ /* 0x000fe4000c701270 */
[----:B----4-:R-:W-:-:S04]  /*631a0*/  LOP3.LUT R22, R22, 0x7fffffff, RZ, 0xc0, !PT ;  /* 0x7fffffff16167812 */ /* 0x010fc800078ec0ff */
[----:B------:R-:W-:-:S04]  /*631b0*/  @P2 LOP3.LUT R22, R22, 0x80000000, RZ, 0xfc, !PT ;  /* 0x8000000016162812 */ /* 0x000fc800078efcff */
[----:B------:R-:W-:-:S04]  /*631c0*/  LOP3.LUT R22, R22, 0xbfffffff, RZ, 0xc0, !PT ;  /* 0xbfffffff16167812 */ /* 0x000fc800078ec0ff */
[----:B------:R-:W-:-:S04]  /*631d0*/  @P1 LOP3.LUT R22, R22, 0x40000000, RZ, 0xfc, !PT ;  /* 0x4000000016161812 */ /* 0x000fc800078efcff */
[----:B------:R-:W-:-:S04]  /*631e0*/  LOP3.LUT R22, R22, 0xdfffffff, RZ, 0xc0, !PT ;  /* 0xdfffffff16167812 */ /* 0x000fc800078ec0ff */
[----:B------:R-:W-:-:S04]  /*631f0*/  @P0 LOP3.LUT R22, R22, 0x20000000, RZ, 0xfc, !PT ;  /* 0x2000000016160812 */ /* 0x000fc800078efcff */
[----:B------:R-:W-:Y:S01]  /*63200*/  LOP3.LUT R22, R22, 0xefffffff, RZ, 0xc0, !PT ;  /* 0xefffffff16167812 */ /* 0x000fe200078ec0ff */
[----:B-1----:R-:W-:Y:S01]  /*63210*/  VIADD R0, R0, UR20 ;  /* 0x0000001400007c36 */ /* 0x002fe20008000000 */
[----:B------:R-:W-:-:S04]  /*63220*/  ULDC UR20, c[0x0][0x228] ;  /* 0x00008a0000147ab9 */ /* 0x000fc80000000800 */
[----:B------:R0:W-:Y:S01]  /*63230*/  STL [R1+0x81c], R0 ;  /* 0x00081c0001007387 */ /* 0x0001e20000100800 */
[----:B---3--:R-:W-:Y:S01]  /*63240*/  ISETP.GE.AND P0, PT, R16, UR21, PT ;  /* 0x0000001510007c0c */ /* 0x008fe2000bf06270 */
[----:B0-----:R-:W-:Y:S01]  /*63250*/  VIADD R0, R0, UR22 ;  /* 0x0000001600007c36 */ /* 0x001fe20008000000 */
[----:B------:R-:W-:Y:S01]  /*63260*/  ULDC UR21, c[0x0][0x228] ;  /* 0x00008a0000157ab9 */ /* 0x000fe20000000800 */
[----:B------:R-:W-:Y:S01]  /*63270*/  ULDC UR22, c[0x0][0x228] ;  /* 0x00008a0000167ab9 */ /* 0x000fe20000000800 */
[----:B------:R-:W-:Y:S02]  /*63280*/  ISETP.LT.AND P3, PT, R19, UR40, !P0 ;  /* 0x0000002813007c0c */ /* 0x000fe4000c761270 */
[----:B------:R-:W-:Y:S02]  /*63290*/  ISETP.LT.AND P2, PT, R21, UR43, !P0 ;  /* 0x0000002b15007c0c */ /* 0x000fe4000c741270 */
[----:B------:R-:W-:Y:S01]  /*632a0*/  ISETP.LT.AND P1, PT, R17, UR42, !P0 ;  /* 0x0000002a11007c0c */ /* 0x000fe2000c721270 */
[----:B------:R-:W-:-:S08]  /*632b0*/  ULDC UR40, c[0x0][0x228] ;  /* 0x00008a0000287ab9 */ /* 0x000fd00000000800 */
        /* <DEDUP_REMOVED lines=9> */
[----:B------:R-:W-:Y:S02]  /*63350*/  @P0 LOP3.LUT R22, R22, 0x2000000, RZ, 0xfc, !PT ;  /* 0x0200000016160812 */ /* 0x000fe400078efcff */
[----:B--2---:R-:W-:Y:S01]  /*63360*/  ISETP.GE.AND P0, PT, R13, UR23, PT ;  /* 0x000000170d007c0c */ /* 0x004fe2000bf06270 */
[----:B------:R-:W-:Y:S01]  /*63370*/  ULDC UR23, c[0x0][0x228] ;  /* 0x00008a0000177ab9 */ /* 0x000fe20000000800 */
        /* <DEDUP_REMOVED lines=17> */
[----:B------:R-:W-:Y:S01]  /*63490*/  @P0 LOP3.LUT R22, R22, 0x200000, RZ, 0xfc, !PT ;  /* 0x0020000016160812 */ /* 0x000fe200078efcff */
[----:B0-----:R-:W-:Y:S01]  /*634a0*/  VIADD R0, R0, UR28 ;  /* 0x0000001c00007c36 */ /* 0x001fe20008000000 */
[----:B------:R-:W-:Y:S01]  /*634b0*/  ULDC UR28, c[0x0][0x248] ;  /* 0x00009200001c7ab9 */ /* 0x000fe20000000800 */
[----:B--2---:R-:W-:Y:S02]  /*634c0*/  ISETP.GE.AND P0, PT, R13, UR33, PT ;  /* 0x000000210d007c0c */ /* 0x004fe4000bf06270 */
[----:B------:R-:W-:Y:S01]  /*634d0*/  LOP3.LUT R22, R22, 0xffefffff, RZ, 0xc0, !PT ;  /* 0xffefffff16167812 */ /* 0x000fe200078ec0ff */
[----:B------:R-:W2:Y:S04]  /*634e0*/  LDL.LU R13, [R1+0xf8] ;  /* 0x0000f800010d7983 */ /* 0x000ea80000300800 */
[----:B------:R0:W-:Y:S04]  /*634f0*/  STL [R1+0x814], R0 ;  /* 0x0008140001007387 */ /* 0x0001e80000100800 */
[----:B------:R-:W3:Y:S01]  /*63500*/  LDL.LU R16, [R1+0xf4] ;  /* 0x0000f40001107983 */ /* 0x000ee20000300800 */
[----:B------:R-:W-:-:S02]  /*63510*/  ISETP.LT.AND P3, PT, R19, UR40, !P0 ;  /* 0x0000002813007c0c */ /* 0x000fc4000c761270 */
[----:B------:R-:W-:Y:S02]  /*63520*/  ISETP.LT.AND P2, PT, R21, UR43, !P0 ;  /* 0x0000002b15007c0c */ /* 0x000fe4000c741270 */
[----:B------:R-:W-:Y:S01]  /*63530*/  ISETP.LT.AND P1, PT, R17, UR42, !P0 ;  /* 0x0000002a11007c0c */ /* 0x000fe2000c721270 */
[----:B------:R-:W-:Y:S01]  /*63540*/  ULDC UR40, c[0x0][0x228] ;  /* 0x00008a0000287ab9 */ /* 0x000fe20000000800 */
[----:B------:R-:W-:-:S07]  /*63550*/  ULDC.64 UR32, c[0x0][0x228] ;  /* 0x00008a0000207ab9 */ /* 0x000fce0000000a00 */
        /* <DEDUP_REMOVED lines=12> */
[----:B------:R-:W-:-:S04]  /*63620*/  @P0 LOP3.LUT R22, R22, 0x20000, RZ, 0xfc, !PT ;  /* 0x0002000016160812 */ /* 0x000fc800078efcff */
[----:B------:R-:W-:Y:S02]  /*63630*/  LOP3.LUT R22, R22, 0xfffeffff, RZ, 0xc0, !PT ;  /* 0xfffeffff16167812 */ /* 0x000fe400078ec0ff */
[----:B--2---:R-:W-:Y:S01]  /*63640*/  ISETP.GE.AND P0, PT, R13, UR35, PT ;  /* 0x000000230d007c0c */ /* 0x004fe2000bf06270 */
[----:B------:R-:W-:Y:S01]  /*63650*/  ULDC.64 UR34, c[0x0][0x228] ;  /* 0x00008a0000227ab9 */ /* 0x000fe20000000a00 */
[----:B------:R-:W2:Y:S02]  /*63660*/  LDL.LU R13, [R1+0xf0] ;  /* 0x0000f000010d7983 */ /* 0x000ea40000300800 */
[----:B------:R-:W-:Y:S02]  /*63670*/  ISETP.LT.AND P3, PT, R19, UR40, !P0 ;  /* 0x0000002813007c0c */ /* 0x000fe4000c761270 */
[----:B------:R-:W-:Y:S02]  /*63680*/  ISETP.LT.AND P2, PT, R21, UR43, !P0 ;  /* 0x0000002b15007c0c */ /* 0x000fe4000c741270 */
[----:B------:R-:W-:Y:S01]  /*63690*/  ISETP.LT.AND P1, PT, R17, UR42, !P0 ;  /* 0x0000002a11007c0c */ /* 0x000fe2000c721270 */
[----:B------:R0:W-:Y:S01]  /*636a0*/  STL [R1+0x810], R0 ;  /* 0x0008100001007387 */ /* 0x0001e20000100800 */
[----:B------:R-:W-:-:S07]  /*636b0*/  ULDC UR40, c[0x0][0x228] ;  /* 0x00008a0000287ab9 */ /* 0x000fce0000000800 */
        /* <DEDUP_REMOVED lines=13> */
[----:B---3--:R-:W-:Y:S01]  /*63790*/  ISETP.GE.AND P0, PT, R16, UR37, PT ;  /* 0x0000002510007c0c */ /* 0x008fe2000bf06270 */
[----:B------:R0:W-:Y:S01]  /*637a0*/  STL [R1+0x80c], R0 ;  /* 0x00080c0001007387 */ /* 0x0001e20000100800 */
[----:B------:R-:W-:Y:S02]  /*637b0*/  ULDC.64 UR36, c[0x0][0x228] ;  /* 0x00008a0000247ab9 */ /* 0x000fe40000000a00 */
[----:B------:R-:W-:Y:S02]  /*637c0*/  ISETP.LT.AND P3, PT, R19, UR42, !P0 ;  /* 0x0000002a13007c0c */ /* 0x000fe4000c761270 */
[----:B------:R-:W-:Y:S02]  /*637d0*/  ISETP.LT.AND P2, PT, R21, UR61, !P0 ;  /* 0x0000003d15007c0c */ /* 0x000fe4000c741270 */
[----:B------:R-:W-:-:S02]  /*637e0*/  LOP3.LUT R22, R22, 0xffffefff, RZ, 0xc0, !PT ;  /* 0xffffefff16167812 */ /* 0x000fc400078ec0ff */
[----:B------:R-:W-:Y:S01]  /*637f0*/  ISETP.LT.AND P1, PT, R17, UR59, !P0 ;  /* 0x0000003b11007c0c */ /* 0x000fe2000c721270 */
[----:B------:R-:W-:Y:S01]  /*63800*/  ULDC UR61, c[0x0][0x228] ;  /* 0x00008a00003d7ab9 */ /* 0x000fe20000000800 */
[----:B------:R-:W-:-:S05]  /*63810*/  ULDC UR42, c[0x0][0x228] ;  /* 0x00008a00002a7ab9 */ /* 0x000fca0000000800 */
[----:B------:R-:W-:Y:S01]  /*63820*/  @P3 LOP3.LUT R22, R22, 0x1000, RZ, 0xfc, !PT ;  /* 0x0000100016163812 */ /* 0x000fe200078efcff */
[----:B0-----:R-:W-:Y:S01]  /*63830*/  VIADD R0, R0, UR28 ;  /* 0x0000001c00007c36 */ /* 0x001fe20008000000 */
        /* <DEDUP_REMOVED lines=9> */
[----:B------:R-:W-:Y:S01]  /*638d0*/  IMAD.MOV.U32 R13, RZ, RZ, R12 ;  /* 0x000000ffff0d7224 */ /* 0x000fe200078e000c */
[----:B------:R-:W-:Y:S01]  /*638e0*/  LOP3.LUT R22, R22, 0xfffffeff, RZ, 0xc0, !PT ;  /* 0xfffffeff16167812 */ /* 0x000fe200078ec0ff */
[----:B------:R-:W2:Y:S01]  /*638f0*/  LDL.LU R12, [R1+0xe8] ;  /* 0x0000e800010c7983 */ /* 0x000ea20000300800 */
[----:B------:R-:W-:Y:S02]  /*63900*/  ISETP.LT.AND P3, PT, R19, UR30, !P0 ;  /* 0x0000001e13007c0c */ /* 0x000fe4000c761270 */
[----:B------:R-:W-:Y:S02]  /*63910*/  ISETP.LT.AND P2, PT, R21, UR46, !P0 ;  /* 0x0000002e15007c0c */ /* 0x000fe4000c741270 */
[----:B------:R-:W-:Y:S01]  /*63920*/  ISETP.LT.AND P1, PT, R17, UR51, !P0 ;  /* 0x0000003311007c0c */ /* 0x000fe2000c721270 */
[----:B------:R0:W-:Y:S01]  /*63930*/  STL [R1+0x808], R0 ;  /* 0x0008080001007387 */ /* 0x0001e20000100800 */
[----:B------:R-:W-:Y:S01]  /*63940*/  ULDC UR30, c[0x0][0x228] ;  /* 0x00008a00001e7ab9 */ /* 0x000fe20000000800 */
[----:B------:R-:W-:-:S06]  /*63950*/  ULDC.64 UR28, c[0x0][0x228] ;  /* 0x00008a00001c7ab9 */ /* 0x000fcc0000000a00 */
[----:B------:R-:W-:Y:S01]  /*63960*/  @P3 LOP3.LUT R22, R22, 0x100, RZ, 0xfc, !PT ;  /* 0x0000010016163812 */ /* 0x000fe200078efcff */
[----:B------:R-:W-:Y:S01]  /*63970*/  ULDC UR46, c[0x0][0x228] ;  /* 0x00008a00002e7ab9 */ /* 0x000fe20000000800 */
[----:B------:R-:W-:Y:S02]  /*63980*/  ULDC UR51, c[0x0][0x228] ;  /* 0x00008a0000337ab9 */ /* 0x000fe40000000800 */
        /* <DEDUP_REMOVED lines=8> */
[----:B------:R-:W-:Y:S02]  /*63a10*/  ISETP.GE.AND P0, PT, R24, UR31, PT ;  /* 0x0000001f18007c0c */ /* 0x000fe4000bf06270 */
[----:B------:R-:W3:Y:S01]  /*63a20*/  LDL.LU R24, [R1+0x1c] ;  /* 0x00001c0001187983 */ /* 0x000ee20000300800 */
[----:B------:R-:W-:Y:S02]  /*63a30*/  LOP3.LUT R22, R22, 0xffffffef, RZ, 0xc0, !PT ;  /* 0xffffffef16167812 */ /* 0x000fe400078ec0ff */
[----:B------:R-:W-:Y:S02]  /*63a40*/  ISETP.LT.AND P3, PT, R19, UR30, !P0 ;  /* 0x0000001e13007c0c */ /* 0x000fe4000c761270 */
[----:B------:R-:W-:Y:S02]  /*63a50*/  ISETP.LT.AND P2, PT, R21, UR47, !P0 ;  /* 0x0000002f15007c0c */ /* 0x000fe4000c741270 */
[----:B------:R-:W-:Y:S01]  /*63a60*/  ISETP.LT.AND P1, PT, R17, UR48, !P0 ;  /* 0x0000003011007c0c */ /* 0x000fe2000c721270 */
[----:B------:R-:W4:Y:S01]  /*63a70*/  LDL.LU R16, [R1+0xe4] ;  /* 0x0000e40001107983 */ /* 0x000f220000300800 */
[----:B------:R-:W-:-:S07]  /*63a80*/  ULDC.64 UR30, c[0x0][0x228] ;  /* 0x00008a00001e7ab9 */ /* 0x000fce0000000a00 */
        /* <DEDUP_REMOVED lines=12> */
[----:B------:R-:W-:Y:S02]  /*63b50*/  ULDC UR28, c[0x0][0x248] ;  /* 0x00009200001c7ab9 */ /* 0x000fe40000000800 */
[----:B------:R-:W-:Y:S02]  /*63b60*/  LOP3.LUT R22, R22, 0xfffffffe, RZ, 0xc0, !PT ;  /* 0xfffffffe16167812 */ /* 0x000fe400078ec0ff */
[----:B------:R0:W-:Y:S01]  /*63b70*/  STL [R1+0x804], R0 ;  /* 0x0008040001007387 */ /* 0x0001e20000100800 */
[----:B--2---:R-:W-:-:S03]  /*63b80*/  ISETP.GE.AND P0, PT, R12, UR33, PT ;  /* 0x000000210c007c0c */ /* 0x004fc6000bf06270 */
[----:B------:R-:W2:Y:S01]  /*63b90*/  LDL.LU R12, [R1+0x2414] ;  /* 0x00241400010c7983 */ /* 0x000ea20000300800 */
[----:B------:R-:W-:Y:S02]  /*63ba0*/  ISETP.LT.AND P3, PT, R19, UR32, !P0 ;  /* 0x0000002013007c0c */ /* 0x000fe4000c761270 */
[----:B------:R-:W-:Y:S02]  /*63bb0*/  ISETP.LT.AND P2, PT, R21, UR50, !P0 ;  /* 0x0000003215007c0c */ /* 0x000fe4000c741270 */
[----:B------:R-:W-:Y:S01]  /*63bc0*/  ISETP.LT.AND P1, PT, R17, UR49, !P0 ;  /* 0x0000003111007c0c */ /* 0x000fe2000c721270 */
[----:B0-----:R-:W-:Y:S01]  /*63bd0*/  VIADD R0, R0, UR28 ;  /* 0x0000001c00007c36 */ /* 0x001fe20008000000 */
[----:B------:R-:W-:-:S07]  /*63be0*/  ULDC.64 UR32, c[0x0][0x228] ;  /* 0x00008a0000207ab9 */ /* 0x000fce0000000a00 */
[----:B------:R-:W-:Y:S01]  /*63bf0*/  @P3 LOP3.LUT R22, R22, 0x1, RZ, 0xfc, !PT ;  /* 0x0000000116163812 */ /* 0x000fe200078efcff */
[----:B------:R-:W-:Y:S01]  /*63c00*/  ULDC UR50, c[0x0][0x228] ;  /* 0x00008a0000327ab9 */ /* 0x000fe20000000800 */
[----:B------:R-:W-:-:S03]  /*63c10*/  ULDC UR49, c[0x0][0x228] ;  /* 0x00008a0000317ab9 */ /* 0x000fc60000000800 */
[----:B------:R0:W-:Y:S04]  /*63c20*/  STL [R1+0x20], R22 ;  /* 0x0000201601007387 */ /* 0x0001e80000100800 */
[----:B0-----:R-:W2:Y:S01]  /*63c30*/  LDL.LU R22, [R1+0xe0] ;  /* 0x0000e00001167983 */ /* 0x001ea20000300800 */
[----:B------:R-:W-:Y:S02]  /*63c40*/  ISETP.LT.AND P0, PT, R18, UR30, !P0 ;  /* 0x0000001e12007c0c */ /* 0x000fe4000c701270 */
[----:B---3--:R-:W-:-:S04]  /*63c50*/  LOP3.LUT R24, R24, 0x7fffffff, RZ, 0xc0, !PT ;  /* 0x7fffffff18187812 */ /* 0x008fc800078ec0ff */
[----:B------:R-:W-:-:S04]  /*63c60*/  @P2 LOP3.LUT R24, R24, 0x80000000, RZ, 0xfc, !PT ;  /* 0x8000000018182812 */ /* 0x000fc800078efcff */
[----:B------:R-:W-:-:S04]  /*63c70*/  LOP3.LUT R24, R24, 0xbfffffff, RZ, 0xc0, !PT ;  /* 0xbfffffff18187812 */ /* 0x000fc800078ec0ff */
[----:B------:R-:W-:-:S04]  /*63c80*/  @P1 LOP3.LUT R24, R24, 0x40000000, RZ, 0xfc, !PT ;  /* 0x4000000018181812 */ /* 0x000fc800078efcff */
[----:B------:R-:W-:Y:S01]  /*63c90*/  LOP3.LUT R24, R24, 0xdfffffff, RZ, 0xc0, !PT ;  /* 0xdfffffff18187812 */ /* 0x000fe200078ec0ff */
[----:B------:R0:W-:Y:S03]  /*63ca0*/  STL [R1+0x800], R0 ;  /* 0x0008000001007387 */ /* 0x0001e60000100800 */
[----:B------:R-:W-:Y:S02]  /*63cb0*/  @P0 LOP3.LUT R24, R24, 0x20000000, RZ, 0xfc, !PT ;  /* 0x2000000018180812 */ /* 0x000fe400078efcff */
[----:B----4-:R-:W-:Y:S01]  /*63cc0*/  ISETP.GE.AND P0, PT, R16, UR35, PT ;  /* 0x0000002310007c0c */ /* 0x010fe2000bf06270 */
[----:B------:R-:W-:Y:S01]  /*63cd0*/  ULDC.64 UR34, c[0x0][0x228] ;  /* 0x00008a0000227ab9 */ /* 0x000fe20000000a00 */
[----:B------:R-:W3:Y:S02]  /*63ce0*/  LDL.LU R16, [R1+0xdc] ;  /* 0x0000dc0001107983 */ /* 0x000ee40000300800 */
        /* <DEDUP_REMOVED lines=16> */
[----:B------:R-:W-:Y:S01]  /*63df0*/  LOP3.LUT R24, R24, 0xfdffffff, RZ, 0xc0, !PT ;  /* 0xfdffffff18187812 */ /* 0x000fe200078ec0ff */
[----:B------:R0:W-:Y:S03]  /*63e00*/  STL [R1+0x7fc], R0 ;  /* 0x0007fc0001007387 */ /* 0x0001e60000100800 */
[----:B------:R-:W-:Y:S02]  /*63e10*/  @P0 LOP3.LUT R24, R24, 0x2000000, RZ, 0xfc, !PT ;  /* 0x0200000018180812 */ /* 0x000fe400078efcff */
[----:B--2---:R-:W-:Y:S02]  /*63e20*/  ISETP.GE.AND P0, PT, R22, UR37, PT ;  /* 0x0000002516007c0c */ /* 0x004fe4000bf06270 */
[----:B------:R-:W-:Y:S01]  /*63e30*/  LOP3.LUT R24, R24, 0xfeffffff, RZ, 0xc0, !PT ;  /* 0xfeffffff18187812 */ /* 0x000fe200078ec0ff */
[----:B------:R-:W2:Y:S01]  /*63e40*/  LDL.LU R22, [R1+0xd8] ;  /* 0x0000d80001167983 */ /* 0x000ea20000300800 */
[----:B------:R-:W-:Y:S01]  /*63e50*/  ULDC UR37, c[0x0][0x228] ;  /* 0x00008a0000257ab9 */ /* 0x000fe20000000800 */
[----:B------:R-:W-:-:S02]  /*63e60*/  ISETP.LT.AND P3, PT, R19, UR61, !P0 ;  /* 0x0000003d13007c0c */ /* 0x000fc4000c761270 */
[----:B------:R-:W-:Y:S02]  /*63e70*/  ISETP.LT.AND P2, PT, R21, UR25, !P0 ;  /* 0x0000001915007c0c */ /* 0x000fe4000c741270 */
[----:B------:R-:W-:Y:S01]  /*63e80*/  ISETP.LT.AND P1, PT, R17, UR24, !P0 ;  /* 0x0000001811007c0c */ /* 0x000fe2000c721270 */
[----:B------:R-:W-:-:S08]  /*63e90*/  ULDC UR61, c[0x0][0x228] ;  /* 0x00008a00003d7ab9 */ /* 0x000fd00000000800 */
[----:B------:R-:W-:Y:S01]  /*63ea0*/  @P3 LOP3.LUT R24, R24, 0x1000000, RZ, 0xfc, !PT ;  /* 0x0100000018183812 */ /* 0x000fe200078efcff */
[----:B------:R-:W-:-:S03]  /*63eb0*/  ULDC UR24, c[0x0][0x248] ;  /* 0x0000920000187ab9 */ /* 0x000fc60000000800 */
[----:B------:R-:W-:Y:S02]  /*63ec0*/  LOP3.LUT R24, R24, 0xff7fffff, RZ, 0xc0, !PT ;  /* 0xff7fffff18187812 */ /* 0x000fe400078ec0ff */
[----:B------:R-:W-:Y:S01]  /*63ed0*/  ISETP.LT.AND P0, PT, R18, UR34, !P0 ;  /* 0x0000002212007c0c */ /* 0x000fe2000c701270 */
[----:B0-----:R-:W-:Y:S01]  /*63ee0*/  VIADD R0, R0, UR24 ;  /* 0x0000001800007c36 */ /* 0x001fe20008000000 */
[----:B------:R-:W-:Y:S01]  /*63ef0*/  ULDC.64 UR24, c[0x0][0x228] ;  /* 0x00008a0000187ab9 */ /* 0x000fe20000000a00 */
[----:B------:R-:W-:Y:S01]  /*63f00*/  @P2 LOP3.LUT R24, R24, 0x800000, RZ, 0xfc, !PT ;  /* 0x0080000018182812 */ /* 0x000fe200078efcff */
[----:B------:R-:W-:-:S03]  /*63f10*/  ULDC UR34, c[0x0][0x228] ;  /* 0x00008a0000227ab9 */ /* 0x000fc60000000800 */
[----:B------:R-:W-:-:S04]  /*63f20*/  LOP3.LUT R24, R24, 0xffbfffff, RZ, 0xc0, !PT ;  /* 0xffbfffff18187812 */ /* 0x000fc800078ec0ff */
[----:B------:R-:W-:-:S04]  /*63f30*/  @P1 LOP3.LUT R24, R24, 0x400000, RZ, 0xfc, !PT ;  /* 0x0040000018181812 */ /* 0x000fc800078efcff */
[----:B------:R-:W-:Y:S01]  /*63f40*/  LOP3.LUT R24, R24, 0xffdfffff, RZ, 0xc0, !PT ;  /* 0xffdfffff18187812 */ /* 0x000fe200078ec0ff */
[----:B------:R0:W-:Y:S03]  /*63f50*/  STL [R1+0x7f8], R0 ;  /* 0x0007f80001007387 */ /* 0x0001e60000100800 */
[----:B------:R-:W-:Y:S02]  /*63f60*/  @P0 LOP3.LUT R24, R24, 0x200000, RZ, 0xfc, !PT ;  /* 0x0020000018180812 */ /* 0x000fe400078efcff */
[----:B---3--:R-:W-:Y:S01]  /*63f70*/  ISETP.GE.AND P0, PT, R16, UR29, PT ;  /* 0x0000001d10007c0c */ /* 0x008fe2000bf06270 */
[----:B------:R-:W-:Y:S01]  /*63f80*/  ULDC.64 UR28, c[0x0][0x228] ;  /* 0x00008a00001c7ab9 */ /* 0x000fe20000000a00 */
[----:B------:R-:W3:Y:S02]  /*63f90*/  LDL.LU R16, [R1+0xd4] ;  /* 0x0000d40001107983 */ /* 0x000ee40000300800 */
[----:B------:R-:W-:-:S02]  /*63fa0*/  ISETP.LT.AND P3, PT, R19, UR60, !P0 ;  /* 0x0000003c13007c0c */ /* 0x000fc4000c761270 */
[----:B------:R-:W-:Y:S02]  /*63fb0*/  ISETP.LT.AND P2, PT, R21, UR18, !P0 ;  /* 0x0000001215007c0c */ /* 0x000fe4000c741270 */
[----:B------:R-:W-:Y:S02]  /*63fc0*/  LOP3.LUT R24, R24, 0xffefffff, RZ, 0xc0, !PT ;  /* 0xffefffff18187812 */ /* 0x000fe400078ec0ff */
[----:B------:R-:W-:Y:S01]  /*63fd0*/  ISETP.LT.AND P1, PT, R17, UR17, !P0 ;  /* 0x0000001111007c0c */ /* 0x000fe2000c721270 */
[----:B------:R-:W-:-:S06]  /*63fe0*/  ULDC UR60, c[0x0][0x228] ;  /* 0x00008a00003c7ab9 */ /* 0x000fcc0000000800 */
[----:B------:R-:W-:Y:S01]  /*63ff0*/  @P3 LOP3.LUT R24, R24, 0x100000, RZ, 0xfc, !PT ;  /* 0x0010000018183812 */ /* 0x000fe200078efcff */
[----:B------:R-:W-:-:S03]  /*64000*/  ULDC UR17, c[0x0][0x248] ;  /* 0x0000920000117ab9 */ /* 0x000fc60000000800 */
[----:B------:R-:W-:Y:S02]  /*64010*/  LOP3.LUT R24, R24, 0xfff7ffff, RZ, 0xc0, !PT ;  /* 0xfff7ffff18187812 */ /* 0x000fe400078ec0ff */
[----:B------:R-:W-:Y:S01]  /*64020*/  ISETP.LT.AND P0, PT, R18, UR24, !P0 ;  /* 0x0000001812007c0c */ /* 0x000fe2000c701270 */
[----:B0-----:R-:W-:Y:S01]  /*64030*/  VIADD R0, R0, UR17 ;  /* 0x0000001100007c36 */ /* 0x001fe20008000000 */
[----:B------:R-:W-:Y:S01]  /*64040*/  ULDC UR24, c[0x0][0x228] ;  /* 0x00008a0000187ab9 */ /* 0x000fe20000000800 */
[----:B------:R-:W-:-:S04]  /*64050*/  @P2 LOP3.LUT R24, R24, 0x80000, RZ, 0xfc, !PT ;  /* 0x0008000018182812 */ /* 0x000fc800078efcff */
        /* <DEDUP_REMOVED lines=8> */
[----:B------:R-:W-:Y:S01]  /*640e0*/  ULDC.64 UR30, c[0x0][0x228] ;  /* 0x00008a00001e7ab9 */ /* 0x000fe20000000a00 */
[----:B------:R-:W-:-:S02]  /*640f0*/  ISETP.LT.AND P3, PT, R19, UR12, !P0 ;  /* 0x0000000c13007c0c */ /* 0x000fc4000c761270 */
[----:B------:R-:W-:Y:S02]  /*64100*/  ISETP.LT.AND P2, PT, R21, UR13, !P0 ;  /* 0x0000000d15007c0c */ /* 0x000fe4000c741270 */
[----:B------:R-:W-:-:S09]  /*64110*/  ISETP.LT.AND P1, PT, R17, UR9, !P0 ;  /* 0x0000000911007c0c */ /* 0x000fd2000c721270 */
[----:B------:R-:W-:Y:S01]  /*64120*/  @P3 LOP3.LUT R24, R24, 0x10000, RZ, 0xfc, !PT ;  /* 0x0001000018183812 */ /* 0x000fe200078efcff */
[----:B------:R-:W-:Y:S01]  /*64130*/  ULDC.64 UR12, c[0x0][0x228] ;  /* 0x00008a00000c7ab9 */ /* 0x000fe20000000a00 */
        /* <DEDUP_REMOVED lines=11> */
[----:B---3--:R-:W-:Y:S02]  /*641f0*/  ISETP.GE.AND P0, PT, R16, UR33, PT ;  /* 0x0000002110007c0c */ /* 0x008fe4000bf06270 */
[----:B------:R-:W-:Y:S02]  /*64200*/  LOP3.LUT R24, R24, 0xffffefff, RZ, 0xc0, !PT ;  /* 0xffffefff18187812 */ /* 0x000fe400078ec0ff */
[----:B------:R-:W-:Y:S02]  /*64210*/  ISETP.LT.AND P3, PT, R19, UR53, !P0 ;  /* 0x0000003513007c0c */ /* 0x000fe4000c761270 */
[----:B------:R-:W-:Y:S02]  /*64220*/  ISETP.LT.AND P2, PT, R21, UR11, !P0 ;  /* 0x0000000b15007c0c */ /* 0x000fe4000c741270 */
[----:B------:R-:W-:Y:S01]  /*64230*/  ISETP.LT.AND P1, PT, R17, UR10, !P0 ;  /* 0x0000000a11007c0c */ /* 0x000fe2000c721270 */
[----:B------:R0:W-:Y:S01]  /*64240*/  STL [R1+0x7f0], R0 ;  /* 0x0007f00001007387 */ /* 0x0001e20000100800 */
[----:B------:R-:W-:Y:S01]  /*64250*/  IMAD.MOV.U32 R16, RZ, RZ, R15 ;  /* 0x000000ffff107224 */ /* 0x000fe200078e000f */
[----:B------:R-:W-:Y:S01]  /*64260*/  ULDC UR33, c[0x0][0x228] ;  /* 0x00008a0000217ab9 */ /* 0x000fe20000000800 */
[----:B------:R-:W-:-:S05]  /*64270*/  ULDC UR53, c[0x0][0x228] ;  /* 0x00008a0000357ab9 */ /* 0x000fca0000000800 */
[----:B------:R-:W-:Y:S01]  /*64280*/  @P3 LOP3.LUT R24, R24, 0x1000, RZ, 0xfc, !PT ;  /* 0x0000100018183812 */ /* 0x000fe200078efcff */
[----:B------:R-:W-:-:S03]  /*64290*/  ULDC.64 UR10, c[0x0][0x228] ;  /* 0x00008a00000a7ab9 */ /* 0x000fc60000000a00 */
[----:B------:R-:W-:Y:S02]  /*642a0*/  LOP3.LUT R24, R24, 0xfffff7ff, RZ, 0xc0, !PT ;  /* 0xfffff7ff18187812 */ /* 0x000fe400078ec0ff */
[----:B------:R-:W-:Y:S02]  /*642b0*/  ISETP.LT.AND P0, PT, R18, UR12, !P0 ;  /* 0x0000000c12007c0c */ /* 0x000fe4000c701270 */
[----:B------:R-:W-:-:S04]  /*642c0*/  @P2 LOP3.LUT R24, R24, 0x800, RZ, 0xfc, !PT ;  /* 0x0000080018182812 */ /* 0x000fc800078efcff */
[----:B------:R-:W-:-:S04]  /*642d0*/  LOP3.LUT R24, R24, 0xfffffbff, RZ, 0xc0, !PT ;  /* 0xfffffbff18187812 */ /* 0x000fc800078ec0ff */
[----:B------:R-:W-:Y:S01]  /*642e0*/  @P1 LOP3.LUT R24, R24, 0x400, RZ, 0xfc, !PT ;  /* 0x0000040018181812 */ /* 0x000fe200078efcff */
[----:B0-----:R-:W-:Y:S02]  /*642f0*/  VIADD R0, R0, UR9 ;  /* 0x0000000900007c36 */ /* 0x001fe40008000000 */
[----:B------:R-:W-:Y:S01]  /*64300*/  IMAD.MOV.U32 R15, RZ, RZ, R23 ;  /* 0x000000ffff0f7224 */ /* 0x000fe200078e0017 */
[----:B------:R-:W-:Y:S01]  /*64310*/  ULDC UR9, c[0x0][0x228] ;  /* 0x00008a0000097ab9 */ /* 0x000fe20000000800 */
[----:B------:R-:W-:Y:S01]  /*64320*/  LOP3.LUT R24, R24, 0xfffffdff, RZ, 0xc0, !PT ;  /* 0xfffffdff18187812 */ /* 0x000fe200078ec0ff */
[----:B------:R0:W-:Y:S03]  /*64330*/  STL [R1+0x7ec], R0 ;  /* 0x0007ec0001007387 */ /* 0x0001e60000100800 */
[----:B------:R-:W-:Y:S02]  /*64340*/  @P0 LOP3.LUT R24, R24, 0x200, RZ, 0xfc, !PT ;  /* 0x0000020018180812 */ /* 0x000fe400078efcff */
[----:B--2---:R-:W-:-:S02]  /*64350*/  ISETP.GE.AND P0, PT, R22, UR35, PT ;  /* 0x0000002316007c0c */ /* 0x004fc4000bf06270 */
[----:B------:R-:W2:Y:S02]  /*64360*/  LDL.LU R22, [R1+0xc8] ;  /* 0x0000c80001167983 */ /* 0x000ea40000300800 */
[----:B------:R-:W-:Y:S02]  /*64370*/  ISETP.LT.AND P3, PT, R19, UR54, !P0 ;  /* 0x0000003613007c0c */ /* 0x000fe4000c761270 */
        /* <DEDUP_REMOVED lines=15> */
[----:B------:R0:W-:Y:S04]  /*64470*/  STL [R1+0x7e8], R0 ;  /* 0x0007e80001007387 */ /* 0x0001e80000100800 */
[----:B------:R-:W3:Y:S01]  /*64480*/  LDL.LU R23, [R1+0xc4] ;  /* 0x0000c40001177983 */ /* 0x000ee20000300800 */
[----:B------:R-:W-:-:S02]  /*64490*/  @P0 LOP3.LUT R24, R24, 0x20, RZ, 0xfc, !PT ;  /* 0x0000002018180812 */ /* 0x000fc400078efcff */
[----:B------:R-:W-:Y:S01]  /*644a0*/  ISETP.GE.AND P0, PT, R13, UR25, PT ;  /* 0x000000190d007c0c */ /* 0x000fe2000bf06270 */
[----:B------:R-:W-:Y:S01]  /*644b0*/  ULDC UR25, c[0x0][0x228] ;  /* 0x00008a0000197ab9 */ /* 0x000fe20000000800 */
[----:B------:R-:W4:Y:S02]  /*644c0*/  LDL.LU R13, [R1+0x18] ;  /* 0x00001800010d7983 */ /* 0x000f240000300800 */
[----:B------:R-:W-:Y:S02]  /*644d0*/  ISETP.LT.AND P3, PT, R19, UR57, !P0 ;  /* 0x0000003913007c0c */ /* 0x000fe4000c761270 */
[----:B------:R-:W-:Y:S02]  /*644e0*/  ISETP.LT.AND P2, PT, R21, UR15, !P0 ;  /* 0x0000000f15007c0c */ /* 0x000fe4000c741270 */
[----:B------:R-:W-:Y:S02]  /*644f0*/  LOP3.LUT R24, R24, 0xffffffef, RZ, 0xc0, !PT ;  /* 0xffffffef18187812 */ /* 0x000fe400078ec0ff */
[----:B------:R-:W-:Y:S01]  /*64500*/  ISETP.LT.AND P1, PT, R17, UR14, !P0 ;  /* 0x0000000e11007c0c */ /* 0x000fe2000c721270 */
[----:B0-----:R-:W-:Y:S01]  /*64510*/  VIADD R0, R0, UR7 ;  /* 0x0000000700007c36 */ /* 0x001fe20008000000 */
[----:B------:R-:W-:-:S05]  /*64520*/  ULDC UR57, c[0x0][0x228] ;  /* 0x00008a0000397ab9 */ /* 0x000fca0000000800 */
[----:B------:R-:W-:Y:S02]  /*64530*/  @P3 LOP3.LUT R24, R24, 0x10, RZ, 0xfc, !PT ;  /* 0x0000001018183812 */ /* 0x000fe400078efcff */
[----:B------:R-:W-:Y:S01]  /*64540*/  ISETP.LT.AND P0, PT, R18, UR30, !P0 ;  /* 0x0000001e12007c0c */ /* 0x000fe2000c701270 */
[----:B------:R-:W-:Y:S01]  /*64550*/  ULDC.64 UR14, c[0x0][0x228] ;  /* 0x00008a00000e7ab9 */ /* 0x000fe20000000a00 */
[----:B------:R-:W-:Y:S01]  /*64560*/  ULDC UR7, c[0x0][0x248] ;  /* 0x0000920000077ab9 */ /* 0x000fe20000000800 */
[----:B------:R-:W-:-:S04]  /*64570*/  LOP3.LUT R24, R24, 0xfffffff7, RZ, 0xc0, !PT ;  /* 0xfffffff718187812 */ /* 0x000fc800078ec0ff */
[----:B------:R-:W-:-:S04]  /*64580*/  @P2 LOP3.LUT R24, R24, 0x8, RZ, 0xfc, !PT ;  /* 0x0000000818182812 */ /* 0x000fc800078efcff */
[----:B------:R-:W-:-:S04]  /*64590*/  LOP3.LUT R24, R24, 0xfffffffb, RZ, 0xc0, !PT ;  /* 0xfffffffb18187812 */ /* 0x000fc800078ec0ff */
[----:B------:R-:W-:-:S04]  /*645a0*/  @P1 LOP3.LUT R24, R24, 0x4, RZ, 0xfc, !PT ;  /* 0x0000000418181812 */ /* 0x000fc800078efcff */
[----:B------:R-:W-:-:S04]  /*645b0*/  LOP3.LUT R24, R24, 0xfffffffd, RZ, 0xc0, !PT ;  /* 0xfffffffd18187812 */ /* 0x000fc800078ec0ff */
[----:B------:R-:W-:-:S04]  /*645c0*/  @P0 LOP3.LUT R24, R24, 0x2, RZ, 0xfc, !PT ;  /* 0x0000000218180812 */ /* 0x000fc800078efcff */
[----:B------:R-:W-:Y:S01]  /*645d0*/  LOP3.LUT R24, R24, 0xfffffffe, RZ, 0xc0, !PT ;  /* 0xfffffffe18187812 */ /* 0x000fe200078ec0ff */
[----:B------:R0:W-:Y:S01]  /*645e0*/  STL [R1+0x7e4], R0 ;  /* 0x0007e40001007387 */ /* 0x0001e20000100800 */
[----:B--2---:R-:W-:Y:S02]  /*645f0*/  ISETP.GE.AND P0, PT, R22, UR29, PT ;  /* 0x0000001d16007c0c */ /* 0x004fe4000bf06270 */
[----:B----4-:R-:W-:Y:S02]  /*64600*/  LOP3.LUT R13, R13, 0x7fffffff, RZ, 0xc0, !PT ;  /* 0x7fffffff0d0d7812 */ /* 0x010fe400078ec0ff */
[----:B------:R-:W-:Y:S01]  /*64610*/  ISETP.LT.AND P3, PT, R19, UR56, !P0 ;  /* 0x0000003813007c0c */ /* 0x000fe2000c761270 */
[----:B------:R-:W2:Y:S01]  /*64620*/  LDL.LU R22, [R1+0x2410] ;  /* 0x0024100001167983 */ /* 0x000ea20000300800 */
[----:B------:R-:W-:Y:S02]  /*64630*/  ISETP.LT.AND P2, PT, R21, UR16, !P0 ;  /* 0x0000001015007c0c */ /* 0x000fe4000c741270 */
[----:B------:R-:W-:Y:S01]  /*64640*/  ISETP.LT.AND P1, PT, R17, UR19, !P0 ;  /* 0x0000001311007c0c */ /* 0x000fe2000c721270 */
[----:B0-----:R-:W-:Y:S01]  /*64650*/  VIADD R0, R0, UR7 ;  /* 0x0000000700007c36 */ /* 0x001fe20008000000 */
[----:B------:R-:W-:Y:S01]  /*64660*/  ULDC UR29, c[0x0][0x228] ;  /* 0x00008a00001d7ab9 */ /* 0x000fe20000000800 */
[----:B------:R-:W-:-:S06]  /*64670*/  ULDC UR56, c[0x0][0x228] ;  /* 0x00008a0000387ab9 */ /* 0x000fcc0000000800 */
[----:B------:R-:W-:Y:S01]  /*64680*/  @P3 LOP3.LUT R24, R24, 0x1, RZ, 0xfc, !PT ;  /* 0x0000000118183812 */ /* 0x000fe200078efcff */
[----:B------:R-:W-:Y:S01]  /*64690*/  ULDC.64 UR16, c[0x0][0x228] ;  /* 0x00008a0000107ab9 */ /* 0x000fe20000000a00 */
[----:B------:R-:W-:Y:S02]  /*646a0*/  @P2 LOP3.LUT R13, R13, 0x80000000, RZ, 0xfc, !PT ;  /* 0x800000000d0d2812 */ /* 0x000fe400078efcff */
[----:B------:R-:W-:Y:S01]  /*646b0*/  ISETP.LT.AND P0, PT, R18, UR14, !P0 ;  /* 0x0000000e12007c0c */ /* 0x000fe2000c701270 */
[----:B------:R-:W-:Y:S01]  /*646c0*/  ULDC UR7, c[0x0][0x248] ;  /* 0x0000920000077ab9 */ /* 0x000fe20000000800 */
[----:B------:R0:W-:Y:S01]  /*646d0*/  STL [R1+0x1c], R24 ;  /* 0x00001c1801007387 */ /* 0x0001e20000100800 */
[----:B------:R-:W-:-:S03]  /*646e0*/  ULDC.64 UR18, c[0x0][0x228] ;  /* 0x00008a0000127ab9 */ /* 0x000fc60000000a00 */
[----:B0-----:R-:W4:Y:S01]  /*646f0*/  LDL.LU R24, [R1+0xc0] ;  /* 0x0000c00001187983 */ /* 0x001f220000300800 */
[----:B------:R-:W-:-:S04]  /*64700*/  LOP3.LUT R13, R13, 0xbfffffff, RZ, 0xc0, !PT ;  /* 0xbfffffff0d0d7812 */ /* 0x000fc800078ec0ff */
[----:B------:R-:W-:-:S04]  /*64710*/  @P1 LOP3.LUT R13, R13, 0x40000000, RZ, 0xfc, !PT ;  /* 0x400000000d0d1812 */ /* 0x000fc800078efcff */
[----:B------:R-:W-:-:S04]  /*64720*/  LOP3.LUT R13, R13, 0xdfffffff, RZ, 0xc0, !PT ;  /* 0xdfffffff0d0d7812 */ /* 0x000fc800078ec0ff */
[----:B------:R-:W-:Y:S02]  /*64730*/  @P0 LOP3.LUT R13, R13, 0x20000000, RZ, 0xfc, !PT ;  /* 0x200000000d0d0812 */ /* 0x000fe400078efcff */
[----:B---3--:R-:W-:Y:S01]  /*64740*/  ISETP.GE.AND P0, PT, R23, UR13, PT ;  /* 0x0000000d17007c0c */ /* 0x008fe2000bf06270 */
[----:B------:R0:W-:Y:S04]  /*64750*/  STL [R1+0x7e0], R0 ;  /* 0x0007e00001007387 */ /* 0x0001e80000100800 */
[----:B------:R-:W3:Y:S01]  /*64760*/  LDL.LU R23, [R1+0x240c] ;  /* 0x00240c0001177983 */ /* 0x000ee20000300800 */
[----:B------:R-:W-:Y:S02]  /*64770*/  LOP3.LUT R13, R13, 0xefffffff, RZ, 0xc0, !PT ;  /* 0xefffffff0d0d7812 */ /* 0x000fe400078ec0ff */
[----:B------:R-:W-:-:S02]  /*64780*/  ISETP.LT.AND P3, PT, R19, UR55, !P0 ;  /* 0x0000003713007c0c */ /* 0x000fc4000c761270 */
[----:B------:R-:W-:Y:S02]  /*64790*/  ISETP.LT.AND P2, PT, R21, UR21, !P0 ;  /* 0x0000001515007c0c */ /* 0x000fe4000c741270 */
[----:B------:R-:W-:Y:S01]  /*647a0*/  ISETP.LT.AND P1, PT, R17, UR20, !P0 ;  /* 0x0000001411007c0c */ /* 0x000fe2000c721270 */
[----:B------:R-:W-:Y:S01]  /*647b0*/  ULDC.64 UR12, c[0x0][0x228] ;  /* 0x00008a00000c7ab9 */ /* 0x000fe20000000a00 */
[----:B------:R-:W-:-:S07]  /*647c0*/  ULDC UR55, c[0x0][0x228] ;  /* 0x00008a0000377ab9 */ /* 0x000fce0000000800 */
[----:B------:R-:W-:Y:S01]  /*647d0*/  @P3 LOP3.LUT R13, R13, 0x10000000, RZ, 0xfc, !PT ;  /* 0x100000000d0d3812 */ /* 0x000fe200078efcff */
[----:B0-----:R-:W-:Y:S01]  /*647e0*/  VIADD R0, R0, UR7 ;  /* 0x0000000700007c36 */ /* 0x001fe20008000000 */
[----:B------:R-:W-:Y:S01]  /*647f0*/  ISETP.LT.AND P0, PT, R18, UR16, !P0 ;  /* 0x0000001012007c0c */ /* 0x000fe2000c701270 */
[----:B------:R-:W-:Y:S01]  /*64800*/  ULDC UR7, c[0x0][0x248] ;  /* 0x0000920000077ab9 */ /* 0x000fe20000000800 */
[----:B------:R-:W-:Y:S01]  /*64810*/  LOP3.LUT R13, R13, 0xf7ffffff, RZ, 0xc0, !PT ;  /* 0xf7ffffff0d0d7812 */ /* 0x000fe200078ec0ff */
[----:B------:R-:W-:-:S03]  /*64820*/  ULDC.64 UR20, c[0x0][0x228] ;  /* 0x00008a0000147ab9 */ /* 0x000fc60000000a00 */
[----:B------:R-:W-:-:S04]  /*64830*/  @P2 LOP3.LUT R13, R13, 0x8000000, RZ, 0xfc, !PT ;  /* 0x080000000d0d2812 */ /* 0x000fc800078efcff */
[----:B------:R-:W-:-:S04]  /*64840*/  LOP3.LUT R13, R13, 0xfbffffff, RZ, 0xc0, !PT ;  /* 0xfbffffff0d0d7812 */ /* 0x000fc800078ec0ff */
[----:B------:R-:W-:-:S04]  /*64850*/  @P1 LOP3.LUT R13, R13, 0x4000000, RZ, 0xfc, !PT ;  /* 0x040000000d0d1812 */ /* 0x000fc800078efcff */
[----:B------:R-:W-:Y:S01]  /*64860*/  LOP3.LUT R13, R13, 0xfdffffff, RZ, 0xc0, !PT ;  /* 0xfdffffff0d0d7812 */ /* 0x000fe200078ec0ff */
[----:B------:R0:W-:Y:S03]  /*64870*/  STL [R1+0x7dc], R0 ;  /* 0x0007dc0001007387 */ /* 0x0001e60000100800 */
[----:B------:R-:W-:-:S04]  /*64880*/  @P0 LOP3.LUT R13, R13, 0x2000000, RZ, 0xfc, !PT ;  /* 0x020000000d0d0812 */ /* 0x000fc800078efcff */
[----:B------:R-:W-:Y:S02]  /*64890*/  LOP3.LUT R13, R13, 0xfeffffff, RZ, 0xc0, !PT ;  /* 0xfeffffff0d0d7812 */ /* 0x000fe400078ec0ff */
[----:B----4-:R-:W-:Y:S01]  /*648a0*/  ISETP.GE.AND P0, PT, R24, UR11, PT ;  /* 0x0000000b18007c0c */ /* 0x010fe2000bf06270 */
[----:B0-----:R-:W-:Y:S01]  /*648b0*/  VIADD R0, R0, UR7 ;  /* 0x0000000700007c36 */ /* 0x001fe20008000000 */
[----:B------:R-:W4:Y:S01]  /*648c0*/  LDL.LU R24, [R1+0xb8] ;  /* 0x0000b80001187983 */ /* 0x000f220000300800 */
[----:B------:R-:W-:Y:S01]  /*648d0*/  ULDC UR7, c[0x0][0x248] ;  /* 0x0000920000077ab9 */ /* 0x000fe20000000800 */
[----:B------:R-:W-:Y:S02]  /*648e0*/  ISETP.LT.AND P3, PT, R19, UR61, !P0 ;  /* 0x0000003d13007c0c */ /* 0x000fe4000c761270 */
[----:B------:R-:W-:Y:S02]  /*648f0*/  ISETP.LT.AND P2, PT, R21, UR27, !P0 ;  /* 0x0000001b15007c0c */ /* 0x000fe4000c741270 */
[----:B------:R-:W-:Y:S01]  /*64900*/  ISETP.LT.AND P1, PT, R17, UR22, !P0 ;  /* 0x0000001611007c0c */ /* 0x000fe2000c721270 */
[----:B------:R0:W-:Y:S01]  /*64910*/  STL [R1+0x7d8], R0 ;  /* 0x0007d80001007387 */ /* 0x0001e20000100800 */
[----:B------:R-:W-:Y:S01]  /*64920*/  ULDC.64 UR10, c[0x0][0x228] ;  /* 0x00008a00000a7ab9 */ /* 0x000fe20000000a00 */
        /* <DEDUP_REMOVED lines=14> */
[----:B------:R-:W-:Y:S01]  /*64a10*/  ISETP.GE.AND P0, PT, R16, UR31, PT ;  /* 0x0000001f10007c0c */ /* 0x000fe2000bf06270 */
        /* <DEDUP_REMOVED lines=18> */
[----:B----4-:R-:W-:Y:S02]  /*64b40*/  ISETP.GE.AND P0, PT, R24, UR15, PT ;  /* 0x0000000f18007c0c */ /* 0x010fe4000bf06270 */
[----:B------:R-:W-:Y:S01]  /*64b50*/  LOP3.LUT R13, R13, 0xfffeffff, RZ, 0xc0, !PT ;  /* 0xfffeffff0d0d7812 */ /* 0x000fe200078ec0ff */
[----:B------:R-:W4:Y:S01]  /*64b60*/  LDL.LU R24, [R1+0xb0] ;  /* 0x0000b00001187983 */ /* 0x000f220000300800 */
[----:B0-----:R-:W-:Y:S01]  /*64b70*/  VIADD R0, R0, UR7 ;  /* 0x0000000700007c36 */ /* 0x001fe20008000000 */
[----:B------:R-:W-:Y:S02]  /*64b80*/  ISETP.LT.AND P3, PT, R19, UR26, !P0 ;  /* 0x0000001a13007c0c */ /* 0x000fe4000c761270 */
[----:B------:R-:W-:Y:S02]  /*64b90*/  ISETP.LT.AND P2, PT, R21, UR41, !P0 ;  /* 0x0000002915007c0c */ /* 0x000fe4000c741270 */
[----:B------:R-:W-:Y:S01]  /*64ba0*/  ISETP.LT.AND P1, PT, R17, UR40, !P0 ;  /* 0x0000002811007c0c */ /* 0x000fe2000c721270 */
[----:B------:R-:W-:Y:S01]  /*64bb0*/  ULDC UR26, c[0x0][0x228] ;  /* 0x00008a00001a7ab9 */ /* 0x000fe20000000800 */
[----:B------:R-:W-:Y:S01]  /*64bc0*/  ULDC UR7, c[0x0][0x248] ;  /* 0x0000920000077ab9 */ /* 0x000fe20000000800 */
[----:B------:R-:W-:-:S06]  /*64bd0*/  ULDC.64 UR14, c[0x0][0x228] ;  /* 0x00008a00000e7ab9 */ /* 0x000fcc0000000a00 */
[----:B------:R-:W-:Y:S01]  /*64be0*/  @P3 LOP3.LUT R13, R13, 0x10000, RZ, 0xfc, !PT ;  /* 0x000100000d0d3812 */ /* 0x000fe200078efcff */
[----:B------:R0:W-:Y:S01]  /*64bf0*/  STL [R1+0x7d0], R0 ;  /* 0x0007d00001007387 */ /* 0x0001e20000100800 */
[----:B------:R-:W-:Y:S01]  /*64c00*/  ULDC UR40, c[0x0][0x228] ;  /* 0x00008a0000287ab9 */ /* 0x000fe20000000800 */
[----:B------:R-:W-:Y:S01]  /*64c10*/  ULDC UR41, c[0x0][0x228] ;  /* 0x00008a0000297ab9 */ /* 0x000fe20000000800 */
        /* <DEDUP_REMOVED lines=8> */
[----:B--2---:R-:W-:Y:S01]  /*64ca0*/  ISETP.GE.AND P0, PT, R16, UR17, PT ;  /* 0x0000001110007c0c */ /* 0x004fe2000bf06270 */
[----:B0-----:R-:W-:Y:S01]  /*64cb0*/  VIADD R0, R0, UR7 ;  /* 0x0000000700007c36 */ /* 0x001fe20008000000 */
[----:B------:R-:W-:Y:S01]  /*64cc0*/  ULDC UR7, c[0x0][0x248] ;  /* 0x0000920000077ab9 */ /* 0x000fe20000000800 */
[----:B------:R-:W-:Y:S02]  /*64cd0*/  LOP3.LUT R13, R13, 0xffffefff, RZ, 0xc0, !PT ;  /* 0xffffefff0d0d7812 */ /* 0x000fe400078ec0ff */
        /* <DEDUP_REMOVED lines=19> */
[----:B----4-:R-:W-:Y:S02]  /*64e10*/  ISETP.GE.AND P0, PT, R24, UR13, PT ;  /* 0x0000000d18007c0c */ /* 0x010fe4000bf06270 */
[----:B------:R-:W-:Y:S01]  /*64e20*/  LOP3.LUT R13, R13, 0xfffffeff, RZ, 0xc0, !PT ;  /* 0xfffffeff0d0d7812 */ /* 0x000fe200078ec0ff */
[----:B------:R-:W2:Y:S01]  /*64e30*/  LDL.LU R24, [R1+0xa8] ;  /* 0x0000a80001187983 */ /* 0x000ea20000300800 */
[----:B------:R-:W-:Y:S01]  /*64e40*/  ULDC UR13, c[0x0][0x228] ;  /* 0x00008a00000d7ab9 */ /* 0x000fe20000000800 */
[----:B------:R-:W-:Y:S02]  /*64e50*/  ISETP.LT.AND P3, PT, R19, UR34, !P0 ;  /* 0x0000002213007c0c */ /* 0x000fe4000c761270 */
[----:B------:R-:W-:Y:S02]  /*64e60*/  ISETP.LT.AND P2, PT, R21, UR36, !P0 ;  /* 0x0000002415007c0c */ /* 0x000fe4000c741270 */
[----:B------:R-:W-:Y:S01]  /*64e70*/  ISETP.LT.AND P1, PT, R17, UR46, !P0 ;  /* 0x0000002e11007c0c */ /* 0x000fe2000c721270 */
[----:B------:R0:W-:Y:S01]  /*64e80*/  STL [R1+0x7c8], R0 ;  /* 0x0007c80001007387 */ /* 0x0001e20000100800 */
[----:B------:R-:W-:-:S07]  /*64e90*/  ULDC UR34, c[0x0][0x228] ;  /* 0x00008a0000227ab9 */ /* 0x000fce0000000800 */
[----:B------:R-:W-:Y:S02]  /*64ea0*/  @P3 LOP3.LUT R13, R13, 0x100, RZ, 0xfc, !PT ;  /* 0x000001000d0d3812 */ /* 0x000fe400078efcff */
[----:B------:R-:W-:Y:S01]  /*64eb0*/  ISETP.LT.AND P0, PT, R18, UR14, !P0 ;  /* 0x0000000e12007c0c */ /* 0x000fe2000c701270 */
[----:B------:R-:W4:Y:S01]  /*64ec0*/  LDL.LU R16, [R1+0xa4] ;  /* 0x0000a40001107983 */ /* 0x000f220000300800 */
[----:B0-----:R-:W-:Y:S01]  /*64ed0*/  VIADD R0, R0, UR7 ;  /* 0x0000000700007c36 */ /* 0x001fe20008000000 */
[----:B------:R-:W-:Y:S01]  /*64ee0*/  LOP3.LUT R13, R13, 0xffffff7f, RZ, 0xc0, !PT ;  /* 0xffffff7f0d0d7812 */ /* 0x000fe200078ec0ff */
[----:B------:R-:W-:Y:S01]  /*64ef0*/  ULDC UR46, c[0x0][0x228] ;  /* 0x00008a00002e7ab9 */ /* 0x000fe20000000800 */
[----:B------:R-:W-:Y:S01]  /*64f00*/  ULDC UR7, c[0x0][0x228] ;  /* 0x00008a0000077ab9 */ /* 0x000fe20000000800 */
[----:B------:R-:W-:Y:S01]  /*64f10*/  ULDC UR14, c[0x0][0x228] ;  /* 0x00008a00000e7ab9 */ /* 0x000fe20000000800 */
[----:B------:R-:W-:-:S04]  /*64f20*/  @P2 LOP3.LUT R13, R13, 0x80, RZ, 0xfc, !PT ;  /* 0x000000800d0d2812 */ /* 0x000fc800078efcff */
[----:B------:R-:W-:-:S04]  /*64f30*/  LOP3.LUT R13, R13, 0xffffffbf, RZ, 0xc0, !PT ;  /* 0xffffffbf0d0d7812 */ /* 0x000fc800078ec0ff */
[----:B------:R-:W-:-:S04]  /*64f40*/  @P1 LOP3.LUT R13, R13, 0x40, RZ, 0xfc, !PT ;  /* 0x000000400d0d1812 */ /* 0x000fc800078efcff */
[----:B------:R-:W-:-:S04]  /*64f50*/  LOP3.LUT R13, R13, 0xffffffdf, RZ, 0xc0, !PT ;  /* 0xffffffdf0d0d7812 */ /* 0x000fc800078ec0ff */
[----:B------:R-:W-:Y:S02]  /*64f60*/  @P0 LOP3.LUT R13, R13, 0x20, RZ, 0xfc, !PT ;  /* 0x000000200d0d0812 */ /* 0x000fe400078efcff */
[----:B------:R-:W-:Y:S01]  /*64f70*/  ISETP.GE.AND P0, PT, R15, UR21, PT ;  /* 0x000000150f007c0c */ /* 0x000fe2000bf06270 */
[----:B------:R-:W-:Y:S02]  /*64f80*/  IMAD.MOV.U32 R15, RZ, RZ, R25 ;  /* 0x000000ffff0f7224 */ /* 0x000fe400078e0019 */
[----:B------:R-:W-:Y:S02]  /*64f90*/  IMAD.MOV.U32 R25, RZ, RZ, R26 ;  /* 0x000000ffff197224 */ /* 0x000fe400078e001a */
[----:B------:R-:W-:Y:S01]  /*64fa0*/  IMAD.MOV.U32 R26, RZ, RZ, R28 ;  /* 0x000000ffff1a7224 */ /* 0x000fe200078e001c */
[----:B------:R-:W-:Y:S01]  /*64fb0*/  LOP3.LUT R13, R13, 0xffffffef, RZ, 0xc0, !PT ;  /* 0xffffffef0d0d7812 */ /* 0x000fe200078ec0ff */
[----:B------:R-:W3:Y:S01]  /*64fc0*/  LDL.LU R28, [R1+0x14] ;  /* 0x00001400011c7983 */ /* 0x000ee20000300800 */
[----:B------:R-:W-:-:S02]  /*64fd0*/  ISETP.LT.AND P3, PT, R19, UR34, !P0 ;  /* 0x0000002213007c0c */ /* 0x000fc4000c761270 */
[----:B------:R-:W-:Y:S02]  /*64fe0*/  ISETP.LT.AND P2, PT, R21, UR47, !P0 ;  /* 0x0000002f15007c0c */ /* 0x000fe4000c741270 */
[----:B------:R-:W-:Y:S01]  /*64ff0*/  ISETP.LT.AND P1, PT, R17, UR48, !P0 ;  /* 0x0000003011007c0c */ /* 0x000fe2000c721270 */
[----:B------:R0:W-:Y:S01]  /*65000*/  STL [R1+0x7c4], R0 ;  /* 0x0007c40001007387 */ /* 0x0001e20000100800 */
[----:B------:R-:W-:Y:S01]  /*65010*/  ULDC.64 UR20, c[0x0][0x228] ;  /* 0x00008a0000147ab9 */ /* 0x000fe20000000a00 */
[----:B------:R-:W-:-:S06]  /*65020*/  ULDC.64 UR34, c[0x0][0x228] ;  /* 0x00008a0000227ab9 */ /* 0x000fcc0000000a00 */
        /* <DEDUP_REMOVED lines=15> */
[----:B------:R-:W-:Y:S01]  /*65120*/  ULDC UR11, c[0x0][0x228] ;  /* 0x00008a00000b7ab9 */ /* 0x000fe20000000800 */
[----:B------:R-:W2:Y:S02]  /*65130*/  LDL.LU R24, [R1+0x2408] ;  /* 0x0024080001187983 */ /* 0x000ea40000300800 */
[----:B------:R-:W-:Y:S02]  /*65140*/  ISETP.LT.AND P3, PT, R19, UR51, !P0 ;  /* 0x0000003313007c0c */ /* 0x000fe4000c761270 */
[----:B------:R-:W-:Y:S02]  /*65150*/  ISETP.LT.AND P2, PT, R21, UR50, !P0 ;  /* 0x0000003215007c0c */ /* 0x000fe4000c741270 */
[----:B------:R-:W-:Y:S01]  /*65160*/  ISETP.LT.AND P1, PT, R17, UR49, !P0 ;  /* 0x0000003111007c0c */ /* 0x000fe2000c721270 */
[----:B------:R-:W-:-:S08]  /*65170*/  ULDC UR51, c[0x0][0x228] ;  /* 0x00008a0000337ab9 */ /* 0x000fd00000000800 */
[----:B------:R-:W-:Y:S01]  /*65180*/  @P3 LOP3.LUT R13, R13, 0x1, RZ, 0xfc, !PT ;  /* 0x000000010d0d3812 */ /* 0x000fe200078efcff */
[----:B------:R-:W-:Y:S01]  /*65190*/  ULDC UR49, c[0x0][0x228] ;  /* 0x00008a0000317ab9 */ /* 0x000fe20000000800 */
[----:B------:R-:W-:-:S03]  /*651a0*/  ULDC UR50, c[0x0][0x228] ;  /* 0x00008a0000327ab9 */ /* 0x000fc60000000800 */
[----:B------:R0:W-:Y:S04]  /*651b0*/  STL [R1+0x18], R13 ;  /* 0x0000180d01007387 */ /* 0x0001e80000100800 */
[----:B0-----:R-:W2:Y:S01]  /*651c0*/  LDL.LU R13, [R1+0xa0] ;  /* 0x0000a000010d7983 */ /* 0x001ea20000300800 */
[----:B------:R-:W-:Y:S02]  /*651d0*/  ISETP.LT.AND P0, PT, R18, UR20, !P0 ;  /* 0x0000001412007c0c */ /* 0x000fe4000c701270 */
[----:B---3--:R-:W-:Y:S01]  /*651e0*/  LOP3.LUT R28, R28, 0x7fffffff, RZ, 0xc0, !PT ;  /* 0x7fffffff1c1c7812 */ /* 0x008fe200078ec0ff */
[----:B------:R0:W-:Y:S01]  /*651f0*/  STL [R1+0x7c0], R0 ;  /* 0x0007c00001007387 */ /* 0x0001e20000100800 */
[----:B------:R-:W-:Y:S02]  /*65200*/  ULDC UR20, c[0x0][0x248] ;  /* 0x0000920000147ab9 */ /* 0x000fe40000000800 */
        /* <DEDUP_REMOVED lines=9> */
[----:B------:R-:W-:Y:S01]  /*652a0*/  ULDC UR19, c[0x0][0x228] ;  /* 0x00008a0000137ab9 */ /* 0x000fe20000000800 */
[----:B------:R-:W3:Y:S02]  /*652b0*/  LDL.LU R16, [R1+0x9c] ;  /* 0x00009c0001107983 */ /* 0x000ee40000300800 */
[----:B------:R-:W-:-:S02]  /*652c0*/  ISETP.LT.AND P3, PT, R19, UR28, !P0 ;  /* 0x0000001c13007c0c */ /* 0x000fc4000c761270 */
[----:B------:R-:W-:Y:S02]  /*652d0*/  ISETP.LT.AND P2, PT, R21, UR59, !P0 ;  /* 0x0000003b15007c0c */ /* 0x000fe4000c741270 */
[----:B------:R-:W-:Y:S02]  /*652e0*/  LOP3.LUT R28, R28, 0xefffffff, RZ, 0xc0, !PT ;  /* 0xefffffff1c1c7812 */ /* 0x000fe400078ec0ff */
[----:B------:R-:W-:Y:S01]  /*652f0*/  ISETP.LT.AND P1, PT, R17, UR32, !P0 ;  /* 0x0000002011007c0c */ /* 0x000fe2000c721270 */
[----:B------:R-:W-:Y:S01]  /*65300*/  ULDC UR28, c[0x0][0x228] ;  /* 0x00008a00001c7ab9 */ /* 0x000fe20000000800 */
[----:B------:R-:W-:-:S05]  /*65310*/  ULDC UR59, c[0x0][0x228] ;  /* 0x00008a00003b7ab9 */ /* 0x000fca0000000800 */
[----:B------:R-:W-:-:S04]  /*65320*/  @P3 LOP3.LUT R28, R28, 0x10000000, RZ, 0xfc, !PT ;  /* 0x100000001c1c3812 */ /* 0x000fc800078efcff */
[----:B------:R-:W-:Y:S02]  /*65330*/  LOP3.LUT R28, R28, 0xf7ffffff, RZ, 0xc0, !PT ;  /* 0xf7ffffff1c1c7812 */ /* 0x000fe400078ec0ff */
[----:B------:R-:W-:Y:S02]  /*65340*/  ISETP.LT.AND P0, PT, R18, UR34, !P0 ;  /* 0x0000002212007c0c */ /* 0x000fe4000c701270 */
[----:B------:R-:W-:-:S04]  /*65350*/  @P2 LOP3.LUT R28, R28, 0x8000000, RZ, 0xfc, !PT ;  /* 0x080000001c1c2812 */ /* 0x000fc800078efcff */
[----:B------:R-:W-:-:S04]  /*65360*/  LOP3.LUT R28, R28, 0xfbffffff, RZ, 0xc0, !PT ;  /* 0xfbffffff1c1c7812 */ /* 0x000fc800078ec0ff */
[----:B------:R-:W-:-:S04]  /*65370*/  @P1 LOP3.LUT R28, R28, 0x4000000, RZ, 0xfc, !PT ;  /* 0x040000001c1c1812 */ /* 0x000fc800078efcff */
[----:B------:R-:W-:-:S04]  /*65380*/  LOP3.LUT R28, R28, 0xfdffffff, RZ, 0xc0, !PT ;  /* 0xfdffffff1c1c7812 */ /* 0x000fc800078ec0ff */
[----:B------:R-:W-:Y:S02]  /*65390*/  @P0 LOP3.LUT R28, R28, 0x2000000, RZ, 0xfc, !PT ;  /* 0x020000001c1c0812 */ /* 0x000fe400078efcff */
[----:B--2---:R-:W-:Y:S02]  /*653a0*/  ISETP.GE.AND P0, PT, R13, UR15, PT ;  /* 0x0000000f0d007c0c */ /* 0x004fe4000bf06270 */
[----:B------:R-:W-:Y:S01]  /*653b0*/  LOP3.LUT R28, R28, 0xfeffffff, RZ, 0xc0, !PT ;  /* 0xfeffffff1c1c7812 */ /* 0x000fe200078ec0ff */
[----:B------:R-:W2:Y:S01]  /*653c0*/  LDL.LU R13, [R1+0x98] ;  /* 0x00009800010d7983 */ /* 0x000ea20000300800 */
[----:B------:R-:W-:Y:S01]  /*653d0*/  ULDC UR15, c[0x0][0x248] ;  /* 0x00009200000f7ab9 */ /* 0x000fe20000000800 */
[----:B------:R-:W-:Y:S02]  /*653e0*/  ISETP.LT.AND P3, PT, R19, UR29, !P0 ;  /* 0x0000001d13007c0c */ /* 0x000fe4000c761270 */
[----:B------:R-:W-:Y:S02]  /*653f0*/  ISETP.LT.AND P2, PT, R21, UR33, !P0 ;  /* 0x0000002115007c0c */ /* 0x000fe4000c741270 */
[----:B------:R-:W-:-:S09]  /*65400*/  ISETP.LT.AND P1, PT, R17, UR28, !P0 ;  /* 0x0000001c11007c0c */ /* 0x000fd2000c721270 */
[----:B------:R-:W-:Y:S01]  /*65410*/  @P3 LOP3.LUT R28, R28, 0x1000000, RZ, 0xfc, !PT ;  /* 0x010000001c1c3812 */ /* 0x000fe200078efcff */
[----:B0-----:R-:W-:Y:S01]  /*65420*/  VIADD R0, R0, UR15 ;  /* 0x0000000f00007c36 */ /* 0x001fe20008000000 */
[----:B------:R-:W-:Y:S01]  /*65430*/  ISETP.LT.AND P0, PT, R18, UR30, !P0 ;  /* 0x0000001e12007c0c */ /* 0x000fe2000c701270 */
[----:B------:R-:W-:Y:S01]  /*65440*/  ULDC UR33, c[0x0][0x228] ;  /* 0x00008a0000217ab9 */ /* 0x000fe20000000800 */
[----:B------:R-:W-:Y:S01]  /*65450*/  LOP3.LUT R28, R28, 0xff7fffff, RZ, 0xc0, !PT ;  /* 0xff7fffff1c1c7812 */ /* 0x000fe200078ec0ff */
[----:B------:R-:W-:Y:S01]  /*65460*/  ULDC.64 UR28, c[0x0][0x228] ;  /* 0x00008a00001c7ab9 */ /* 0x000fe20000000a00 */
[----:B------:R-:W-:Y:S02]  /*65470*/  ULDC UR15, c[0x0][0x228] ;  /* 0x00008a00000f7ab9 */ /* 0x000fe40000000800 */
[----:B------:R-:W-:-:S04]  /*65480*/  @P2 LOP3.LUT R28, R28, 0x800000, RZ, 0xfc, !PT ;  /* 0x008000001c1c2812 */ /* 0x000fc800078efcff */
[----:B------:R-:W-:-:S04]  /*65490*/  LOP3.LUT R28, R28, 0xffbfffff, RZ, 0xc0, !PT ;  /* 0xffbfffff1c1c7812 */ /* 0x000fc800078ec0ff */
[----:B------:R-:W-:-:S04]  /*654a0*/  @P1 LOP3.LUT R28, R28, 0x400000, RZ, 0xfc, !PT ;  /* 0x004000001c1c1812 */ /* 0x000fc800078efcff */
[----:B------:R-:W-:Y:S01]  /*654b0*/  LOP3.LUT R28, R28, 0xffdfffff, RZ, 0xc0, !PT ;  /* 0xffdfffff1c1c7812 */ /* 0x000fe200078ec0ff */
[----:B------:R0:W-:Y:S03]  /*654c0*/  STL [R1+0x7b8], R0 ;  /* 0x0007b80001007387 */ /* 0x0001e60000100800 */
[----:B------:R-:W-:Y:S02]  /*654d0*/  @P0 LOP3.LUT R28, R28, 0x200000, RZ, 0xfc, !PT ;  /* 0x002000001c1c0812 */ /* 0x000fe400078efcff */
[----:B---3--:R-:W-:Y:S01]  /*654e0*/  ISETP.GE.AND P0, PT, R16, UR17, PT ;  /* 0x0000001110007c0c */ /* 0x008fe2000bf06270 */
[----:B------:R-:W-:Y:S01]  /*654f0*/  ULDC UR17, c[0x0][0x248] ;  /* 0x0000920000117ab9 */ /* 0x000fe20000000800 */
[----:B------:R-:W3:Y:S02]  /*65500*/  LDL.LU R16, [R1+0x94] ;  /* 0x0000940001107983 */ /* 0x000ee40000300800 */
[----:B------:R-:W-:-:S02]  /*65510*/  ISETP.LT.AND P3, PT, R19, UR22, !P0 ;  /* 0x0000001613007c0c */ /* 0x000fc4000c761270 */
[----:B------:R-:W-:Y:S02]  /*65520*/  ISETP.LT.AND P2, PT, R21, UR27, !P0 ;  /* 0x0000001b15007c0c */ /* 0x000fe4000c741270 */
[----:B------:R-:W-:Y:S02]  /*65530*/  LOP3.LUT R28, R28, 0xffefffff, RZ, 0xc0, !PT ;  /* 0xffefffff1c1c7812 */ /* 0x000fe400078ec0ff */
[----:B------:R-:W-:Y:S01]  /*65540*/  ISETP.LT.AND P1, PT, R17, UR33, !P0 ;  /* 0x0000002111007c0c */ /* 0x000fe2000c721270 */
[----:B0-----:R-:W-:Y:S01]  /*65550*/  VIADD R0, R0, UR17 ;  /* 0x0000001100007c36 */ /* 0x001fe20008000000 */
[----:B------:R-:W-:Y:S01]  /*65560*/  ULDC UR22, c[0x0][0x228] ;  /* 0x00008a0000167ab9 */ /* 0x000fe20000000800 */
[----:B------:R-:W-:-:S04]  /*65570*/  ULDC UR27, c[0x0][0x228] ;  /* 0x00008a00001b7ab9 */ /* 0x000fc80000000800 */
        /* <DEDUP_REMOVED lines=15> */
[----:B--2---:R-:W-:-:S02]  /*65670*/  ISETP.GE.AND P0, PT, R13, UR21, PT ;  /* 0x000000150d007c0c */ /* 0x004fc4000bf06270 */
[----:B------:R-:W-:Y:S01]  /*65680*/  LOP3.LUT R28, R28, 0xfffeffff, RZ, 0xc0, !PT ;  /* 0xfffeffff1c1c7812 */ /* 0x000fe200078ec0ff */
[----:B------:R-:W2:Y:S01]  /*65690*/  LDL.LU R13, [R1+0x90] ;  /* 0x00009000010d7983 */ /* 0x000ea20000300800 */
[----:B------:R-:W-:Y:S01]  /*656a0*/  ULDC UR21, c[0x0][0x228] ;  /* 0x00008a0000157ab9 */ /* 0x000fe20000000800 */
[----:B------:R-:W-:Y:S02]  /*656b0*/  ISETP.LT.AND P3, PT, R19, UR22, !P0 ;  /* 0x0000001613007c0c */ /* 0x000fe4000c761270 */
[----:B------:R-:W-:Y:S02]  /*656c0*/  ISETP.LT.AND P2, PT, R21, UR27, !P0 ;  /* 0x0000001b15007c0c */ /* 0x000fe4000c741270 */
[----:B------:R-:W-:Y:S01]  /*656d0*/  ISETP.LT.AND P1, PT, R17, UR37, !P0 ;  /* 0x0000002511007c0c */ /* 0x000fe2000c721270 */
[----:B------:R-:W-:-:S08]  /*656e0*/  ULDC UR22, c[0x0][0x228] ;  /* 0x00008a0000167ab9 */ /* 0x000fd00000000800 */
[----:B------:R-:W-:Y:S01]  /*656f0*/  @P3 LOP3.LUT R28, R28, 0x10000, RZ, 0xfc, !PT ;  /* 0x000100001c1c3812 */ /* 0x000fe200078efcff */
[----:B------:R-:W-:Y:S01]  /*65700*/  ULDC UR27, c[0x0][0x228] ;  /* 0x00008a00001b7ab9 */ /* 0x000fe20000000800 */
[----:B------:R-:W-:Y:S02]  /*65710*/  ULDC.64 UR36, c[0x0][0x228] ;  /* 0x00008a0000247ab9 */ /* 0x000fe40000000a00 */
[----:B------:R-:W-:Y:S02]  /*65720*/  LOP3.LUT R28, R28, 0xffff7fff, RZ, 0xc0, !PT ;  /* 0xffff7fff1c1c7812 */ /* 0x000fe400078ec0ff */
[----:B------:R-:W-:Y:S02]  /*65730*/  ISETP.LT.AND P0, PT, R18, UR32, !P0 ;  /* 0x0000002012007c0c */ /* 0x000fe4000c701270 */
[----:B------:R-:W-:-:S04]  /*65740*/  @P2 LOP3.LUT R28, R28, 0x8000, RZ, 0xfc, !PT ;  /* 0x000080001c1c2812 */ /* 0x000fc800078efcff */
[----:B------:R-:W-:-:S04]  /*65750*/  LOP3.LUT R28, R28, 0xffffbfff, RZ, 0xc0, !PT ;  /* 0xffffbfff1c1c7812 */ /* 0x000fc800078ec0ff */
[----:B------:R-:W-:-:S04]  /*65760*/  @P1 LOP3.LUT R28, R28, 0x4000, RZ, 0xfc, !PT ;  /* 0x000040001c1c1812 */ /* 0x000fc800078efcff */
[----:B------:R-:W-:-:S04]  /*65770*/  LOP3.LUT R28, R28, 0xffffdfff, RZ, 0xc0, !PT ;  /* 0xffffdfff1c1c7812 */ /* 0x000fc800078ec0ff */
[----:B------:R-:W-:Y:S02]  /*65780*/  @P0 LOP3.LUT R28, R28, 0x2000, RZ, 0xfc, !PT ;  /* 0x000020001c1c0812 */ /* 0x000fe400078efcff */
[----:B---3--:R-:W-:Y:S01]  /*65790*/  ISETP.GE.AND P0, PT, R16, UR35, PT ;  /* 0x0000002310007c0c */ /* 0x008fe2000bf06270 */
[----:B------:R-:W-:-:S03]  /*657a0*/  ULDC.64 UR34, c[0x0][0x228] ;  /* 0x00008a0000227ab9 */ /* 0x000fc60000000a00 */
        /* <DEDUP_REMOVED lines=15> */
[----:B------:R-:W-:-:S04]  /*658a0*/  LOP3.LUT R28, R28, 0xfffffdff, RZ, 0xc0, !PT ;  /* 0xfffffdff1c1c7812 */ /* 0x000fc800078ec0ff */
[----:B------:R-:W-:Y:S01]  /*658b0*/  @P0 LOP3.LUT R28, R28, 0x200, RZ, 0xfc, !PT ;  /* 0x000002001c1c0812 */ /* 0x000fe200078efcff */
[----:B------:R0:W-:Y:S01]  /*658c0*/  STL [R1+0x7ac], R0 ;  /* 0x0007ac0001007387 */ /* 0x0001e20000100800 */
[----:B--2---:R-:W-:Y:S01]  /*658d0*/  ISETP.GE.AND P0, PT, R13, UR31, PT ;  /* 0x0000001f0d007c0c */ /* 0x004fe2000bf06270 */
[----:B------:R-:W-:Y:S02]  /*658e0*/  IMAD.MOV.U32 R13, RZ, RZ, R15 ;  /* 0x000000ffff0d7224 */ /* 0x000fe400078e000f */
[----:B------:R-:W-:Y:S01]  /*658f0*/  IMAD.MOV.U32 R15, RZ, RZ, R25 ;  /* 0x000000ffff0f7224 */ /* 0x000fe200078e0019 */
[----:B------:R-:W-:Y:S01]  /*65900*/  LOP3.LUT R28, R28, 0xfffffeff, RZ, 0xc0, !PT ;  /* 0xfffffeff1c1c7812 */ /* 0x000fe200078ec0ff */
[----:B------:R-:W2:Y:S01]  /*65910*/  LDL.LU R25, [R1+0x88] ;  /* 0x0000880001197983 */ /* 0x000ea20000300800 */
[----:B------:R-:W-:Y:S02]  /*65920*/  ISETP.LT.AND P3, PT, R19, UR42, !P0 ;  /* 0x0000002a13007c0c */ /* 0x000fe4000c761270 */
[----:B------:R-:W-:-:S02]  /*65930*/  ISETP.LT.AND P2, PT, R21, UR40, !P0 ;  /* 0x0000002815007c0c */ /* 0x000fc4000c741270 */
[----:B------:R-:W-:Y:S01]  /*65940*/  ISETP.LT.AND P1, PT, R17, UR41, !P0 ;  /* 0x0000002911007c0c */ /* 0x000fe2000c721270 */
[----:B0-----:R-:W-:Y:S01]  /*65950*/  VIADD R0, R0, UR28 ;  /* 0x0000001c00007c36 */ /* 0x001fe20008000000 */
[----:B------:R-:W-:Y:S01]  /*65960*/  ULDC.64 UR30, c[0x0][0x228] ;  /* 0x00008a00001e7ab9 */ /* 0x000fe20000000a00 */
[----:B------:R-:W-:-:S06]  /*65970*/  ULDC UR42, c[0x0][0x228] ;  /* 0x00008a00002a7ab9 */ /* 0x000fcc0000000800 */
        /* <DEDUP_REMOVED lines=9> */
[----:B------:R-:W-:Y:S01]  /*65a10*/  LOP3.LUT R28, R28, 0xffffffdf, RZ, 0xc0, !PT ;  /* 0xffffffdf1c1c7812 */ /* 0x000fe200078ec0ff */
[----:B------:R0:W-:Y:S03]  /*65a20*/  STL [R1+0x7a8], R0 ;  /* 0x0007a80001007387 */ /* 0x0001e60000100800 */
[----:B------:R-:W-:Y:S02]  /*65a30*/  @P0 LOP3.LUT R28, R28, 0x20, RZ, 0xfc, !PT ;  /* 0x000000201c1c0812 */ /* 0x000fe400078efcff */
[----:B------:R-:W-:Y:S02]  /*65a40*/  ISETP.GE.AND P0, PT, R26, UR29, PT ;  /* 0x0000001d1a007c0c */ /* 0x000fe4000bf06270 */
[----:B------:R-:W3:Y:S01]  /*65a50*/  LDL.LU R26, [R1+0x10] ;  /* 0x00001000011a7983 */ /* 0x000ee20000300800 */
[----:B------:R-:W-:Y:S02]  /*65a60*/  LOP3.LUT R28, R28, 0xffffffef, RZ, 0xc0, !PT ;  /* 0xffffffef1c1c7812 */ /* 0x000fe400078ec0ff */
[----:B------:R-:W-:-:S02]  /*65a70*/  ISETP.LT.AND P3, PT, R19, UR47, !P0 ;  /* 0x0000002f13007c0c */ /* 0x000fc4000c761270 */
[----:B------:R-:W-:Y:S02]  /*65a80*/  ISETP.LT.AND P2, PT, R21, UR46, !P0 ;  /* 0x0000002e15007c0c */ /* 0x000fe4000c741270 */
[----:B------:R-:W-:Y:S01]  /*65a90*/  ISETP.LT.AND P1, PT, R17, UR43, !P0 ;  /* 0x0000002b11007c0c */ /* 0x000fe2000c721270 */
[----:B------:R-:W4:Y:S01]  /*65aa0*/  LDL.LU R16, [R1+0x84] ;  /* 0x0000840001107983 */ /* 0x000f220000300800 */
[----:B0-----:R-:W-:Y:S01]  /*65ab0*/  VIADD R0, R0, UR28 ;  /* 0x0000001c00007c36 */ /* 0x001fe20008000000 */
[----:B------:R-:W-:-:S06]  /*65ac0*/  ULDC UR47, c[0x0][0x228] ;  /* 0x00008a00002f7ab9 */ /* 0x000fcc0000000800 */
[----:B------:R-:W-:Y:S02]  /*65ad0*/  @P3 LOP3.LUT R28, R28, 0x10, RZ, 0xfc, !PT ;  /* 0x000000101c1c3812 */ /* 0x000fe400078efcff */
[----:B------:R-:W-:Y:S01]  /*65ae0*/  ISETP.LT.AND P0, PT, R18, UR30, !P0 ;  /* 0x0000001e12007c0c */ /* 0x000fe2000c701270 */
[----:B------:R-:W-:Y:S01]  /*65af0*/  ULDC.64 UR28, c[0x0][0x228] ;  /* 0x00008a00001c7ab9 */ /* 0x000fe20000000a00 */
[----:B------:R-:W-:Y:S01]  /*65b00*/  ULDC UR43, c[0x0][0x228] ;  /* 0x00008a00002b7ab9 */ /* 0x000fe20000000800 */
[----:B------:R-:W-:Y:S01]  /*65b10*/  LOP3.LUT R28, R28, 0xfffffff7, RZ, 0xc0, !PT ;  /* 0xfffffff71c1c7812 */ /* 0x000fe200078ec0ff */
[----:B------:R-:W-:-:S03]  /*65b20*/  ULDC UR46, c[0x0][0x228] ;  /* 0x00008a00002e7ab9 */ /* 0x000fc60000000800 */
[----:B------:R-:W-:-:S04]  /*65b30*/  @P2 LOP3.LUT R28, R28, 0x8, RZ, 0xfc, !PT ;  /* 0x000000081c1c2812 */ /* 0x000fc800078efcff */
[----:B------:R-:W-:-:S04]  /*65b40*/  LOP3.LUT R28, R28, 0xfffffffb, RZ, 0xc0, !PT ;  /* 0xfffffffb1c1c7812 */ /* 0x000fc800078ec0ff */
[----:B------:R-:W-:-:S04]  /*65b50*/  @P1 LOP3.LUT R28, R28, 0x4, RZ, 0xfc, !PT ;  /* 0x000000041c1c1812 */ /* 0x000fc800078efcff */
[----:B------:R-:W-:-:S04]  /*65b60*/  LOP3.LUT R28, R28, 0xfffffffd, RZ, 0xc0, !PT ;  /* 0xfffffffd1c1c7812 */ /* 0x000fc800078ec0ff */
[----:B------:R-:W-:-:S04]  /*65b70*/  @P0 LOP3.LUT R28, R28, 0x2, RZ, 0xfc, !PT ;  /* 0x000000021c1c0812 */ /* 0x000fc800078efcff */
[----:B------:R-:W-:Y:S01]  /*65b80*/  LOP3.LUT R28, R28, 0xfffffffe, RZ, 0xc0, !PT ;  /* 0xfffffffe1c1c7812 */ /* 0x000fe200078ec0ff */
[----:B------:R-:W-:Y:S01]  /*65b90*/  STL [R1+0x7a4], R0 ;  /* 0x0007a40001007387 */ /* 0x000fe20000100800 */
[----:B--2---:R-:W-:Y:S01]  /*65ba0*/  ISETP.GE.AND P0, PT, R25, UR33, PT ;  /* 0x0000002119007c0c */ /* 0x004fe2000bf06270 */
[----:B------:R-:W-:Y:S02]  /*65bb0*/  ULDC.64 UR32, c[0x0][0x228] ;  /* 0x00008a0000207ab9 */ /* 0x000fe40000000a00 */
[----:B------:R-:W2:Y:S01]  /*65bc0*/  LDL.LU R25, [R1+0x2404] ;  /* 0x0024040001197983 */ /* 0x000ea20000300800 */
        /* <DEDUP_REMOVED lines=9> */
[----:B------:R-:W-:Y:S01]  /*65c60*/  ISETP.LT.AND P0, PT, R18, UR28, !P0 ;  /* 0x0000001c12007c0c */ /* 0x000fe2000c701270 */
[----:B------:R-:W-:Y:S01]  /*65c70*/  ULDC UR28, c[0x0][0x248] ;  /* 0x00009200001c7ab9 */ /* 0x000fe20000000800 */
[----:B---3--:R-:W-:-:S04]  /*65c80*/  LOP3.LUT R26, R26, 0x7fffffff, RZ, 0xc0, !PT ;  /* 0x7fffffff1a1a7812 */ /* 0x008fc800078ec0ff */
[----:B------:R-:W-:-:S04]  /*65c90*/  @P2 LOP3.LUT R26, R26, 0x80000000, RZ, 0xfc, !PT ;  /* 0x800000001a1a2812 */ /* 0x000fc800078efcff */
[----:B------:R-:W-:-:S04]  /*65ca0*/  LOP3.LUT R26, R26, 0xbfffffff, RZ, 0xc0, !PT ;  /* 0xbfffffff1a1a7812 */ /* 0x000fc800078ec0ff */
[----:B------:R-:W-:Y:S01]  /*65cb0*/  @P1 LOP3.LUT R26, R26, 0x40000000, RZ, 0xfc, !PT ;  /* 0x400000001a1a1812 */ /* 0x000fe200078efcff */
[----:B------:R-:W-:Y:S01]  /*65cc0*/  VIADD R0, R0, UR28 ;  /* 0x0000001c00007c36 */ /* 0x000fe20008000000 */
[----:B------:R-:W-:Y:S02]  /*65cd0*/  ULDC UR28, c[0x0][0x248] ;  /* 0x00009200001c7ab9 */ /* 0x000fe40000000800 */
[----:B------:R-:W-:Y:S02]  /*65ce0*/  LOP3.LUT R26, R26, 0xdfffffff, RZ, 0xc0, !PT ;  /* 0xdfffffff1a1a7812 */ /* 0x000fe400078ec0ff */
[----:B------:R0:W-:Y:S02]  /*65cf0*/  STL [R1+0x7a0], R0 ;  /* 0x0007a00001007387 */ /* 0x0001e40000100800 */
        /* <DEDUP_REMOVED lines=13> */
[----:B------:R-:W-:Y:S01]  /*65dd0*/  ULDC UR28, c[0x0][0x248] ;  /* 0x00009200001c7ab9 */ /* 0x000fe20000000800 */
[----:B------:R-:W-:Y:S01]  /*65de0*/  ULDC UR56, c[0x0][0x228] ;  /* 0x00008a0000387ab9 */ /* 0x000fe20000000800 */
[----:B------:R-:W-:-:S04]  /*65df0*/  LOP3.LUT R26, R26, 0xf7ffffff, RZ, 0xc0, !PT ;  /* 0xf7ffffff1a1a7812 */ /* 0x000fc800078ec0ff */
        /* <DEDUP_REMOVED lines=9> */
[----:B0-----:R-:W-:Y:S01]  /*65e90*/  VIADD R0, R0, UR28 ;  /* 0x0000001c00007c36 */ /* 0x001fe20008000000 */
[----:B------:R-:W-:-:S02]  /*65ea0*/  ISETP.LT.AND P3, PT, R19, UR59, !P0 ;  /* 0x0000003b13007c0c */ /* 0x000fc4000c761270 */
[----:B------:R-:W-:Y:S02]  /*65eb0*/  ISETP.LT.AND P2, PT, R21, UR61, !P0 ;  /* 0x0000003d15007c0c */ /* 0x000fe4000c741270 */
[----:B------:R-:W-:Y:S01]  /*65ec0*/  ISETP.LT.AND P1, PT, R17, UR60, !P0 ;  /* 0x0000003c11007c0c */ /* 0x000fe2000c721270 */
[----:B------:R-:W-:Y:S01]  /*65ed0*/  ULDC UR59, c[0x0][0x228] ;  /* 0x00008a00003b7ab9 */ /* 0x000fe20000000800 */
[----:B------:R-:W-:Y:S01]  /*65ee0*/  ULDC.64 UR34, c[0x0][0x228] ;  /* 0x00008a0000227ab9 */ /* 0x000fe20000000a00 */
[----:B------:R-:W-:-:S06]  /*65ef0*/  ULDC UR28, c[0x0][0x248] ;  /* 0x00009200001c7ab9 */ /* 0x000fcc0000000800 */
[----:B------:R-:W-:Y:S01]  /*65f00*/  @P3 LOP3.LUT R26, R26, 0x1000000, RZ, 0xfc, !PT ;  /* 0x010000001a1a3812 */ /* 0x000fe200078efcff */
[----:B------:R0:W-:Y:S01]  /*65f10*/  STL [R1+0x798], R0 ;  /* 0x0007980001007387 */ /* 0x0001e20000100800 */
[----:B------:R-:W-:Y:S01]  /*65f20*/  ULDC UR61, c[0x0][0x228] ;  /* 0x00008a00003d7ab9 */ /* 0x000fe20000000800 */
[----:B------:R-:W-:Y:S01]  /*65f30*/  ULDC UR60, c[0x0][0x228] ;  /* 0x00008a00003c7ab9 */ /* 0x000fe20000000800 */
        /* <DEDUP_REMOVED lines=8> */
[----:B0-----:R-:W-:Y:S01]  /*65fc0*/  VIADD R0, R0, UR28 ;  /* 0x0000001c00007c36 */ /* 0x001fe20008000000 */
[----:B------:R-:W3:Y:S01]  /*65fd0*/  LDL.LU R16, [R1+0x74] ;  /* 0x0000740001107983 */ /* 0x000ee20000300800 */
[----:B------:R-:W-:Y:S02]  /*65fe0*/  LOP3.LUT R26, R26, 0xffefffff, RZ, 0xc0, !PT ;  /* 0xffefffff1a1a7812 */ /* 0x000fe400078ec0ff */
[----:B------:R-:W-:Y:S02]  /*65ff0*/  ISETP.LT.AND P3, PT, R19, UR59, !P0 ;  /* 0x0000003b13007c0c */ /* 0x000fe4000c761270 */
[----:B------:R-:W-:Y:S02]  /*66000*/  ISETP.LT.AND P2, PT, R21, UR58, !P0 ;  /* 0x0000003a15007c0c */ /* 0x000fe4000c741270 */
[----:B------:R-:W-:Y:S01]  /*66010*/  ISETP.LT.AND P1, PT, R17, UR55, !P0 ;  /* 0x0000003711007c0c */ /* 0x000fe2000c721270 */
[----:B------:R0:W-:Y:S01]  /*66020*/  STL [R1+0x794], R0 ;  /* 0x0007940001007387 */ /* 0x0001e20000100800 */
[----:B------:R-:W-:Y:S01]  /*66030*/  ULDC UR59, c[0x0][0x228] ;  /* 0x00008a00003b7ab9 */ /* 0x000fe20000000800 */
[----:B------:R-:W-:Y:S01]  /*66040*/  ULDC.64 UR30, c[0x0][0x228] ;  /* 0x00008a00001e7ab9 */ /* 0x000fe20000000a00 */
        /* <DEDUP_REMOVED lines=12> */
[----:B------:R-:W2:Y:S02]  /*66110*/  LDL.LU R28, [R1+0x70] ;  /* 0x00007000011c7983 */ /* 0x000ea40000300800 */
[----:B------:R-:W-:Y:S02]  /*66120*/  ISETP.LT.AND P3, PT, R19, UR59, !P0 ;  /* 0x0000003b13007c0c */ /* 0x000fe4000c761270 */
[----:B------:R-:W-:Y:S02]  /*66130*/  ISETP.LT.AND P2, PT, R21, UR54, !P0 ;  /* 0x0000003615007c0c */ /* 0x000fe4000c741270 */
[----:B------:R-:W-:-:S02]  /*66140*/  LOP3.LUT R26, R26, 0xfffeffff, RZ, 0xc0, !PT ;  /* 0xfffeffff1a1a7812 */ /* 0x000fc400078ec0ff */
[----:B------:R-:W-:Y:S01]  /*66150*/  ISETP.LT.AND P1, PT, R17, UR53, !P0 ;  /* 0x0000003511007c0c */ /* 0x000fe2000c721270 */
[----:B------:R-:W-:Y:S01]  /*66160*/  ULDC UR59, c[0x0][0x228] ;  /* 0x00008a00003b7ab9 */ /* 0x000fe20000000800 */
[----:B0-----:R-:W-:Y:S01]  /*66170*/  VIADD R0, R0, UR28 ;  /* 0x0000001c00007c36 */ /* 0x001fe20008000000 */
[----:B------:R-:W-:-:S04]  /*66180*/  ULDC UR54, c[0x0][0x228] ;  /* 0x00008a0000367ab9 */ /* 0x000fc80000000800 */
        /* <DEDUP_REMOVED lines=20> */
[----:B------:R-:W-:Y:S01]  /*662d0*/  IMAD.MOV.U32 R16, RZ, RZ, R15 ;  /* 0x000000ffff107224 */ /* 0x000fe200078e000f */
[----:B------:R-:W-:Y:S02]  /*662e0*/  ULDC UR26, c[0x0][0x228] ;  /* 0x00008a00001a7ab9 */ /* 0x000fe40000000800 */
        /* <DEDUP_REMOVED lines=31> */
[----:B------:R-:W-:Y:S01]  /*664e0*/  ISETP.GE.AND P0, PT, R13, UR35, PT ;  /* 0x000000230d007c0c */ /* 0x000fe2000bf06270 */
[----:B------:R-:W-:Y:S01]  /*664f0*/  IMAD.MOV.U32 R13, RZ, RZ, R27 ;  /* 0x000000ffff0d7224 */ /* 0x000fe200078e001b */
[----:B------:R-:W-:Y:S01]  /*66500*/  ULDC.64 UR34, c[0x0][0x228] ;  /* 0x00008a0000227ab9 */ /* 0x000fe20000000a00 */
[----:B------:R-:W3:Y:S04]  /*66510*/  LDL.LU R27, [R1+0x64] ;  /* 0x00006400011b7983 */ /* 0x000ee80000300800 */
[----:B------:R-:W4:Y:S01]  /*66520*/  LDL.LU R15, [R1+0xc] ;  /* 0x00000c00010f7983 */ /* 0x000f220000300800 */
        /* <DEDUP_REMOVED lines=24> */
[----:B------:R-:W-:Y:S02]  /*666b0*/  ISETP.LT.AND P3, PT, R19, UR14, !P0 ;  /* 0x0000000e13007c0c */ /* 0x000fe4000c761270 */
[----:B------:R-:W-:Y:S01]  /*666c0*/  ISETP.LT.AND P0, PT, R18, UR34, !P0 ;  /* 0x0000002212007c0c */ /* 0x000fe2000c701270 */
[----:B------:R-:W-:Y:S01]  /*666d0*/  ULDC UR7, c[0x0][0x248] ;  /* 0x0000920000077ab9 */ /* 0x000fe20000000800 */
[----:B------:R-:W-:-:S09]  /*666e0*/  ULDC UR34, c[0x0][0x228] ;  /* 0x00008a0000227ab9 */ /* 0x000fd20000000800 */
[----:B------:R-:W-:Y:S02]  /*666f0*/  @P3 LOP3.LUT R26, R26, 0x1, RZ, 0xfc, !PT ;  /* 0x000000011a1a3812 */ /* 0x000fe400078efcff */
[----:B----4-:R-:W-:-:S04]  /*66700*/  LOP3.LUT R15, R15, 0x7fffffff, RZ, 0xc0, !PT ;  /* 0x7fffffff0f0f7812 */ /* 0x010fc800078ec0ff */
[----:B------:R-:W-:-:S04]  /*66710*/  @P2 LOP3.LUT R15, R15, 0x80000000, RZ, 0xfc, !PT ;  /* 0x800000000f0f2812 */ /* 0x000fc800078efcff */
[----:B------:R-:W-:-:S04]  /*66720*/  LOP3.LUT R15, R15, 0xbfffffff, RZ, 0xc0, !PT ;  /* 0xbfffffff0f0f7812 */ /* 0x000fc800078ec0ff */
[----:B------:R-:W-:-:S04]  /*66730*/  @P1 LOP3.LUT R15, R15, 0x40000000, RZ, 0xfc, !PT ;  /* 0x400000000f0f1812 */ /* 0x000fc800078efcff */
[----:B------:R-:W-:-:S04]  /*66740*/  LOP3.LUT R15, R15, 0xdfffffff, RZ, 0xc0, !PT ;  /* 0xdfffffff0f0f7812 */ /* 0x000fc800078ec0ff */
[----:B------:R-:W-:Y:S02]  /*66750*/  @P0 LOP3.LUT R15, R15, 0x20000000, RZ, 0xfc, !PT ;  /* 0x200000000f0f0812 */ /* 0x000fe400078efcff */
[----:B---3--:R-:W-:-:S04]  /*66760*/  ISETP.GE.AND P0, PT, R27, UR29, PT ;  /* 0x0000001d1b007c0c */ /* 0x008fc8000bf06270 */
[----:B------:R-:W-:Y:S02]  /*66770*/  ISETP.LT.AND P3, PT, R19, UR51, !P0 ;  /* 0x0000003313007c0c */ /* 0x000fe4000c761270 */
[----:B------:R-:W-:Y:S02]  /*66780*/  ISETP.LT.AND P2, PT, R21, UR12, !P0 ;  /* 0x0000000c15007c0c */ /* 0x000fe4000c741270 */
[----:B------:R-:W-:Y:S02]  /*66790*/  LOP3.LUT R15, R15, 0xefffffff, RZ, 0xc0, !PT ;  /* 0xefffffff0f0f7812 */ /* 0x000fe400078ec0ff */
[----:B------:R-:W-:Y:S01]  /*667a0*/  ISETP.LT.AND P1, PT, R17, UR10, !P0 ;  /* 0x0000000a11007c0c */ /* 0x000fe2000c721270 */
[----:B0-----:R-:W-:Y:S01]  /*667b0*/  VIADD R0, R0, UR7 ;  /* 0x0000000700007c36 */ /* 0x001fe20008000000 */
[----:B------:R0:W-:Y:S01]  /*667c0*/  STL [R1+0x10], R26 ;  /* 0x0000101a01007387 */ /* 0x0001e20000100800 */
[----:B------:R-:W-:Y:S01]  /*667d0*/  ULDC.64 UR12, c[0x0][0x228] ;  /* 0x00008a00000c7ab9 */ /* 0x000fe20000000a00 */
[----:B------:R-:W-:-:S03]  /*667e0*/  ULDC UR51, c[0x0][0x228] ;  /* 0x00008a0000337ab9 */ /* 0x000fc60000000800 */
[----:B------:R-:W-:Y:S02]  /*667f0*/  @P3 LOP3.LUT R15, R15, 0x10000000, RZ, 0xfc, !PT ;  /* 0x100000000f0f3812 */ /* 0x000fe400078efcff */
[----:B------:R-:W-:Y:S01]  /*66800*/  ISETP.LT.AND P0, PT, R18, UR30, !P0 ;  /* 0x0000001e12007c0c */ /* 0x000fe2000c701270 */
[----:B0-----:R-:W3:Y:S01]  /*66810*/  LDL.LU R26, [R1+0x2400] ;  /* 0x00240000011a7983 */ /* 0x001ee20000300800 */
[----:B------:R-:W-:Y:S01]  /*66820*/  ULDC UR7, c[0x0][0x248] ;  /* 0x0000920000077ab9 */ /* 0x000fe20000000800 */
[----:B------:R-:W-:Y:S01]  /*66830*/  LOP3.LUT R15, R15, 0xf7ffffff, RZ, 0xc0, !PT ;  /* 0xf7ffffff0f0f7812 */ /* 0x000fe200078ec0ff */
[----:B------:R-:W-:-:S03]  /*66840*/  ULDC.64 UR10, c[0x0][0x228] ;  /* 0x00008a00000a7ab9 */ /* 0x000fc60000000a00 */
[----:B------:R-:W-:-:S04]  /*66850*/  @P2 LOP3.LUT R15, R15, 0x8000000, RZ, 0xfc, !PT ;  /* 0x080000000f0f2812 */ /* 0x000fc800078efcff */
[----:B------:R-:W-:Y:S01]  /*66860*/  LOP3.LUT R15, R15, 0xfbffffff, RZ, 0xc0, !PT ;  /* 0xfbffffff0f0f7812 */ /* 0x000fe200078ec0ff */
[----:B------:R0:W-:Y:S04]  /*66870*/  STL [R1+0x780], R0 ;  /* 0x0007800001007387 */ /* 0x0001e80000100800 */
[----:B------:R-:W4:Y:S01]  /*66880*/  LDL.LU R27, [R1+0x23fc] ;  /* 0x0023fc00011b7983 */ /* 0x000f220000300800 */
[----:B------:R-:W-:-:S04]  /*66890*/  @P1 LOP3.LUT R15, R15, 0x4000000, RZ, 0xfc, !PT ;  /* 0x040000000f0f1812 */ /* 0x000fc800078efcff */
[----:B------:R-:W-:Y:S01]  /*668a0*/  LOP3.LUT R15, R15, 0xfdffffff, RZ, 0xc0, !PT ;  /* 0xfdffffff0f0f7812 */ /* 0x000fe200078ec0ff */
[----:B0-----:R-:W-:-:S03]  /*668b0*/  VIADD R0, R0, UR7 ;  /* 0x0000000700007c36 */ /* 0x001fc60008000000 */
[----:B------:R-:W-:Y:S01]  /*668c0*/  @P0 LOP3.LUT R15, R15, 0x2000000, RZ, 0xfc, !PT ;  /* 0x020000000f0f0812 */ /* 0x000fe200078efcff */
[----:B------:R-:W-:Y:S01]  /*668d0*/  ULDC UR7, c[0x0][0x248] ;  /* 0x0000920000077ab9 */ /* 0x000fe20000000800 */
[----:B------:R0:W-:Y:S01]  /*668e0*/  STL [R1+0x77c], R0 ;  /* 0x00077c0001007387 */ /* 0x0001e20000100800 */
[----:B--2---:R-:W-:-:S03]  /*668f0*/  ISETP.GE.AND P0, PT, R28, UR33, PT ;  /* 0x000000211c007c0c */ /* 0x004fc6000bf06270 */
[----:B------:R-:W2:Y:S01]  /*66900*/  LDL.LU R28, [R1+0x58] ;  /* 0x00005800011c7983 */ /* 0x000ea20000300800 */
[----:B------:R-:W-:Y:S02]  /*66910*/  ISETP.LT.AND P3, PT, R19, UR52, !P0 ;  /* 0x0000003413007c0c */ /* 0x000fe4000c761270 */
        /* <DEDUP_REMOVED lines=9> */
[----:B------:R-:W-:Y:S01]  /*669b0*/  ULDC UR7, c[0x0][0x248] ;  /* 0x0000920000077ab9 */ /* 0x000fe20000000800 */
[----:B------:R-:W-:Y:S01]  /*669c0*/  LOP3.LUT R15, R15, 0xff7fffff, RZ, 0xc0, !PT ;  /* 0xff7fffff0f0f7812 */ /* 0x000fe200078ec0ff */
[----:B------:R-:W-:Y:S01]  /*669d0*/  ULDC.64 UR14, c[0x0][0x228] ;  /* 0x00008a00000e7ab9 */ /* 0x000fe20000000a00 */
[----:B------:R-:W-:Y:S02]  /*669e0*/  ULDC UR10, c[0x0][0x228] ;  /* 0x00008a00000a7ab9 */ /* 0x000fe40000000800 */
[----:B------:R-:W-:-:S04]  /*669f0*/  @P2 LOP3.LUT R15, R15, 0x800000, RZ, 0xfc, !PT ;  /* 0x008000000f0f2812 */ /* 0x000fc800078efcff */
[----:B------:R-:W-:-:S04]  /*66a00*/  LOP3.LUT R15, R15, 0xffbfffff, RZ, 0xc0, !PT ;  /* 0xffbfffff0f0f7812 */ /* 0x000fc800078ec0ff */
[----:B------:R-:W-:-:S04]  /*66a10*/  @P1 LOP3.LUT R15, R15, 0x400000, RZ, 0xfc, !PT ;  /* 0x004000000f0f1812 */ /* 0x000fc800078efcff */
[----:B------:R-:W-:-:S04]  /*66a20*/  LOP3.LUT R15, R15, 0xffdfffff, RZ, 0xc0, !PT ;  /* 0xffdfffff0f0f7812 */ /* 0x000fc800078ec0ff */
[----:B------:R-:W-:Y:S02]  /*66a30*/  @P0 LOP3.LUT R15, R15, 0x200000, RZ, 0xfc, !PT ;  /* 0x002000000f0f0812 */ /* 0x000fe400078efcff */
[----:B------:R-:W-:Y:S01]  /*66a40*/  ISETP.GE.AND P0, PT, R16, UR25, PT ;  /* 0x0000001910007c0c */ /* 0x000fe2000bf06270 */
[----:B0-----:R-:W-:Y:S01]  /*66a50*/  VIADD R0, R0, UR7 ;  /* 0x0000000700007c36 */ /* 0x001fe20008000000 */
[----:B------:R-:W3:Y:S01]  /*66a60*/  LDL.LU R16, [R1+0x54] ;  /* 0x0000540001107983 */ /* 0x000ee20000300800 */
[----:B------:R-:W-:Y:S02]  /*66a70*/  LOP3.LUT R15, R15, 0xffefffff, RZ, 0xc0, !PT ;  /* 0xffefffff0f0f7812 */ /* 0x000fe400078ec0ff */
[----:B------:R-:W-:Y:S02]  /*66a80*/  ISETP.LT.AND P3, PT, R19, UR16, !P0 ;  /* 0x0000001013007c0c */ /* 0x000fe4000c761270 */
[----:B------:R-:W-:Y:S02]  /*66a90*/  ISETP.LT.AND P2, PT, R21, UR19, !P0 ;  /* 0x0000001315007c0c */ /* 0x000fe4000c741270 */
[----:B------:R-:W-:Y:S01]  /*66aa0*/  ISETP.LT.AND P1, PT, R17, UR18, !P0 ;  /* 0x0000001211007c0c */ /* 0x000fe2000c721270 */
[----:B------:R-:W-:Y:S01]  /*66ab0*/  ULDC UR7, c[0x0][0x248] ;  /* 0x0000920000077ab9 */ /* 0x000fe20000000800 */
[----:B------:R-:W-:-:S07]  /*66ac0*/  ULDC UR25, c[0x0][0x228] ;  /* 0x00008a0000197ab9 */ /* 0x000fce0000000800 */
[----:B------:R-:W-:Y:S01]  /*66ad0*/  @P3 LOP3.LUT R15, R15, 0x100000, RZ, 0xfc, !PT ;  /* 0x001000000f0f3812 */ /* 0x000fe200078efcff */
[----:B------:R0:W-:Y:S01]  /*66ae0*/  STL [R1+0x774], R0 ;  /* 0x0007740001007387 */ /* 0x0001e20000100800 */
[----:B------:R-:W-:Y:S02]  /*66af0*/  ULDC.64 UR18, c[0x0][0x228] ;  /* 0x00008a0000127ab9 */ /* 0x000fe40000000a00 */
        /* <DEDUP_REMOVED lines=14> */
[----:B0-----:R-:W-:Y:S01]  /*66be0*/  VIADD R0, R0, UR7 ;  /* 0x0000000700007c36 */ /* 0x001fe20008000000 */
[----:B------:R-:W-:-:S05]  /*66bf0*/  ULDC.64 UR16, c[0x0][0x228] ;  /* 0x00008a0000107ab9 */ /* 0x000fca0000000a00 */
[----:B------:R-:W-:Y:S02]  /*66c00*/  @P3 LOP3.LUT R15, R15, 0x10000, RZ, 0xfc, !PT ;  /* 0x000100000f0f3812 */ /* 0x000fe400078efcff */
[----:B------:R-:W-:Y:S01]  /*66c10*/  ISETP.LT.AND P0, PT, R18, UR14, !P0 ;  /* 0x0000000e12007c0c */ /* 0x000fe2000c701270 */
[----:B------:R-:W-:Y:S01]  /*66c20*/  ULDC UR7, c[0x0][0x248] ;  /* 0x0000920000077ab9 */ /* 0x000fe20000000800 */
[----:B------:R0:W-:Y:S01]  /*66c30*/  STL [R1+0x770], R0 ;  /* 0x0007700001007387 */ /* 0x0001e20000100800 */
        /* <DEDUP_REMOVED lines=8> */
[----:B---3--:R-:W-:Y:S01]  /*66cc0*/  ISETP.GE.AND P0, PT, R16, UR31, PT ;  /* 0x0000001f10007c0c */ /* 0x008fe2000bf06270 */
        /* <DEDUP_REMOVED lines=45> */
[----:B------:R-:W-:Y:S01]  /*66fa0*/  ULDC UR13, c[0x0][0x228] ;  /* 0x00008a00000d7ab9 */ /* 0x000fe20000000800 */
[----:B------:R-:W3:Y:S04]  /*66fb0*/  LDL.LU R13, [R1+0x44] ;  /* 0x00004400010d7983 */ /* 0x000ee80000300800 */
[----:B------:R-:W4:Y:S01]  /*66fc0*/  LDL.LU R16, [R1+0x8] ;  /* 0x0000080001107983 */ /* 0x000f220000300800 */
[----:B------:R-:W-:Y:S02]  /*66fd0*/  ISETP.LT.AND P3, PT, R19, UR42, !P0 ;  /* 0x0000002a13007c0c */ /* 0x000fe4000c761270 */
[----:B------:R-:W-:-:S02]  /*66fe0*/  ISETP.LT.AND P2, PT, R21, UR47, !P0 ;  /* 0x0000002f15007c0c */ /* 0x000fc4000c741270 */
[----:B------:R-:W-:Y:S02]  /*66ff0*/  LOP3.LUT R15, R15, 0xffffffef, RZ, 0xc0, !PT ;  /* 0xffffffef0f0f7812 */ /* 0x000fe400078ec0ff */
        /* <DEDUP_REMOVED lines=30> */
[----:B----4-:R-:W-:Y:S01]  /*671e0*/  LOP3.LUT R16, R16, 0x7fffffff, RZ, 0xc0, !PT ;  /* 0x7fffffff10107812 */ /* 0x010fe200078ec0ff */
[----:B------:R0:W-:Y:S01]  /*671f0*/  STL [R1+0x760], R0 ;  /* 0x0007600001007387 */ /* 0x0001e20000100800 */
        /* <DEDUP_REMOVED lines=27> */
[----:B------:R-:W-:Y:S01]  /*673b0*/  LOP3.LUT R16, R16, 0xfeffffff, RZ, 0xc0, !PT ;  /* 0xfeffffff10107812 */ /* 0x000fe200078ec0ff */
[----:B0-----:R-:W-:Y:S01]  /*673c0*/  VIADD R0, R0, UR7 ;  /* 0x0000000700007c36 */ /* 0x001fe20008000000 */
[----:B------:R-:W-:Y:S01]  /*673d0*/  ULDC UR7, c[0x0][0x228] ;  /* 0x00008a0000077ab9 */ /* 0x000fe20000000800 */
        /* <DEDUP_REMOVED lines=27> */
[----:B------:R-:W-:Y:S01]  /*67590*/  ULDC UR15, c[0x0][0x228] ;  /* 0x00008a00000f7ab9 */ /* 0x000fe20000000800 */
[----:B------:R-:W-:-:S05]  /*675a0*/  ULDC UR21, c[0x0][0x228] ;  /* 0x00008a0000157ab9 */ /* 0x000fca0000000800 */
        /* <DEDUP_REMOVED lines=14> */
[----:B------:R-:W-:Y:S01]  /*67690*/  IMAD.MOV.U32 R15, RZ, RZ, R29 ;  /* 0x000000ffff0f7224 */ /* 0x000fe200078e001d */
[----:B------:R-:W-:Y:S01]  /*676a0*/  ULDC UR23, c[0x0][0x228] ;  /* 0x00008a0000177ab9 */ /* 0x000fe20000000800 */
[----:B------:R-:W2:Y:S01]  /*676b0*/  LDL.LU R29, [R1+0x30] ;  /* 0x00003000011d7983 */ /* 0x000ea20000300800 */
[----:B------:R-:W-:Y:S02]  /*676c0*/  ISETP.LT.AND P3, PT, R19, UR52, !P0 ;  /* 0x0000003413007c0c */ /* 0x000fe4000c761270 */
[----:B------:R-:W-:Y:S02]  /*676d0*/  ISETP.LT.AND P2, PT, R21, UR34, !P0 ;  /* 0x0000002215007c0c */ /* 0x000fe4000c741270 */
[----:B------:R-:W-:Y:S01]  /*676e0*/  ISETP.LT.AND P1, PT, R17, UR24, !P0 ;  /* 0x0000001811007c0c */ /* 0x000fe2000c721270 */
[----:B------:R0:W-:Y:S01]  /*676f0*/  STL [R1+0x750], R0 ;  /* 0x0007500001007387 */ /* 0x0001e20000100800 */
[----:B------:R-:W-:-:S07]  /*67700*/  ULDC UR52, c[0x0][0x228] ;  /* 0x00008a0000347ab9 */ /* 0x000fce0000000800 */
        /* <DEDUP_REMOVED lines=17> */
[----:B------:R-:W-:Y:S01]  /*67820*/  ULDC UR38, c[0x0][0x228] ;  /* 0x00008a0000267ab9 */ /* 0x000fe20000000800 */
[----:B------:R-:W-:Y:S01]  /*67830*/  ULDC.64 UR36, c[0x0][0x228] ;  /* 0x00008a0000247ab9 */ /* 0x000fe20000000a00 */
[----:B------:R-:W-:-:S06]  /*67840*/  ULDC UR20, c[0x0][0x228] ;  /* 0x00008a0000147ab9 */ /* 0x000fcc0000000800 */
        /* <DEDUP_REMOVED lines=11> */
[----:B------:R0:W-:Y:S01]  /*67900*/  STL [R1+0x74c], R0 ;  /* 0x00074c0001007387 */ /* 0x0001e20000100800 */
        /* <DEDUP_REMOVED lines=18> */
[----:B------:R-:W-:Y:S02]  /*67a30*/  @P0 LOP3.LUT R16, R16, 0x20, RZ, 0xfc, !PT ;  /* 0x0000002010100812 */ /* 0x000fe400078efcff */
[----:B---3--:R-:W-:Y:S01]  /*67a40*/  ISETP.GE.AND P0, PT, R13, UR31, PT ;  /* 0x0000001f0d007c0c */ /* 0x008fe2000bf06270 */
[----:B------:R-:W-:Y:S01]  /*67a50*/  IMAD.MOV.U32 R13, RZ, RZ, R15 ;  /* 0x000000ffff0d7224 */ /* 0x000fe200078e000f */
[----:B------:R0:W-:Y:S01]  /*67a60*/  STL [R1+0x748], R0 ;  /* 0x0007480001007387 */ /* 0x0001e20000100800 */
[----:B------:R-:W-:-:S03]  /*67a70*/  IMAD.MOV.U32 R15, RZ, RZ, R11 ;  /* 0x000000ffff0f7224 */ /* 0x000fc600078e000b */
[----:B------:R-:W3:Y:S01]  /*67a80*/  LDL.LU R11, [R1+0x4] ;  /* 0x00000400010b7983 */ /* 0x000ee20000300800 */
[----:B------:R-:W-:Y:S02]  /*67a90*/  ISETP.LT.AND P3, PT, R19, UR40, !P0 ;  /* 0x0000002813007c0c */ /* 0x000fe4000c761270 */
[----:B------:R-:W-:Y:S02]  /*67aa0*/  ISETP.LT.AND P2, PT, R21, UR38, !P0 ;  /* 0x0000002615007c0c */ /* 0x000fe4000c741270 */
[----:B------:R-:W-:Y:S02]  /*67ab0*/  LOP3.LUT R16, R16, 0xffffffef, RZ, 0xc0, !PT ;  /* 0xffffffef10107812 */ /* 0x000fe400078ec0ff */
[----:B------:R-:W-:Y:S01]  /*67ac0*/  ISETP.LT.AND P1, PT, R17, UR39, !P0 ;  /* 0x0000002711007c0c */ /* 0x000fe2000c721270 */
[----:B------:R-:W-:Y:S01]  /*67ad0*/  ULDC.64 UR30, c[0x0][0x228] ;  /* 0x00008a00001e7ab9 */ /* 0x000fe20000000a00 */
        /* <DEDUP_REMOVED lines=17> */
[----:B------:R-:W-:Y:S01]  /*67bf0*/  ULDC UR28, c[0x0][0x248] ;  /* 0x00009200001c7ab9 */ /* 0x000fe20000000800 */
[----:B--2---:R-:W-:Y:S01]  /*67c00*/  ISETP.GE.AND P0, PT, R29, UR33, PT ;  /* 0x000000211d007c0c */ /* 0x004fe2000bf06270 */
[----:B------:R-:W-:-:S03]  /*67c10*/  ULDC.64 UR32, c[0x0][0x228] ;  /* 0x00008a0000207ab9 */ /* 0x000fc60000000a00 */
[----:B------:R-:W-:Y:S02]  /*67c20*/  ISETP.LT.AND P2, PT, R21, UR42, !P0 ;  /* 0x0000002a15007c0c */ /* 0x000fe4000c741270 */
[----:B------:R-:W-:Y:S02]  /*67c30*/  ISETP.LT.AND P1, PT, R17, UR41, !P0 ;  /* 0x0000002911007c0c */ /* 0x000fe4000c721270 */
[----:B------:R-:W-:Y:S02]  /*67c40*/  ISETP.LT.AND P3, PT, R19, UR47, !P0 ;  /* 0x0000002f13007c0c */ /* 0x000fe4000c761270 */
[----:B------:R-:W-:Y:S01]  /*67c50*/  ISETP.LT.AND P0, PT, R18, UR30, !P0 ;  /* 0x0000001e12007c0c */ /* 0x000fe2000c701270 */
[----:B------:R-:W-:Y:S01]  /*67c60*/  ULDC UR47, c[0x0][0x228] ;  /* 0x00008a00002f7ab9 */ /* 0x000fe20000000800 */
[----:B------:R-:W-:Y:S01]  /*67c70*/  ULDC UR30, c[0x0][0x228] ;  /* 0x00008a00001e7ab9 */ /* 0x000fe20000000800 */
[----:B------:R-:W-:Y:S01]  /*67c80*/  ULDC UR41, c[0x0][0x228] ;  /* 0x00008a0000297ab9 */ /* 0x000fe20000000800 */
[----:B------:R-:W-:-:S07]  /*67c90*/  ULDC UR42, c[0x0][0x228] ;  /* 0x00008a00002a7ab9 */ /* 0x000fce0000000800 */
[----:B------:R-:W-:Y:S02]  /*67ca0*/  @P3 LOP3.LUT R16, R16, 0x1, RZ, 0xfc, !PT ;  /* 0x0000000110103812 */ /* 0x000fe400078efcff */
[----:B---3--:R-:W-:-:S04]  /*67cb0*/  LOP3.LUT R11, R11, 0x7fffffff, RZ, 0xc0, !PT ;  /* 0x7fffffff0b0b7812 */ /* 0x008fc800078ec0ff */
[----:B------:R-:W-:-:S04]  /*67cc0*/  @P2 LOP3.LUT R11, R11, 0x80000000, RZ, 0xfc, !PT ;  /* 0x800000000b0b2812 */ /* 0x000fc800078efcff */
[----:B------:R-:W-:-:S04]  /*67cd0*/  LOP3.LUT R11, R11, 0xbfffffff, RZ, 0xc0, !PT ;  /* 0xbfffffff0b0b7812 */ /* 0x000fc800078ec0ff */
[----:B------:R-:W-:-:S04]  /*67ce0*/  @P1 LOP3.LUT R11, R11, 0x40000000, RZ, 0xfc, !PT ;  /* 0x400000000b0b1812 */ /* 0x000fc800078efcff */
[----:B------:R-:W-:-:S04]  /*67cf0*/  LOP3.LUT R11, R11, 0xdfffffff, RZ, 0xc0, !PT ;  /* 0xdfffffff0b0b7812 */ /* 0x000fc800078ec0ff */
[----:B------:R-:W-:Y:S02]  /*67d00*/  @P0 LOP3.LUT R11, R11, 0x20000000, RZ, 0xfc, !PT ;  /* 0x200000000b0b0812 */ /* 0x000fe400078efcff */
[----:B------:R-:W-:Y:S01]  /*67d10*/  ISETP.GE.AND P0, PT, R28, UR35, PT ;  /* 0x000000231c007c0c */ /* 0x000fe2000bf06270 */
[----:B------:R-:W-:-:S03]  /*67d20*/  ULDC.64 UR34, c[0x0][0x228] ;  /* 0x00008a0000227ab9 */ /* 0x000fc60000000a00 */
[----:B------:R-:W-:Y:S02]  /*67d30*/  ISETP.LT.AND P3, PT, R19, UR49, !P0 ;  /* 0x0000003113007c0c */ /* 0x000fe4000c761270 */
[----:B------:R-:W-:Y:S02]  /*67d40*/  ISETP.LT.AND P2, PT, R21, UR46, !P0 ;  /* 0x0000002e15007c0c */ /* 0x000fe4000c741270 */
[----:B------:R-:W-:Y:S02]  /*67d50*/  LOP3.LUT R11, R11, 0xefffffff, RZ, 0xc0, !PT ;  /* 0xefffffff0b0b7812 */ /* 0x000fe400078ec0ff */
[----:B------:R-:W-:Y:S01]  /*67d60*/  ISETP.LT.AND P1, PT, R17, UR47, !P0 ;  /* 0x0000002f11007c0c */ /* 0x000fe2000c721270 */
[----:B------:R-:W-:Y:S01]  /*67d70*/  ULDC UR49, c[0x0][0x228] ;  /* 0x00008a0000317ab9 */ /* 0x000fe20000000800 */
[----:B------:R-:W-:Y:S01]  /*67d80*/  STL [R1+0x8], R16 ;  /* 0x0000081001007387 */ /* 0x000fe20000100800 */
[----:B------:R-:W-:-:S04]  /*67d90*/  ULDC UR46, c[0x0][0x228] ;  /* 0x00008a00002e7ab9 */ /* 0x000fc80000000800 */
[----:B------:R-:W-:Y:S01]  /*67da0*/  @P3 LOP3.LUT R11, R11, 0x10000000, RZ, 0xfc, !PT ;  /* 0x100000000b0b3812 */ /* 0x000fe200078efcff */
[----:B------:R-:W-:-:S03]  /*67db0*/  ULDC UR47, c[0x0][0x228] ;  /* 0x00008a00002f7ab9 */ /* 0x000fc60000000800 */
[----:B------:R-:W-:Y:S02]  /*67dc0*/  LOP3.LUT R11, R11, 0xf7ffffff, RZ, 0xc0, !PT ;  /* 0xf7ffffff0b0b7812 */ /* 0x000fe400078ec0ff */
[----:B------:R-:W-:Y:S01]  /*67dd0*/  ISETP.LT.AND P0, PT, R18, UR32, !P0 ;  /* 0x0000002012007c0c */ /* 0x000fe2000c701270 */
[----:B------:R0:W-:Y:S01]  /*67de0*/  STL [R1+0x740], R0 ;  /* 0x0007400001007387 */ /* 0x0001e20000100800 */
[----:B------:R-:W-:Y:S01]  /*67df0*/  ULDC UR32, c[0x0][0x228] ;  /* 0x00008a0000207ab9 */ /* 0x000fe20000000800 */
        /* <DEDUP_REMOVED lines=11> */
[----:B0-----:R-:W-:Y:S02]  /*67eb0*/  VIADD R0, R0, UR28 ;  /* 0x0000001c00007c36 */ /* 0x001fe40008000000 */
[----:B------:R-:W-:Y:S01]  /*67ec0*/  IMAD.MOV.U32 R16, RZ, RZ, R13 ;  /* 0x000000ffff107224 */ /* 0x000fe200078e000d */
[----:B------:R-:W-:Y:S01]  /*67ed0*/  ULDC UR49, c[0x0][0x228] ;  /* 0x00008a0000317ab9 */ /* 0x000fe20000000800 */
[----:B------:R-:W-:-:S02]  /*67ee0*/  ULDC UR51, c[0x0][0x228] ;  /* 0x00008a0000337ab9 */ /* 0x000fc40000000800 */
        /* <DEDUP_REMOVED lines=8> */
[----:B------:R-:W-:-:S04]  /*67f70*/  LOP3.LUT R11, R11, 0xffdfffff, RZ, 0xc0, !PT ;  /* 0xffdfffff0b0b7812 */ /* 0x000fc800078ec0ff */
[----:B------:R-:W-:Y:S02]  /*67f80*/  @P0 LOP3.LUT R11, R11, 0x200000, RZ, 0xfc, !PT ;  /* 0x002000000b0b0812 */ /* 0x000fe400078efcff */
[----:B------:R-:W-:-:S04]  /*67f90*/  ISETP.GE.AND P0, PT, R26, UR29, PT ;  /* 0x0000001d1a007c0c */ /* 0x000fc8000bf06270 */
[----:B------:R-:W-:Y:S02]  /*67fa0*/  ISETP.LT.AND P3, PT, R19, UR61, !P0 ;  /* 0x0000003d13007c0c */ /* 0x000fe4000c761270 */
[----:B------:R-:W-:Y:S02]  /*67fb0*/  ISETP.LT.AND P2, PT, R21, UR56, !P0 ;  /* 0x0000003815007c0c */ /* 0x000fe4000c741270 */
[----:B------:R-:W-:Y:S02]  /*67fc0*/  LOP3.LUT R11, R11, 0xffefffff, RZ, 0xc0, !PT ;  /* 0xffefffff0b0b7812 */ /* 0x000fe400078ec0ff */
[----:B------:R-:W-:Y:S01]  /*67fd0*/  ISETP.LT.AND P1, PT, R17, UR57, !P0 ;  /* 0x0000003911007c0c */ /* 0x000fe2000c721270 */
[----:B------:R-:W-:Y:S01]  /*67fe0*/  ULDC UR61, c[0x0][0x228] ;  /* 0x00008a00003d7ab9 */ /* 0x000fe20000000800 */
[----:B------:R0:W-:Y:S01]  /*67ff0*/  STL [R1+0x73c], R0 ;  /* 0x00073c0001007387 */ /* 0x0001e20000100800 */
[----:B------:R-:W-:-:S04]  /*68000*/  ULDC UR56, c[0x0][0x228] ;  /* 0x00008a0000387ab9 */ /* 0x000fc80000000800 */
[----:B------:R-:W-:Y:S01]  /*68010*/  @P3 LOP3.LUT R11, R11, 0x100000, RZ, 0xfc, !PT ;  /* 0x001000000b0b3812 */ /* 0x000fe200078efcff */
[----:B------:R-:W-:Y:S01]  /*68020*/  IMAD.MOV.U32 R13, RZ, RZ, R15 ;  /* 0x000000ffff0d7224 */ /* 0x000fe200078e000f */
[----:B------:R-:W-:Y:S02]  /*68030*/  ULDC UR57, c[0x0][0x228] ;  /* 0x00008a0000397ab9 */ /* 0x000fe40000000800 */
[----:B------:R-:W-:Y:S02]  /*68040*/  LOP3.LUT R11, R11, 0xfff7ffff, RZ, 0xc0, !PT ;  /* 0xfff7ffff0b0b7812 */ /* 0x000fe400078ec0ff */
[----:B------:R-:W-:Y:S01]  /*68050*/  ISETP.LT.AND P0, PT, R18, UR36, !P0 ;  /* 0x0000002412007c0c */ /* 0x000fe2000c701270 */
[----:B0-----:R-:W-:Y:S01]  /*68060*/  VIADD R0, R0, UR28 ;  /* 0x0000001c00007c36 */ /* 0x001fe20008000000 */
[----:B------:R-:W-:Y:S01]  /*68070*/  ULDC UR28, c[0x0][0x248] ;  /* 0x00009200001c7ab9 */ /* 0x000fe20000000800 */
[----:B------:R-:W-:Y:S01]  /*68080*/  @P2 LOP3.LUT R11, R11, 0x80000, RZ, 0xfc, !PT ;  /* 0x000800000b0b2812 */ /* 0x000fe200078efcff */
[----:B------:R-:W-:Y:S01]  /*68090*/  IMAD.MOV.U32 R15, RZ, RZ, R4 ;  /* 0x000000ffff0f7224 */ /* 0x000fe200078e0004 */
[----:B------:R-:W-:-:S02]  /*680a0*/  ULDC UR36, c[0x0][0x228] ;  /* 0x00008a0000247ab9 */ /* 0x000fc40000000800 */
        /* <DEDUP_REMOVED lines=9> */
[----:B------:R0:W-:Y:S01]  /*68140*/  STL [R1+0x738], R0 ;  /* 0x0007380001007387 */ /* 0x0001e20000100800 */
[----:B------:R-:W-:Y:S01]  /*68150*/  ULDC UR61, c[0x0][0x228] ;  /* 0x00008a00003d7ab9 */ /* 0x000fe20000000800 */
[----:B------:R-:W-:Y:S01]  /*68160*/  ULDC UR56, c[0x0][0x228] ;  /* 0x00008a0000387ab9 */ /* 0x000fe20000000800 */
[----:B------:R-:W-:-:S03]  /*68170*/  ULDC.64 UR30, c[0x0][0x228] ;  /* 0x00008a00001e7ab9 */ /* 0x000fc60000000a00 */
[----:B------:R-:W-:-:S04]  /*68180*/  @P3 LOP3.LUT R11, R11, 0x10000, RZ, 0xfc, !PT ;  /* 0x000100000b0b3812 */ /* 0x000fc800078efcff */
[----:B------:R-:W-:Y:S01]  /*68190*/  LOP3.LUT R11, R11, 0xffff7fff, RZ, 0xc0, !PT ;  /* 0xffff7fff0b0b7812 */ /* 0x000fe200078ec0ff */
[----:B0-----:R-:W-:Y:S01]  /*681a0*/  VIADD R0, R0, UR28 ;  /* 0x0000001c00007c36 */ /* 0x001fe20008000000 */
[----:B------:R-:W-:Y:S02]  /*681b0*/  ULDC.64 UR28, c[0x0][0x228] ;  /* 0x00008a00001c7ab9 */ /* 0x000fe40000000a00 */
[----:B------:R-:W-:Y:S02]  /*681c0*/  @P2 LOP3.LUT R11, R11, 0x8000, RZ, 0xfc, !PT ;  /* 0x000080000b0b2812 */ /* 0x000fe400078efcff */
[----:B------:R-:W-:Y:S01]  /*681d0*/  ISETP.LT.AND P0, PT, R18, UR28, !P0 ;  /* 0x0000001c12007c0c */ /* 0x000fe2000c701270 */
[----:B------:R-:W-:Y:S01]  /*681e0*/  ULDC UR28, c[0x0][0x248] ;  /* 0x00009200001c7ab9 */ /* 0x000fe20000000800 */
        /* <DEDUP_REMOVED lines=9> */
[----:B------:R-:W-:Y:S01]  /*68280*/  ULDC.64 UR32, c[0x0][0x228] ;  /* 0x00008a0000207ab9 */ /* 0x000fe20000000a00 */
[----:B------:R0:W-:Y:S01]  /*68290*/  STL [R1+0x734], R0 ;  /* 0x0007340001007387 */ /* 0x0001e20000100800 */
        /* <DEDUP_REMOVED lines=35> */
[----:B------:R0:W-:Y:S01]  /*684d0*/  STL [R1+0x72c], R0 ;  /* 0x00072c0001007387 */ /* 0x0001e20000100800 */
[----:B------:R-:W-:Y:S02]  /*684e0*/  ULDC UR37, c[0x0][0x248] ;  /* 0x0000920000257ab9 */ /* 0x000fe40000000800 */
        /* <DEDUP_REMOVED lines=8> */
[----:B------:R-:W-:Y:S01]  /*68570*/  ISETP.LT.AND P0, PT, R18, UR34, !P0 ;  /* 0x0000002212007c0c */ /* 0x000fe2000c701270 */
[----:B------:R-:W-:Y:S01]  /*68580*/  ULDC UR28, c[0x0][0x248] ;  /* 0x00009200001c7ab9 */ /* 0x000fe20000000800 */
[----:B------:R-:W-:Y:S01]  /*68590*/  LOP3.LUT R11, R11, 0xfffffff7, RZ, 0xc0, !PT ;  /* 0xfffffff70b0b7812 */ /* 0x000fe200078ec0ff */
[----:B------:R-:W-:-:S03]  /*685a0*/  ULDC UR54, c[0x0][0x228] ;  /* 0x00008a0000367ab9 */ /* 0x000fc60000000800 */
[----:B------:R-:W-:-:S04]  /*685b0*/  @P2 LOP3.LUT R11, R11, 0x8, RZ, 0xfc, !PT ;  /* 0x000000080b0b2812 */ /* 0x000fc800078efcff */
[----:B------:R-:W-:-:S04]  /*685c0*/  LOP3.LUT R11, R11, 0xfffffffb, RZ, 0xc0, !PT ;  /* 0xfffffffb0b0b7812 */ /* 0x000fc800078ec0ff */
[----:B------:R-:W-:-:S04]  /*685d0*/  @P1 LOP3.LUT R11, R11, 0x4, RZ, 0xfc, !PT ;  /* 0x000000040b0b1812 */ /* 0x000fc800078efcff */
[----:B------:R-:W-:Y:S01]  /*685e0*/  LOP3.LUT R11, R11, 0xfffffffd, RZ, 0xc0, !PT ;  /* 0xfffffffd0b0b7812 */ /* 0x000fe200078ec0ff */
[----:B------:R0:W-:Y:S04]  /*685f0*/  STL [R1+0x728], R0 ;  /* 0x0007280001007387 */ /* 0x0001e80000100800 */
[----:B------:R-:W2:Y:S01]  /*68600*/  LDL.LU R4, [R1] ;  /* 0x0000000001047983 */ /* 0x000ea20000300800 */
[----:B------:R-:W-:Y:S02]  /*68610*/  @P0 LOP3.LUT R11, R11, 0x2, RZ, 0xfc, !PT ;  /* 0x000000020b0b0812 */ /* 0x000fe400078efcff */
[----:B------:R-:W-:-:S04]  /*68620*/  ISETP.GE.AND P0, PT, R12, UR29, PT ;  /* 0x0000001d0c007c0c */ /* 0x000fc8000bf06270 */
[----:B------:R-:W-:Y:S02]  /*68630*/  ISETP.LT.AND P3, PT, R19, UR53, !P0 ;  /* 0x0000003513007c0c */ /* 0x000fe4000c761270 */
[----:B------:R-:W-:Y:S01]  /*68640*/  LOP3.LUT R11, R11, 0xfffffffe, RZ, 0xc0, !PT ;  /* 0xfffffffe0b0b7812 */ /* 0x000fe200078ec0ff */
[----:B0-----:R-:W-:Y:S01]  /*68650*/  VIADD R0, R0, UR28 ;  /* 0x0000001c00007c36 */ /* 0x001fe20008000000 */
[----:B------:R-:W-:Y:S02]  /*68660*/  ISETP.LT.AND P2, PT, R21, UR26, !P0 ;  /* 0x0000001a15007c0c */ /* 0x000fe4000c741270 */
[----:B------:R-:W-:Y:S01]  /*68670*/  ISETP.LT.AND P1, PT, R17, UR25, !P0 ;  /* 0x0000001911007c0c */ /* 0x000fe2000c721270 */
[----:B------:R-:W-:Y:S01]  /*68680*/  ULDC.64 UR28, c[0x0][0x228] ;  /* 0x00008a00001c7ab9 */ /* 0x000fe20000000a00 */
[----:B------:R-:W-:Y:S01]  /*68690*/  ULDC UR53, c[0x0][0x228] ;  /* 0x00008a0000357ab9 */ /* 0x000fe20000000800 */
[----:B------:R-:W-:Y:S04]  /*686a0*/  STL [R1+0x724], R0 ;  /* 0x0007240001007387 */ /* 0x000fe80000100800 */
[----:B------:R-:W-:Y:S01]  /*686b0*/  @P3 LOP3.LUT R11, R11, 0x1, RZ, 0xfc, !PT ;  /* 0x000000010b0b3812 */ /* 0x000fe200078efcff */
[----:B------:R-:W-:-:S04]  /*686c0*/  ULDC UR26, c[0x0][0x248] ;  /* 0x00009200001a7ab9 */ /* 0x000fc80000000800 */
[----:B------:R0:W-:Y:S04]  /*686d0*/  STL [R1+0x4], R11 ;  /* 0x0000040b01007387 */ /* 0x0001e80000100800 */
[----:B0-----:R-:W3:Y:S01]  /*686e0*/  LDL.LU R11, [R1+0x23f0] ;  /* 0x0023f000010b7983 */ /* 0x001ee20000300800 */
[----:B------:R-:W-:Y:S01]  /*686f0*/  ISETP.LT.AND P0, PT, R18, UR22, !P0 ;  /* 0x0000001612007c0c */ /* 0x000fe2000c701270 */
[----:B------:R-:W-:Y:S02]  /*68700*/  ULDC UR22, c[0x0][0x248] ;  /* 0x0000920000167ab9 */ /* 0x000fe40000000800 */
[----:B------:R-:W-:-:S05]  /*68710*/  VIADD R0, R0, UR22 ;  /* 0x0000001600007c36 */ /* 0x000fca0008000000 */
[----:B------:R0:W-:Y:S01]  /*68720*/  STL [R1+0x720], R0 ;  /* 0x0007200001007387 */ /* 0x0001e20000100800 */
[----:B--2---:R-:W-:-:S04]  /*68730*/  LOP3.LUT R4, R4, 0x7fffffff, RZ, 0xc0, !PT ;  /* 0x7fffffff04047812 */ /* 0x004fc800078ec0ff */
[----:B------:R-:W-:-:S04]  /*68740*/  @P2 LOP3.LUT R4, R4, 0x80000000, RZ, 0xfc, !PT ;  /* 0x8000000004042812 */ /* 0x000fc800078efcff */
[----:B------:R-:W-:-:S04]  /*68750*/  LOP3.LUT R4, R4, 0xbfffffff, RZ, 0xc0, !PT ;  /* 0xbfffffff04047812 */ /* 0x000fc800078ec0ff */
[----:B------:R-:W-:-:S04]  /*68760*/  @P1 LOP3.LUT R4, R4, 0x40000000, RZ, 0xfc, !PT ;  /* 0x4000000004041812 */ /* 0x000fc800078efcff */
[----:B------:R-:W-:-:S04]  /*68770*/  LOP3.LUT R4, R4, 0xdfffffff, RZ, 0xc0, !PT ;  /* 0xdfffffff04047812 */ /* 0x000fc800078ec0ff */
[----:B------:R-:W-:Y:S02]  /*68780*/  @P0 LOP3.LUT R4, R4, 0x20000000, RZ, 0xfc, !PT ;  /* 0x2000000004040812 */ /* 0x000fe400078efcff */
[----:B---3--:R-:W-:Y:S02]  /*68790*/  ISETP.GE.AND P0, PT, R11, UR31, PT ;  /* 0x0000001f0b007c0c */ /* 0x008fe4000bf06270 */
[----:B------:R-:W-:Y:S01]  /*687a0*/  LOP3.LUT R4, R4, 0xefffffff, RZ, 0xc0, !PT ;  /* 0xefffffff04047812 */ /* 0x000fe200078ec0ff */
[----:B------:R-:W-:Y:S01]  /*687b0*/  ULDC UR31, c[0x0][0x248] ;  /* 0x00009200001f7ab9 */ /* 0x000fe20000000800 */
[----:B------:R-:W-:Y:S02]  /*687c0*/  ISETP.LT.AND P3, PT, R19, UR28, !P0 ;  /* 0x0000001c13007c0c */ /* 0x000fe4000c761270 */
        /* <DEDUP_REMOVED lines=16> */
[----:B------:R-:W-:Y:S01]  /*688d0*/  ISETP.GE.AND P0, PT, R10, UR33, PT ;  /* 0x000000210a007c0c */ /* 0x000fe2000bf06270 */
[----:B------:R-:W-:Y:S01]  /*688e0*/  IMAD.MOV.U32 R10, RZ, RZ, R9 ;  /* 0x000000ffff0a7224 */ /* 0x000fe200078e0009 */
[----:B------:R-:W-:Y:S01]  /*688f0*/  ULDC UR33, c[0x0][0x228] ;  /* 0x00008a0000217ab9 */ /* 0x000fe20000000800 */
[----:B------:R-:W2:Y:S01]  /*68900*/  LDL.LU R9, [R1+0x23ec] ;  /* 0x0023ec0001097983 */ /* 0x000ea20000300800 */
[----:B------:R-:W-:-:S02]  /*68910*/  ISETP.LT.AND P3, PT, R19, UR10, !P0 ;  /* 0x0000000a13007c0c */ /* 0x000fc4000c761270 */
[----:B------:R-:W-:Y:S02]  /*68920*/  ISETP.LT.AND P2, PT, R21, UR12, !P0 ;  /* 0x0000000c15007c0c */ /* 0x000fe4000c741270 */
[----:B------:R-:W-:Y:S02]  /*68930*/  LOP3.LUT R4, R4, 0xfeffffff, RZ, 0xc0, !PT ;  /* 0xfeffffff04047812 */ /* 0x000fe400078ec0ff */
[----:B------:R-:W-:Y:S01]  /*68940*/  ISETP.LT.AND P1, PT, R17, UR13, !P0 ;  /* 0x0000000d11007c0c */ /* 0x000fe2000c721270 */
[----:B------:R-:W-:-:S06]  /*68950*/  ULDC UR10, c[0x0][0x248] ;  /* 0x00009200000a7ab9 */ /* 0x000fcc0000000800 */
        /* <DEDUP_REMOVED lines=13> */
[----:B------:R0:W-:Y:S01]  /*68a30*/  STL [R1+0x718], R0 ;  /* 0x0007180001007387 */ /* 0x0001e20000100800 */
[----:B--2---:R-:W-:Y:S01]  /*68a40*/  ISETP.GE.AND P0, PT, R9, UR35, PT ;  /* 0x0000002309007c0c */ /* 0x004fe2000bf06270 */
[----:B------:R-:W-:Y:S01]  /*68a50*/  VIADD R9, R0, UR7 ;  /* 0x0000000700097c36 */ /* 0x000fe20008000000 */
[----:B------:R-:W-:Y:S01]  /*68a60*/  ULDC UR7, c[0x0][0x248] ;  /* 0x0000920000077ab9 */ /* 0x000fe20000000800 */
[----:B0-----:R-:W2:Y:S01]  /*68a70*/  LDL.LU R0, [R1+0x23e8] ;  /* 0x0023e80001007983 */ /* 0x001ea20000300800 */
[----:B------:R-:W-:Y:S02]  /*68a80*/  ISETP.LT.AND P3, PT, R19, UR12, !P0 ;  /* 0x0000000c13007c0c */ /* 0x000fe4000c761270 */
[----:B------:R-:W-:Y:S02]  /*68a90*/  ISETP.LT.AND P2, PT, R21, UR14, !P0 ;  /* 0x0000000e15007c0c */ /* 0x000fe4000c741270 */
[----:B------:R-:W-:Y:S01]  /*68aa0*/  ISETP.LT.AND P1, PT, R17, UR15, !P0 ;  /* 0x0000000f11007c0c */ /* 0x000fe2000c721270 */
[----:B------:R0:W-:Y:S01]  /*68ab0*/  STL [R1+0x714], R9 ;  /* 0x0007140901007387 */ /* 0x0001e20000100800 */
[----:B------:R-:W-:Y:S01]  /*68ac0*/  ULDC.64 UR34, c[0x0][0x228] ;  /* 0x00008a0000227ab9 */ /* 0x000fe20000000a00 */
[----:B------:R-:W-:-:S06]  /*68ad0*/  ULDC UR12, c[0x0][0x228] ;  /* 0x00008a00000c7ab9 */ /* 0x000fcc0000000800 */
[----:B------:R-:W-:Y:S01]  /*68ae0*/  @P3 LOP3.LUT R4, R4, 0x100000, RZ, 0xfc, !PT ;  /* 0x0010000004043812 */ /* 0x000fe200078efcff */
[----:B------:R-:W-:-:S03]  /*68af0*/  ULDC.64 UR14, c[0x0][0x228] ;  /* 0x00008a00000e7ab9 */ /* 0x000fc60000000a00 */
[----:B------:R-:W-:Y:S02]  /*68b00*/  LOP3.LUT R4, R4, 0xfff7ffff, RZ, 0xc0, !PT ;  /* 0xfff7ffff04047812 */ /* 0x000fe400078ec0ff */
[----:B------:R-:W-:Y:S02]  /*68b10*/  ISETP.LT.AND P0, PT, R18, UR16, !P0 ;  /* 0x0000001012007c0c */ /* 0x000fe4000c701270 */
        /* <DEDUP_REMOVED lines=24> */
[----:B------:R-:W-:Y:S01]  /*68ca0*/  VIADD R8, R9, UR10 ;  /* 0x0000000a09087c36 */ /* 0x000fe20008000000 */
[----:B------:R-:W-:Y:S01]  /*68cb0*/  STL [R1+0x710], R9 ;  /* 0x0007100901007387 */ /* 0x000fe20000100800 */
[----:B------:R-:W-:Y:S02]  /*68cc0*/  LOP3.LUT R4, R4, 0xffffefff, RZ, 0xc0, !PT ;  /* 0xffffefff04047812 */ /* 0x000fe400078ec0ff */
[----:B------:R-:W-:Y:S02]  /*68cd0*/  ISETP.LT.AND P3, PT, R19, UR16, !P0 ;  /* 0x0000001013007c0c */ /* 0x000fe4000c761270 */
[----:B------:R-:W-:Y:S02]  /*68ce0*/  ISETP.LT.AND P2, PT, R21, UR19, !P0 ;  /* 0x0000001315007c0c */ /* 0x000fe4000c741270 */
[----:B------:R-:W-:Y:S01]  /*68cf0*/  ISETP.LT.AND P1, PT, R17, UR20, !P0 ;  /* 0x0000001411007c0c */ /* 0x000fe2000c721270 */
[----:B------:R-:W-:Y:S01]  /*68d00*/  STL [R1+0x70c], R8 ;  /* 0x00070c0801007387 */ /* 0x000fe20000100800 */
[----:B------:R-:W-:Y:S01]  /*68d10*/  ULDC UR11, c[0x0][0x228] ;  /* 0x00008a00000b7ab9 */ /* 0x000fe20000000800 */
[----:B------:R-:W-:Y:S01]  /*68d20*/  ULDC UR10, c[0x0][0x228] ;  /* 0x00008a00000a7ab9 */ /* 0x000fe20000000800 */
[----:B------:R-:W-:-:S05]  /*68d30*/  ULDC UR16, c[0x0][0x228] ;  /* 0x00008a0000107ab9 */ /* 0x000fca0000000800 */
[----:B------:R-:W-:Y:S01]  /*68d40*/  @P3 LOP3.LUT R4, R4, 0x1000, RZ, 0xfc, !PT ;  /* 0x0000100004043812 */ /* 0x000fe200078efcff */
[----:B------:R-:W-:-:S03]  /*68d50*/  ULDC.64 UR18, c[0x0][0x228] ;  /* 0x00008a0000127ab9 */ /* 0x000fc60000000a00 */
[----:B------:R-:W-:Y:S02]  /*68d60*/  LOP3.LUT R4, R4, 0xfffff7ff, RZ, 0xc0, !PT ;  /* 0xfffff7ff04047812 */ /* 0x000fe400078ec0ff */
[----:B------:R-:W-:Y:S01]  /*68d70*/  ISETP.LT.AND P0, PT, R18, UR21, !P0 ;  /* 0x0000001512007c0c */ /* 0x000fe2000c701270 */
[----:B------:R-:W-:Y:S01]  /*68d80*/  ULDC.64 UR20, c[0x0][0x228] ;  /* 0x00008a0000147ab9 */ /* 0x000fe20000000a00 */
[----:B------:R-:W-:-:S04]  /*68d90*/  @P2 LOP3.LUT R4, R4, 0x800, RZ, 0xfc, !PT ;  /* 0x0000080004042812 */ /* 0x000fc800078efcff */
[----:B------:R-:W-:-:S04]  /*68da0*/  LOP3.LUT R4, R4, 0xfffffbff, RZ, 0xc0, !PT ;  /* 0xfffffbff04047812 */ /* 0x000fc800078ec0ff */
[----:B------:R-:W-:-:S04]  /*68db0*/  @P1 LOP3.LUT R4, R4, 0x400, RZ, 0xfc, !PT ;  /* 0x0000040004041812 */ /* 0x000fc800078efcff */
[----:B------:R-:W-:-:S04]  /*68dc0*/  LOP3.LUT R4, R4, 0xfffffdff, RZ, 0xc0, !PT ;  /* 0xfffffdff04047812 */ /* 0x000fc800078ec0ff */
[----:B------:R-:W-:Y:S02]  /*68dd0*/  @P0 LOP3.LUT R4, R4, 0x200, RZ, 0xfc, !PT ;  /* 0x0000020004040812 */ /* 0x000fe400078efcff */
[----:B------:R-:W-:Y:S01]  /*68de0*/  ISETP.GE.AND P0, PT, R6, UR13, PT ;  /* 0x0000000d06007c0c */ /* 0x000fe2000bf06270 */
[----:B------:R-:W-:-:S03]  /*68df0*/  ULDC UR13, c[0x0][0x248] ;  /* 0x00009200000d7ab9 */ /* 0x000fc60000000800 */
[----:B------:R-:W-:Y:S02]  /*68e00*/  ISETP.LT.AND P3, PT, R19, UR18, !P0 ;  /* 0x0000001213007c0c */ /* 0x000fe4000c761270 */
[----:B------:R-:W-:Y:S02]  /*68e10*/  ISETP.LT.AND P2, PT, R21, UR23, !P0 ;  /* 0x0000001715007c0c */ /* 0x000fe4000c741270 */
[----:B------:R-:W-:Y:S02]  /*68e20*/  LOP3.LUT R4, R4, 0xfffffeff, RZ, 0xc0, !PT ;  /* 0xfffffeff04047812 */ /* 0x000fe400078ec0ff */
[----:B------:R-:W-:Y:S01]  /*68e30*/  ISETP.LT.AND P1, PT, R17, UR24, !P0 ;  /* 0x0000001811007c0c */ /* 0x000fe2000c721270 */
[----:B------:R-:W-:Y:S01]  /*68e40*/  ULDC.64 UR22, c[0x0][0x228] ;  /* 0x00008a0000167ab9 */ /* 0x000fe20000000a00 */
[----:B------:R-:W-:Y:S01]  /*68e50*/  VIADD R7, R8, UR13 ;  /* 0x0000000d08077c36 */ /* 0x000fe20008000000 */
        /* <DEDUP_REMOVED lines=17> */
[----:B------:R-:W-:Y:S01]  /*68f70*/  VIADD R6, R7, UR15 ;  /* 0x0000000f07067c36 */ /* 0x000fe20008000000 */
[----:B------:R-:W-:Y:S01]  /*68f80*/  STL [R1+0x708], R7 ;  /* 0x0007080701007387 */ /* 0x000fe20000100800 */
[----:B------:R-:W-:Y:S01]  /*68f90*/  ULDC UR38, c[0x0][0x228] ;  /* 0x00008a0000267ab9 */ /* 0x000fe20000000800 */
[----:B------:R-:W-:-:S03]  /*68fa0*/  ULDC UR20, c[0x0][0x228] ;  /* 0x00008a0000147ab9 */ /* 0x000fc60000000800 */
        /* <DEDUP_REMOVED lines=11> */
[----:B------:R-:W-:Y:S01]  /*69060*/  STL [R1+0x704], R6 ;  /* 0x0007040601007387 */ /* 0x000fe20000100800 */
[----:B------:R-:W-:Y:S02]  /*69070*/  ULDC UR17, c[0x0][0x228] ;  /* 0x00008a0000117ab9 */ /* 0x000fe40000000800 */
[----:B------:R-:W-:Y:S02]  /*69080*/  ISETP.LT.AND P3, PT, R19, UR22, !P0 ;  /* 0x0000001613007c0c */ /* 0x000fe4000c761270 */
[----:B------:R-:W-:Y:S02]  /*69090*/  LOP3.LUT R4, R4, 0xfffffffe, RZ, 0xc0, !PT ;  /* 0xfffffffe04047812 */ /* 0x000fe400078ec0ff */
[----:B------:R-:W-:-:S02]  /*690a0*/  ISETP.LT.AND P2, PT, R21, UR41, !P0 ;  /* 0x0000002915007c0c */ /* 0x000fc4000c741270 */
[----:B------:R-:W-:Y:S01]  /*690b0*/  ISETP.LT.AND P1, PT, R17, UR42, !P0 ;  /* 0x0000002a11007c0c */ /* 0x000fe2000c721270 */
[----:B------:R-:W-:-:S06]  /*690c0*/  ULDC UR22, c[0x0][0x248] ;  /* 0x0000920000167ab9 */ /* 0x000fcc0000000800 */
[----:B------:R-:W-:Y:S01]  /*690d0*/  @P3 LOP3.LUT R4, R4, 0x1, RZ, 0xfc, !PT ;  /* 0x0000000104043812 */ /* 0x000fe200078efcff */
[----:B------:R-:W-:Y:S01]  /*690e0*/  ULDC.64 UR40, c[0x0][0x228] ;  /* 0x00008a0000287ab9 */ /* 0x000fe20000000a00 */
[----:B------:R-:W-:-:S03]  /*690f0*/  ULDC UR42, c[0x0][0x248] ;  /* 0x00009200002a7ab9 */ /* 0x000fc60000000800 */
[----:B------:R0:W-:Y:S04]  /*69100*/  STL [R1], R4 ;  /* 0x0000000401007387 */ /* 0x0001e80000100800 */
[----:B0-----:R-:W3:Y:S01]  /*69110*/  LDL.LU R4, [R1+0x23e4] ;  /* 0x0023e40001047983 */ /* 0x001ee20000300800 */
[----:B------:R-:W-:Y:S01]  /*69120*/  ISETP.LT.AND P0, PT, R18, UR43, !P0 ;  /* 0x0000002b12007c0c */ /* 0x000fe2000c701270 */
[----:B------:R-:W-:Y:S01]  /*69130*/  VIADD R3, R6, UR22 ;  /* 0x0000001606037c36 */ /* 0x000fe20008000000 */
[----:B------:R-:W-:Y:S01]  /*69140*/  ULDC UR22, c[0x0][0x248] ;  /* 0x0000920000167ab9 */ /* 0x000fe20000000800 */
[----:B------:R-:W-:Y:S01]  /*69150*/  ULDC UR43, c[0x0][0x248] ;  /* 0x00009200002b7ab9 */ /* 0x000fe20000000800 */
[----:B--2---:R-:W-:-:S04]  /*69160*/  LOP3.LUT R0, R0, 0x7fffffff, RZ, 0xc0, !PT ;  /* 0x7fffffff00007812 */ /* 0x004fc800078ec0ff */
[----:B------:R-:W-:-:S04]  /*69170*/  @P2 LOP3.LUT R0, R0, 0x80000000, RZ, 0xfc, !PT ;  /* 0x8000000000002812 */ /* 0x000fc800078efcff */
[----:B------:R-:W-:-:S04]  /*69180*/  LOP3.LUT R0, R0, 0xbfffffff, RZ, 0xc0, !PT ;  /* 0xbfffffff00007812 */ /* 0x000fc800078ec0ff */
[----:B------:R-:W-:-:S04]  /*69190*/  @P1 LOP3.LUT R0, R0, 0x40000000, RZ, 0xfc, !PT ;  /* 0x4000000000001812 */ /* 0x000fc800078efcff */
[----:B------:R-:W-:-:S04]  /*691a0*/  LOP3.LUT R0, R0, 0xdfffffff, RZ, 0xc0, !PT ;  /* 0xdfffffff00007812 */ /* 0x000fc800078ec0ff */
[----:B------:R-:W-:-:S04]  /*691b0*/  @P0 LOP3.LUT R0, R0, 0x20000000, RZ, 0xfc, !PT ;  /* 0x2000000000000812 */ /* 0x000fc800078efcff */
[----:B------:R-:W-:Y:S01]  /*691c0*/  LOP3.LUT R0, R0, 0xefffffff, RZ, 0xc0, !PT ;  /* 0xefffffff00007812 */ /* 0x000fe200078ec0ff */
[----:B------:R0:W-:Y:S02]  /*691d0*/  STL [R1+0x700], R3 ;  /* 0x0007000301007387 */ /* 0x0001e40000100800 */
[----:B0-----:R-:W-:Y:S01]  /*691e0*/  VIADD R3, R3, UR26 ;  /* 0x0000001a03037c36 */ /* 0x001fe20008000000 */
[----:B------:R-:W-:-:S04]  /*691f0*/  ULDC.64 UR26, c[0x0][0x228] ;  /* 0x00008a00001a7ab9 */ /* 0x000fc80000000a00 */
[----:B------:R0:W-:Y:S02]  /*69200*/  STL [R1+0x6fc], R3 ;  /* 0x0006fc0301007387 */ /* 0x0001e40000100800 */
[----:B0-----:R-:W-:Y:S01]  /*69210*/  VIADD R3, R3, UR28 ;  /* 0x0000001c03037c36 */ /* 0x001fe20008000000 */
[----:B------:R-:W-:-:S04]  /*69220*/  ULDC.64 UR28, c[0x0][0x228] ;  /* 0x00008a00001c7ab9 */ /* 0x000fc80000000a00 */
[----:B------:R0:W-:Y:S02]  /*69230*/  STL [R1+0x85c], R3 ;  /* 0x00085c0301007387 */ /* 0x0001e40000100800 */
[----:B0-----:R-:W-:-:S05]  /*69240*/  VIADD R3, R3, UR31 ;  /* 0x0000001f03037c36 */ /* 0x001fca0008000000 */
[----:B------:R0:W-:Y:S01]  /*69250*/  STL [R1+0x860], R3 ;  /* 0x0008600301007387 */ /* 0x0001e20000100800 */
[----:B---3--:R-:W-:Y:S01]  /*69260*/  ISETP.GE.AND P0, PT, R4, UR19, PT ;  /* 0x0000001304007c0c */ /* 0x008fe2000bf06270 */
[----:B0-----:R-:W-:Y:S01]  /*69270*/  VIADD R3, R3, UR22 ;  /* 0x0000001603037c36 */ /* 0x001fe20008000000 */
[----:B------:R-:W-:Y:S02]  /*69280*/  ULDC UR19, c[0x0][0x248] ;  /* 0x0000920000137ab9 */ /* 0x000fe40000000800 */
        /* <DEDUP_REMOVED lines=48> */
[----:B------:R-:W-:Y:S02]  /*69590*/  ISETP.GE.AND P0, PT, R15, UR25, PT ;  /* 0x000000190f007c0c */ /* 0x000fe4000bf06270 */
[----:B------:R-:W2:Y:S02]  /*695a0*/  LDL.LU R15, [R1+0x150] ;  /* 0x00015000010f7983 */ /* 0x000ea40000300800 */
[----:B------:R-:W-:Y:S02]  /*695b0*/  ISETP.LT.AND P3, PT, R19, UR34, !P0 ;  /* 0x0000002213007c0c */ /* 0x000fe4000c761270 */
[----:B------:R-:W-:Y:S02]  /*695c0*/  ISETP.LT.AND P2, PT, R21, UR52, !P0 ;  /* 0x0000003415007c0c */ /* 0x000fe4000c741270 */
[----:B------:R-:W-:-:S02]  /*695d0*/  LOP3.LUT R0, R0, 0xfffeffff, RZ, 0xc0, !PT ;  /* 0xfffeffff00007812 */ /* 0x000fc400078ec0ff */
[----:B------:R-:W-:Y:S01]  /*695e0*/  ISETP.LT.AND P1, PT, R17, UR33, !P0 ;  /* 0x0000002111007c0c */ /* 0x000fe2000c721270 */
[----:B------:R0:W-:Y:S01]  /*695f0*/  STL [R1+0x864], R3 ;  /* 0x0008640301007387 */ /* 0x0001e20000100800 */
[----:B------:R-:W-:-:S05]  /*69600*/  ULDC UR52, c[0x0][0x248] ;  /* 0x0000920000347ab9 */ /* 0x000fca0000000800 */
        /* <DEDUP_REMOVED lines=10> */
[----:B------:R-:W-:-:S04]  /*696b0*/  LOP3.LUT R0, R0, 0xffffdfff, RZ, 0xc0, !PT ;  /* 0xffffdfff00007812 */ /* 0x000fc800078ec0ff */
[----:B------:R-:W-:Y:S02]  /*696c0*/  @P0 LOP3.LUT R0, R0, 0x2000, RZ, 0xfc, !PT ;  /* 0x0000200000000812 */ /* 0x000fe400078efcff */
[----:B------:R-:W-:Y:S01]  /*696d0*/  ISETP.GE.AND P0, PT, R13, UR27, PT ;  /* 0x0000001b0d007c0c */ /* 0x000fe2000bf06270 */
[----:B------:R0:W-:Y:S04]  /*696e0*/  STL [R1+0x868], R3 ;  /* 0x0008680301007387 */ /* 0x0001e80000100800 */
[----:B------:R-:W3:Y:S01]  /*696f0*/  LDL.LU R13, [R1+0x158] ;  /* 0x00015800010d7983 */ /* 0x000ee20000300800 */
[----:B------:R-:W-:Y:S02]  /*69700*/  LOP3.LUT R0, R0, 0xffffefff, RZ, 0xc0, !PT ;  /* 0xffffefff00007812 */ /* 0x000fe400078ec0ff */
[----:B------:R-:W-:-:S02]  /*69710*/  ISETP.LT.AND P3, PT, R19, UR40, !P0 ;  /* 0x0000002813007c0c */ /* 0x000fc4000c761270 */
[----:B------:R-:W-:Y:S02]  /*69720*/  ISETP.LT.AND P2, PT, R21, UR39, !P0 ;  /* 0x0000002715007c0c */ /* 0x000fe4000c741270 */
[----:B------:R-:W-:Y:S01]  /*69730*/  ISETP.LT.AND P1, PT, R17, UR38, !P0 ;  /* 0x0000002611007c0c */ /* 0x000fe2000c721270 */
[----:B------:R-:W-:-:S08]  /*69740*/  ULDC.64 UR26, c[0x0][0x228] ;  /* 0x00008a00001a7ab9 */ /* 0x000fd00000000a00 */
        /* <DEDUP_REMOVED lines=12> */
[----:B------:R-:W-:-:S04]  /*69810*/  ULDC.64 UR30, c[0x0][0x228] ;  /* 0x00008a00001e7ab9 */ /* 0x000fc80000000a00 */
[----:B------:R0:W-:Y:S01]  /*69820*/  STL [R1+0x86c], R3 ;  /* 0x00086c0301007387 */ /* 0x0001e20000100800 */
[----:B------:R-:W-:Y:S01]  /*69830*/  VIADD R4, R3, UR37 ;  /* 0x0000002503047c36 */ /* 0x000fe20008000000 */
[----:B------:R-:W-:Y:S01]  /*69840*/  ULDC.64 UR36, c[0x0][0x228] ;  /* 0x00008a0000247ab9 */ /* 0x000fe20000000a00 */
[----:B--2---:R-:W-:Y:S01]  /*69850*/  ISETP.GE.AND P0, PT, R15, UR29, PT ;  /* 0x0000001d0f007c0c */ /* 0x004fe2000bf06270 */
[----:B------:R-:W-:-:S03]  /*69860*/  ULDC.64 UR28, c[0x0][0x228] ;  /* 0x00008a00001c7ab9 */ /* 0x000fc60000000a00 */
        /* <DEDUP_REMOVED lines=15> */
[----:B------:R-:W-:Y:S01]  /*69960*/  ULDC.64 UR34, c[0x0][0x228] ;  /* 0x00008a0000227ab9 */ /* 0x000fe20000000a00 */
[----:B------:R-:W2:Y:S04]  /*69970*/  LDL.LU R2, [R1+0x23e0] ;  /* 0x0023e00001027983 */ /* 0x000ea80000300800 */
[----:B------:R-:W4:Y:S04]  /*69980*/  LDL.LU R7, [R1+0x894] ;  /* 0x0008940001077983 */ /* 0x000f280000300800 */
[----:B------:R-:W4:Y:S04]  /*69990*/  LDL.LU R8, [R1+0x890] ;  /* 0x0008900001087983 */ /* 0x000f280000300800 */
[----:B------:R-:W4:Y:S04]  /*699a0*/  LDL.LU R9, [R1+0x88c] ;  /* 0x00088c0001097983 */ /* 0x000f280000300800 */
[----:B------:R-:W-:Y:S04]  /*699b0*/  STL [R1+0x870], R4 ;  /* 0x0008700401007387 */ /* 0x000fe80000100800 */
[----:B------:R-:W4:Y:S04]  /*699c0*/  LDL.LU R10, [R1+0x888] ;  /* 0x00088800010a7983 */ /* 0x000f280000300800 */
[----:B0-----:R-:W4:Y:S04]  /*699d0*/  LDL.LU R3, [R1+0x884] ;  /* 0x0008840001037983 */ /* 0x001f280000300800 */
[----:B------:R-:W4:Y:S04]  /*699e0*/  LDL.LU R5, [R1+0x880] ;  /* 0x0008800001057983 */ /* 0x000f280000300800 */
[----:B------:R-:W4:Y:S04]  /*699f0*/  LDL.LU R6, [R1+0x87c] ;  /* 0x00087c0001067983 */ /* 0x000f280000300800 */
[----:B------:R-:W4:Y:S04]  /*69a00*/  LDL.LU R16, [R1+0x878] ;  /* 0x0008780001107983 */ /* 0x000f280000300800 */
[----:B------:R-:W4:Y:S01]  /*69a10*/  LDL.LU R15, [R1+0x15c] ;  /* 0x00015c00010f7983 */ /* 0x000f220000300800 */
[----:B------:R-:W-:-:S02]  /*69a20*/  ISETP.LT.AND P3, PT, R19, UR26, !P0 ;  /* 0x0000001a13007c0c */ /* 0x000fc4000c761270 */
[----:B------:R-:W-:Y:S02]  /*69a30*/  ISETP.LT.AND P2, PT, R21, UR38, !P0 ;  /* 0x0000002615007c0c */ /* 0x000fe4000c741270 */
[----:B------:R-:W-:Y:S02]  /*69a40*/  LOP3.LUT R0, R0, 0xffffffef, RZ, 0xc0, !PT ;  /* 0xffffffef00007812 */ /* 0x000fe400078ec0ff */
[----:B------:R-:W-:Y:S01]  /*69a50*/  ISETP.LT.AND P1, PT, R17, UR55, !P0 ;  /* 0x0000003711007c0c */ /* 0x000fe2000c721270 */
[----:B------:R-:W-:-:S06]  /*69a60*/  ULDC.64 UR38, c[0x0][0x228] ;  /* 0x00008a0000267ab9 */ /* 0x000fcc0000000a00 */
[----:B------:R-:W-:-:S04]  /*69a70*/  @P3 LOP3.LUT R0, R0, 0x10, RZ, 0xfc, !PT ;  /* 0x0000001000003812 */ /* 0x000fc800078efcff */
        /* <DEDUP_REMOVED lines=8> */
[----:B---3--:R-:W-:Y:S01]  /*69b00*/  ISETP.GE.AND P0, PT, R13, UR41, PT ;  /* 0x000000290d007c0c */ /* 0x008fe2000bf06270 */
[----:B------:R-:W-:Y:S01]  /*69b10*/  VIADD R13, R4, UR43 ;  /* 0x0000002b040d7c36 */ /* 0x000fe20008000000 */
[----:B------:R-:W-:Y:S02]  /*69b20*/  ULDC.64 UR40, c[0x0][0x228] ;  /* 0x00008a0000287ab9 */ /* 0x000fe40000000a00 */
[----:B------:R-:W-:Y:S02]  /*69b30*/  ISETP.LT.AND P2, PT, R21, UR60, !P0 ;  /* 0x0000003c15007c0c */ /* 0x000fe4000c741270 */
[----:B------:R-:W-:Y:S02]  /*69b40*/  ISETP.LT.AND P1, PT, R17, UR46, !P0 ;  /* 0x0000002e11007c0c */ /* 0x000fe4000c721270 */
[----:B------:R-:W-:-:S02]  /*69b50*/  ISETP.LT.AND P3, PT, R19, UR28, !P0 ;  /* 0x0000001c13007c0c */ /* 0x000fc4000c761270 */
[----:B------:R-:W-:Y:S01]  /*69b60*/  ISETP.LT.AND P0, PT, R18, UR47, !P0 ;  /* 0x0000002f12007c0c */ /* 0x000fe2000c701270 */
[----:B------:R0:W-:Y:S01]  /*69b70*/  STL [R1+0x874], R13 ;  /* 0x0008740d01007387 */ /* 0x0001e20000100800 */
[----:B------:R-:W-:Y:S01]  /*69b80*/  LOP3.LUT R0, R0, 0xfffffffe, RZ, 0xc0, !PT ;  /* 0xfffffffe00007812 */ /* 0x000fe200078ec0ff */
[----:B------:R-:W-:Y:S01]  /*69b90*/  ULDC UR60, c[0x0][0x228] ;  /* 0x00008a00003c7ab9 */ /* 0x000fe20000000800 */
[----:B------:R-:W-:Y:S01]  /*69ba0*/  ULDC.64 UR46, c[0x0][0x228] ;  /* 0x00008a00002e7ab9 */ /* 0x000fe20000000a00 */
[----:B0-----:R-:W-:-:S06]  /*69bb0*/  VIADD R13, R13, UR42 ;  /* 0x0000002a0d0d7c36 */ /* 0x001fcc0008000000 */
[----:B------:R-:W-:Y:S01]  /*69bc0*/  @P3 LOP3.LUT R0, R0, 0x1, RZ, 0xfc, !PT ;  /* 0x0000000100003812 */ /* 0x000fe200078efcff */
[----:B------:R-:W-:Y:S01]  /*69bd0*/  ULDC.64 UR42, c[0x0][0x228] ;  /* 0x00008a00002a7ab9 */ /* 0x000fe20000000a00 */
[----:B------:R0:W-:Y:S02]  /*69be0*/  STL [R1+0x878], R13 ;  /* 0x0008780d01007387 */ /* 0x0001e40000100800 */
[----:B0-----:R-:W-:Y:S01]  /*69bf0*/  VIADD R13, R13, UR19 ;  /* 0x000000130d0d7c36 */ /* 0x001fe20008000000 */
[----:B--2---:R-:W-:-:S04]  /*69c00*/  LOP3.LUT R2, R2, 0x7fffffff, RZ, 0xc0, !PT ;  /* 0x7fffffff02027812 */ /* 0x004fc800078ec0ff */
[----:B------:R-:W-:-:S04]  /*69c10*/  @P2 LOP3.LUT R2, R2, 0x80000000, RZ, 0xfc, !PT ;  /* 0x8000000002022812 */ /* 0x000fc800078efcff */
[----:B------:R-:W-:-:S04]  /*69c20*/  LOP3.LUT R2, R2, 0xbfffffff, RZ, 0xc0, !PT ;  /* 0xbfffffff02027812 */ /* 0x000fc800078ec0ff */
[----:B------:R-:W-:-:S04]  /*69c30*/  @P1 LOP3.LUT R2, R2, 0x40000000, RZ, 0xfc, !PT ;  /* 0x4000000002021812 */ /* 0x000fc800078efcff */
[----:B------:R-:W-:-:S04]  /*69c40*/  LOP3.LUT R2, R2, 0xdfffffff, RZ, 0xc0, !PT ;  /* 0xdfffffff02027812 */ /* 0x000fc800078ec0ff */
[----:B------:R-:W-:Y:S02]  /*69c50*/  @P0 LOP3.LUT R2, R2, 0x20000000, RZ, 0xfc, !PT ;  /* 0x2000000002020812 */ /* 0x000fe400078efcff */
[----:B----4-:R-:W-:Y:S02]  /*69c60*/  ISETP.GE.AND P0, PT, R15, UR25, PT ;  /* 0x000000190f007c0c */ /* 0x010fe4000bf06270 */
[----:B------:R-:W2:Y:S01]  /*69c70*/  LDL.LU R15, [R1+0x164] ;  /* 0x00016400010f7983 */ /* 0x000ea20000300800 */
[----:B------:R-:W-:Y:S02]  /*69c80*/  LOP3.LUT R4, R5, 0xffff, RZ, 0xc0, !PT ;  /* 0x0000ffff05047812 */ /* 0x000fe400078ec0ff */
[----:B------:R-:W-:Y:S02]  /*69c90*/  LOP3.LUT R5, R6, 0xffff, RZ, 0xc0, !PT ;  /* 0x0000ffff06057812 */ /* 0x000fe400078ec0ff */
[----:B------:R-:W-:Y:S01]  /*69ca0*/  LOP3.LUT R6, R16, 0xffff, RZ, 0xc0, !PT ;  /* 0x0000ffff10067812 */ /* 0x000fe200078ec0ff */
[----:B------:R0:W-:Y:S04]  /*69cb0*/  STL [R1+0x87c], R13 ;  /* 0x00087c0d01007387 */ /* 0x0001e80000100800 */
[----:B------:R-:W3:Y:S01]  /*69cc0*/  LDL.LU R16, [R1+0x168] ;  /* 0x0001680001107983 */ /* 0x000ee20000300800 */
[----:B------:R-:W-:-:S02]  /*69cd0*/  ISETP.LT.AND P1, PT, R19, UR30, !P0 ;  /* 0x0000001e13007c0c */ /* 0x000fc4000c721270 */
[----:B------:R-:W-:Y:S02]  /*69ce0*/  LOP3.LUT R2, R2, 0xefffffff, RZ, 0xc0, !PT ;  /* 0xefffffff02027812 */ /* 0x000fe400078ec0ff */
[----:B------:R-:W-:Y:S02]  /*69cf0*/  ISETP.LT.AND P3, PT, R21, UR24, !P0 ;  /* 0x0000001815007c0c */ /* 0x000fe4000c761270 */
[----:B------:R-:W-:Y:S01]  /*69d00*/  ISETP.LT.AND P2, PT, R17, UR57, !P0 ;  /* 0x0000003911007c0c */ /* 0x000fe2000c741270 */
[----:B------:R-:W-:Y:S01]  /*69d10*/  ULDC UR24, c[0x0][0x228] ;  /* 0x00008a0000187ab9 */ /* 0x000fe20000000800 */
[----:B------:R-:W-:-:S05]  /*69d20*/  ULDC UR57, c[0x0][0x228] ;  /* 0x00008a0000397ab9 */ /* 0x000fca0000000800 */
[----:B------:R-:W-:Y:S02]  /*69d30*/  @P1 LOP3.LUT R2, R2, 0x10000000, RZ, 0xfc, !PT ;  /* 0x1000000002021812 */ /* 0x000fe400078efcff */
[----:B------:R-:W-:Y:S02]  /*69d40*/  ISETP.LT.AND P1, PT, R18, UR60, !P0 ;  /* 0x0000003c12007c0c */ /* 0x000fe4000c721270 */
[----:B------:R-:W-:Y:S01]  /*69d50*/  ISETP.GE.AND P0, PT, R14, UR27, PT ;  /* 0x0000001b0e007c0c */ /* 0x000fe2000bf06270 */
[----:B------:R-:W-:Y:S01]  /*69d60*/  VIADD R14, R13, UR50 ;  /* 0x000000320d0e7c36 */ /* 0x000fe20008000000 */
[----:B------:R-:W-:Y:S01]  /*69d70*/  LOP3.LUT R2, R2, 0xf7ffffff, RZ, 0xc0, !PT ;  /* 0xf7ffffff02027812 */ /* 0x000fe200078ec0ff */
[----:B0-----:R-:W4:Y:S01]  /*69d80*/  LDL.LU R13, [R1+0x16c] ;  /* 0x00016c00010d7983 */ /* 0x001f220000300800 */
[----:B------:R-:W-:Y:S02]  /*69d90*/  ULDC UR60, c[0x0][0x228] ;  /* 0x00008a00003c7ab9 */ /* 0x000fe40000000800 */
[----:B------:R-:W-:-:S04]  /*69da0*/  @P3 LOP3.LUT R2, R2, 0x8000000, RZ, 0xfc, !PT ;  /* 0x0800000002023812 */ /* 0x000fc800078efcff */
[----:B------:R-:W-:Y:S02]  /*69db0*/  LOP3.LUT R2, R2, 0xfbffffff, RZ, 0xc0, !PT ;  /* 0xfbffffff02027812 */ /* 0x000fe400078ec0ff */
[----:B------:R-:W-:Y:S02]  /*69dc0*/  ISETP.LT.AND P3, PT, R19, UR32, !P0 ;  /* 0x0000002013007c0c */ /* 0x000fe4000c761270 */
[----:B------:R-:W-:-:S04]  /*69dd0*/  @P2 LOP3.LUT R2, R2, 0x4000000, RZ, 0xfc, !PT ;  /* 0x0400000002022812 */ /* 0x000fc800078efcff */
[----:B------:R-:W-:Y:S02]  /*69de0*/  LOP3.LUT R2, R2, 0xfdffffff, RZ, 0xc0, !PT ;  /* 0xfdffffff02027812 */ /* 0x000fe400078ec0ff */
[----:B------:R-:W-:Y:S02]  /*69df0*/  ISETP.LT.AND P2, PT, R21, UR24, !P0 ;  /* 0x0000001815007c0c */ /* 0x000fe4000c741270 */
[----:B------:R-:W-:-:S04]  /*69e00*/  @P1 LOP3.LUT R2, R2, 0x2000000, RZ, 0xfc, !PT ;  /* 0x0200000002021812 */ /* 0x000fc800078efcff */
[----:B------:R-:W-:Y:S02]  /*69e10*/  LOP3.LUT R2, R2, 0xfeffffff, RZ, 0xc0, !PT ;  /* 0xfeffffff02027812 */ /* 0x000fe400078ec0ff */
[----:B------:R-:W-:Y:S02]  /*69e20*/  ISETP.LT.AND P1, PT, R17, UR57, !P0 ;  /* 0x0000003911007c0c */ /* 0x000fe4000c721270 */
        /* <DEDUP_REMOVED lines=13> */
[----:B--2---:R-:W-:Y:S02]  /*69f00*/  ISETP.GE.AND P0, PT, R15, UR29, PT ;  /* 0x0000001d0f007c0c */ /* 0x004fe4000bf06270 */
[----:B------:R-:W2:Y:S02]  /*69f10*/  LDL.LU R15, [R1+0x23dc] ;  /* 0x0023dc00010f7983 */ /* 0x000ea40000300800 */
[----:B------:R-:W-:Y:S02]  /*69f20*/  ISETP.LT.AND P1, PT, R19, UR34, !P0 ;  /* 0x0000002213007c0c */ /* 0x000fe4000c721270 */
[----:B------:R-:W-:-:S02]  /*69f30*/  ISETP.LT.AND P3, PT, R21, UR57, !P0 ;  /* 0x0000003915007c0c */ /* 0x000fc4000c761270 */
[----:B------:R-:W-:-:S09]  /*69f40*/  ISETP.LT.AND P2, PT, R17, UR60, !P0 ;  /* 0x0000003c11007c0c */ /* 0x000fd2000c741270 */
[----:B------:R-:W-:-:S04]  /*69f50*/  @P1 LOP3.LUT R2, R2, 0x100000, RZ, 0xfc, !PT ;  /* 0x0010000002021812 */ /* 0x000fc800078efcff */
[----:B------:R-:W-:Y:S02]  /*69f60*/  LOP3.LUT R2, R2, 0xfff7ffff, RZ, 0xc0, !PT ;  /* 0xfff7ffff02027812 */ /* 0x000fe400078ec0ff */
[----:B------:R-:W-:Y:S02]  /*69f70*/  ISETP.LT.AND P1, PT, R18, UR61, !P0 ;  /* 0x0000003d12007c0c */ /* 0x000fe4000c721270 */
[----:B------:R-:W-:-:S04]  /*69f80*/  @P3 LOP3.LUT R2, R2, 0x80000, RZ, 0xfc, !PT ;  /* 0x0008000002023812 */ /* 0x000fc800078efcff */
[----:B------:R-:W-:-:S04]  /*69f90*/  LOP3.LUT R2, R2, 0xfffbffff, RZ, 0xc0, !PT ;  /* 0xfffbffff02027812 */ /* 0x000fc800078ec0ff */
[----:B------:R-:W-:Y:S02]  /*69fa0*/  @P2 LOP3.LUT R2, R2, 0x40000, RZ, 0xfc, !PT ;  /* 0x0004000002022812 */ /* 0x000fe400078efcff */
[----:B---3--:R-:W-:Y:S02]  /*69fb0*/  ISETP.GE.AND P0, PT, R16, UR31, PT ;  /* 0x0000001f10007c0c */ /* 0x008fe4000bf06270 */
[----:B------:R-:W-:-:S04]  /*69fc0*/  LOP3.LUT R2, R2, 0xfffdffff, RZ, 0xc0, !PT ;  /* 0xfffdffff02027812 */ /* 0x000fc800078ec0ff */
[----:B------:R-:W-:Y:S02]  /*69fd0*/  @P1 LOP3.LUT R2, R2, 0x20000, RZ, 0xfc, !PT ;  /* 0x0002000002021812 */ /* 0x000fe400078efcff */
[----:B------:R-:W-:Y:S01]  /*69fe0*/  ISETP.LT.AND P1, PT, R19, UR36, !P0 ;  /* 0x0000002413007c0c */ /* 0x000fe2000c721270 */
[----:B------:R0:W-:Y:S01]  /*69ff0*/  STL [R1+0x884], R14 ;  /* 0x0008840e01007387 */ /* 0x0001e20000100800 */
[----:B------:R-:W-:Y:S02]  /*6a000*/  LOP3.LUT R2, R2, 0xfffeffff, RZ, 0xc0, !PT ;  /* 0xfffeffff02027812 */ /* 0x000fe400078ec0ff */
[----:B------:R-:W-:Y:S02]  /*6a010*/  ISETP.LT.AND P3, PT, R21, UR59, !P0 ;  /* 0x0000003b15007c0c */ /* 0x000fe4000c761270 */
[----:B------:R-:W-:Y:S01]  /*6a020*/  ISETP.LT.AND P2, PT, R17, UR58, !P0 ;  /* 0x0000003a11007c0c */ /* 0x000fe2000c741270 */
[----:B0-----:R-:W-:-:S06]  /*6a030*/  VIADD R14, R14, UR48 ;  /* 0x000000300e0e7c36 */ /* 0x001fcc0008000000 */
[----:B------:R-:W-:Y:S02]  /*6a040*/  @P1 LOP3.LUT R2, R2, 0x10000, RZ, 0xfc, !PT ;  /* 0x0001000002021812 */ /* 0x000fe400078efcff */
[----:B------:R-:W-:Y:S02]  /*6a050*/  ISETP.LT.AND P1, PT, R18, UR56, !P0 ;  /* 0x0000003812007c0c */ /* 0x000fe4000c721270 */
[----:B----4-:R-:W-:Y:S01]  /*6a060*/  ISETP.GE.AND P0, PT, R13, UR33, PT ;  /* 0x000000210d007c0c */ /* 0x010fe2000bf06270 */
[----:B------:R0:W-:Y:S04]  /*6a070*/  STL [R1+0x888], R14 ;  /* 0x0008880e01007387 */ /* 0x0001e80000100800 */
[----:B------:R-:W3:Y:S01]  /*6a080*/  LDL.LU R13, [R1+0x174] ;  /* 0x00017400010d7983 */ /* 0x000ee20000300800 */
[----:B------:R-:W-:-:S04]  /*6a090*/  LOP3.LUT R2, R2, 0xffff7fff, RZ, 0xc0, !PT ;  /* 0xffff7fff02027812 */ /* 0x000fc800078ec0ff */
[----:B------:R-:W-:-:S04]  /*6a0a0*/  @P3 LOP3.LUT R2, R2, 0x8000, RZ, 0xfc, !PT ;  /* 0x0000800002023812 */ /* 0x000fc800078efcff */
[----:B------:R-:W-:-:S04]  /*6a0b0*/  LOP3.LUT R2, R2, 0xffffbfff, RZ, 0xc0, !PT ;  /* 0xffffbfff02027812 */ /* 0x000fc800078ec0ff */
[----:B------:R-:W-:-:S04]  /*6a0c0*/  @P2 LOP3.LUT R2, R2, 0x4000, RZ, 0xfc, !PT ;  /* 0x0000400002022812 */ /* 0x000fc800078efcff */
[----:B------:R-:W-:-:S04]  /*6a0d0*/  LOP3.LUT R2, R2, 0xffffdfff, RZ, 0xc0, !PT ;  /* 0xffffdfff02027812 */ /* 0x000fc800078ec0ff */
[----:B------:R-:W-:Y:S02]  /*6a0e0*/  @P1 LOP3.LUT R2, R2, 0x2000, RZ, 0xfc, !PT ;  /* 0x0000200002021812 */ /* 0x000fe400078efcff */
[----:B------:R-:W-:Y:S02]  /*6a0f0*/  ISETP.LT.AND P1, PT, R19, UR38, !P0 ;  /* 0x0000002613007c0c */ /* 0x000fe4000c721270 */
[----:B------:R-:W-:Y:S02]  /*6a100*/  ISETP.LT.AND P3, PT, R21, UR9, !P0 ;  /* 0x0000000915007c0c */ /* 0x000fe4000c761270 */
[----:B------:R-:W-:Y:S02]  /*6a110*/  LOP3.LUT R2, R2, 0xffffefff, RZ, 0xc0, !PT ;  /* 0xffffefff02027812 */ /* 0x000fe400078ec0ff */
[----:B------:R-:W-:-:S07]  /*6a120*/  ISETP.LT.AND P2, PT, R17, UR7, !P0 ;  /* 0x0000000711007c0c */ /* 0x000fce000c741270 */
[----:B------:R-:W-:-:S04]  /*6a130*/  @P1 LOP3.LUT R2, R2, 0x1000, RZ, 0xfc, !PT ;  /* 0x0000100002021812 */ /* 0x000fc800078efcff */
[----:B------:R-:W-:Y:S02]  /*6a140*/  LOP3.LUT R2, R2, 0xfffff7ff, RZ, 0xc0, !PT ;  /* 0xfffff7ff02027812 */ /* 0x000fe400078ec0ff */
[----:B------:R-:W-:Y:S02]  /*6a150*/  ISETP.LT.AND P1, PT, R18, UR12, !P0 ;  /* 0x0000000c12007c0c */ /* 0x000fe4000c721270 */
[----:B------:R-:W-:-:S04]  /*6a160*/  @P3 LOP3.LUT R2, R2, 0x800, RZ, 0xfc, !PT ;  /* 0x0000080002023812 */ /* 0x000fc800078efcff */
[----:B------:R-:W-:-:S04]  /*6a170*/  LOP3.LUT R2, R2, 0xfffffbff, RZ, 0xc0, !PT ;  /* 0xfffffbff02027812 */ /* 0x000fc800078ec0ff */
[----:B------:R-:W-:-:S04]  /*6a180*/  @P2 LOP3.LUT R2, R2, 0x400, RZ, 0xfc, !PT ;  /* 0x0000040002022812 */ /* 0x000fc800078efcff */
[----:B------:R-:W-:-:S04]  /*6a190*/  LOP3.LUT R2, R2, 0xfffffdff, RZ, 0xc0, !PT ;  /* 0xfffffdff02027812 */ /* 0x000fc800078ec0ff */
[----:B------:R-:W-:Y:S01]  /*6a1a0*/  @P1 LOP3.LUT R2, R2, 0x200, RZ, 0xfc, !PT ;  /* 0x0000020002021812 */ /* 0x000fe200078efcff */
[----:B0-----:R-:W-:-:S03]  /*6a1b0*/  VIADD R14, R14, UR21 ;  /* 0x000000150e0e7c36 */ /* 0x001fc60008000000 */
[----:B------:R-:W-:Y:S02]  /*6a1c0*/  LOP3.LUT R2, R2, 0xfffffeff, RZ, 0xc0, !PT ;  /* 0xfffffeff02027812 */ /* 0x000fe400078ec0ff */
[----:B------:R0:W-:Y:S04]  /*6a1d0*/  STL [R1+0x88c], R14 ;  /* 0x00088c0e01007387 */ /* 0x0001e80000100800 */
[----:B------:R-:W4:Y:S01]  /*6a1e0*/  LDL.LU R16, [R1+0x9ac] ;  /* 0x0009ac0001107983 */ /* 0x000f220000300800 */
[----:B0-----:R-:W-:Y:S01]  /*6a1f0*/  VIADD R14, R14, UR51 ;  /* 0x000000330e0e7c36 */ /* 0x001fe20008000000 */
[----:B--2---:R-:W-:Y:S02]  /*6a200*/  ISETP.GE.AND P0, PT, R15, UR35, PT ;  /* 0x000000230f007c0c */ /* 0x004fe4000bf06270 */
[----:B------:R-:W2:Y:S02]  /*6a210*/  LDL.LU R15, [R1+0x9a8] ;  /* 0x0009a800010f7983 */ /* 0x000ea40000300800 */
[----:B------:R-:W-:-:S02]  /*6a220*/  ISETP.LT.AND P1, PT, R19, UR46, !P0 ;  /* 0x0000002e13007c0c */ /* 0x000fc4000c721270 */
[----:B------:R-:W-:Y:S02]  /*6a230*/  ISETP.LT.AND P3, PT, R21, UR11, !P0 ;  /* 0x0000000b15007c0c */ /* 0x000fe4000c761270 */
[----:B------:R-:W-:Y:S01]  /*6a240*/  ISETP.LT.AND P2, PT, R17, UR10, !P0 ;  /* 0x0000000a11007c0c */ /* 0x000fe2000c741270 */
[----:B------:R0:W-:Y:S08]  /*6a250*/  STL [R1+0x890], R14 ;  /* 0x0008900e01007387 */ /* 0x0001f00000100800 */
[----:B------:R-:W-:-:S02]  /*6a260*/  @P1 LOP3.LUT R2, R2, 0x100, RZ, 0xfc, !PT ;  /* 0x0000010002021812 */ /* 0x000fc400078efcff */
[----:B------:R-:W-:Y:S02]  /*6a270*/  ISETP.LT.AND P1, PT, R18, UR16, !P0 ;  /* 0x0000001012007c0c */ /* 0x000fe4000c721270 */
[----:B---3--:R-:W-:Y:S02]  /*6a280*/  ISETP.GE.AND P0, PT, R13, UR37, PT ;  /* 0x000000250d007c0c */ /* 0x008fe4000bf06270 */
        /* <DEDUP_REMOVED lines=8> */
[----:B------:R-:W-:Y:S02]  /*6a310*/  LOP3.LUT R2, R2, 0xffffffef, RZ, 0xc0, !PT ;  /* 0xffffffef02027812 */ /* 0x000fe400078ec0ff */
[----:B------:R-:W-:Y:S02]  /*6a320*/  ISETP.LT.AND P3, PT, R21, UR14, !P0 ;  /* 0x0000000e15007c0c */ /* 0x000fe4000c761270 */
[----:B------:R-:W-:-:S07]  /*6a330*/  ISETP.LT.AND P2, PT, R17, UR13, !P0 ;  /* 0x0000000d11007c0c */ /* 0x000fce000c741270 */
[----:B------:R-:W-:Y:S02]  /*6a340*/  @P1 LOP3.LUT R2, R2, 0x10, RZ, 0xfc, !PT ;  /* 0x0000001002021812 */ /* 0x000fe400078efcff */
[----:B------:R-:W-:Y:S02]  /*6a350*/  ISETP.LT.AND P1, PT, R18, UR20, !P0 ;  /* 0x0000001412007c0c */ /* 0x000fe4000c721270 */
[----:B------:R-:W-:Y:S02]  /*6a360*/  LOP3.LUT R2, R2, 0xfffffffd, RZ, 0xc0, !PT ;  /* 0xfffffffd02027812 */ /* 0x000fe400078ec0ff */
[----:B------:R-:W-:Y:S02]  /*6a370*/  LOP3.LUT R3, R3, 0xffff, RZ, 0xc0, !PT ;  /* 0x0000ffff03037812 */ /* 0x000fe400078ec0ff */
[----:B------:R-:W-:Y:S01]  /*6a380*/  @P3 LOP3.LUT R2, R2, 0x2, RZ, 0xfc, !PT ;  /* 0x0000000202023812 */ /* 0x000fe200078efcff */
[----:B0-----:R-:W-:-:S03]  /*6a390*/  VIADD R14, R14, UR52 ;  /* 0x000000340e0e7c36 */ /* 0x001fc60008000000 */
[----:B------:R-:W-:-:S04]  /*6a3a0*/  LOP3.LUT R2, R2, 0xfffffffe, RZ, 0xc0, !PT ;  /* 0xfffffffe02027812 */ /* 0x000fc800078ec0ff */
[----:B------:R-:W-:Y:S02]  /*6a3b0*/  @P2 LOP3.LUT R2, R2, 0x1, RZ, 0xfc, !PT ;  /* 0x0000000102022812 */ /* 0x000fe400078efcff */
[----:B----4-:R-:W-:Y:S02]  /*6a3c0*/  PRMT R16, R16, 0x4210, R3 ;  /* 0x0000421010107816 */ /* 0x010fe40000000003 */
[----:B--2---:R-:W-:Y:S02]  /*6a3d0*/  PRMT R15, R15, 0x4210, R4 ;  /* 0x000042100f0f7816 */ /* 0x004fe40000000004 */
[----:B---3--:R-:W-:Y:S02]  /*6a3e0*/  ISETP.GE.AND P0, PT, R13, UR39, PT ;  /* 0x000000270d007c0c */ /* 0x008fe4000bf06270 */
[----:B------:R-:W2:Y:S04]  /*6a3f0*/  LDL.LU R13, [R1+0x23d4] ;  /* 0x0023d400010d7983 */ /* 0x000ea80000300800 */
[----:B------:R-:W-:Y:S01]  /*6a400*/  STL [R1+0x894], R14 ;  /* 0x0008940e01007387 */ /* 0x000fe20000100800 */
[----:B------:R-:W-:-:S03]  /*6a410*/  ISETP.LT.AND P2, PT, R21, UR18, !P0 ;  /* 0x0000001215007c0c */ /* 0x000fc6000c741270 */
[----:B------:R-:W3:Y:S04]  /*6a420*/  LDL.LU R21, [R1+0x23d0] ;  /* 0x0023d00001157983 */ /* 0x000ee80000300800 */
[----:B------:R0:W-:Y:S04]  /*6a430*/  STL [R1+0x50], R16 ;  /* 0x0000501001007387 */ /* 0x0001e80000100800 */
[----:B0-----:R-:W4:Y:S04]  /*6a440*/  LDL.LU R16, [R1+0x23cc] ;  /* 0x0023cc0001107983 */ /* 0x001f280000300800 */
[----:B------:R0:W-:Y:S04]  /*6a450*/  STL [R1+0x54], R15 ;  /* 0x0000540f01007387 */ /* 0x0001e80000100800 */
[----:B0-----:R-:W3:Y:S01]  /*6a460*/  LDL.LU R15, [R1+0x23c8] ;  /* 0x0023c800010f7983 */ /* 0x001ee20000300800 */
[----:B------:R-:W-:Y:S01]  /*6a470*/  ISETP.LT.AND P3, PT, R19, UR42, !P0 ;  /* 0x0000002a13007c0c */ /* 0x000fe2000c761270 */
[----:B------:R-:W-:Y:S01]  /*6a480*/  VIADD R14, R14, UR53 ;  /* 0x000000350e0e7c36 */ /* 0x000fe20008000000 */
[----:B------:R-:W-:-:S04]  /*6a490*/  ISETP.GE.AND P6, PT, R18, UR22, PT ;  /* 0x0000001612007c0c */ /* 0x000fc8000bfc6270 */
[----:B------:R0:W-:Y:S04]  /*6a4a0*/  STL [R1+0x10c4], R14 ;  /* 0x0010c40e01007387 */ /* 0x0001e80000100800 */
[----:B0-----:R-:W4:Y:S01]  /*6a4b0*/  LDL.LU R14, [R1+0x23c4] ;  /* 0x0023c400010e7983 */ /* 0x001f220000300800 */
[----:B--2---:R-:W-:-:S04]  /*6a4c0*/  LOP3.LUT R13, R13, 0x7fffffff, RZ, 0xc0, !PT ;  /* 0x7fffffff0d0d7812 */ /* 0x004fc800078ec0ff */
[----:B------:R-:W-:-:S04]  /*6a4d0*/  @P1 LOP3.LUT R13, R13, 0x80000000, RZ, 0xfc, !PT ;  /* 0x800000000d0d1812 */ /* 0x000fc800078efcff */
[----:B------:R-:W-:Y:S02]  /*6a4e0*/  LOP3.LUT R13, R13, 0xbfffffff, RZ, 0xc0, !PT ;  /* 0xbfffffff0d0d7812 */ /* 0x000fe400078ec0ff */
[----:B------:R-:W-:Y:S02]  /*6a4f0*/  ISETP.LT.AND P1, PT, R17, UR15, !P0 ;  /* 0x0000000f11007c0c */ /* 0x000fe4000c721270 */
[----:B------:R-:W-:-:S04]  /*6a500*/  @P3 LOP3.LUT R13, R13, 0x40000000, RZ, 0xfc, !PT ;  /* 0x400000000d0d3812 */ /* 0x000fc800078efcff */
[----:B------:R-:W-:Y:S02]  /*6a510*/  LOP3.LUT R13, R13, 0xdfffffff, RZ, 0xc0, !PT ;  /* 0xdfffffff0d0d7812 */ /* 0x000fe400078ec0ff */
[----:B------:R-:W-:Y:S02]  /*6a520*/  ISETP.LT.AND P0, PT, R18, UR17, !P0 ;  /* 0x0000001112007c0c */ /* 0x000fe4000c701270 */
[----:B------:R-:W-:-:S04]  /*6a530*/  @P2 LOP3.LUT R13, R13, 0x20000000, RZ, 0xfc, !PT ;  /* 0x200000000d0d2812 */ /* 0x000fc800078efcff */
[----:B------:R-:W-:-:S04]  /*6a540*/  LOP3.LUT R13, R13, 0xefffffff, RZ, 0xc0, !PT ;  /* 0xefffffff0d0d7812 */ /* 0x000fc800078ec0ff */
[----:B------:R-:W-:Y:S02]  /*6a550*/  @P1 LOP3.LUT R13, R13, 0x10000000, RZ, 0xfc, !PT ;  /* 0x100000000d0d1812 */ /* 0x000fe400078efcff */
[----:B---3--:R-:W-:Y:S02]  /*6a560*/  ISETP.GE.AND P1, PT, R15, UR23, PT ;  /* 0x000000170f007c0c */ /* 0x008fe4000bf26270 */
[----:B------:R-:W2:Y:S01]  /*6a570*/  LDL.LU R15, [R1+0x23c0] ;  /* 0x0023c000010f7983 */ /* 0x000ea20000300800 */
[----:B------:R-:W-:Y:S02]  /*6a580*/  LOP3.LUT R13, R13, 0xf7ffffff, RZ, 0xc0, !PT ;  /* 0xf7ffffff0d0d7812 */ /* 0x000fe400078ec0ff */
[----:B------:R-:W-:Y:S02]  /*6a590*/  ISETP.LT.AND P4, PT, R17, UR8, !P1 ;  /* 0x0000000811007c0c */ /* 0x000fe4000cf81270 */
[----:B------:R-:W-:Y:S02]  /*6a5a0*/  @P0 LOP3.LUT R13, R13, 0x8000000, RZ, 0xfc, !PT ;  /* 0x080000000d0d0812 */ /* 0x000fe400078efcff */
[----:B----4-:R-:W-:-:S02]  /*6a5b0*/  ISETP.GE.AND P0, PT, R16, UR47, PT ;  /* 0x0000002f10007c0c */ /* 0x010fc4000bf06270 */
[----:B------:R-:W-:Y:S01]  /*6a5c0*/  ISETP.LT.AND P3, PT, R18, UR6, !P1 ;  /* 0x0000000612007c0c */ /* 0x000fe2000cf61270 */
[----:B------:R-:W3:Y:S04]  /*6a5d0*/  LDL.LU R16, [R1+0x23bc] ;  /* 0x0023bc0001107983 */ /* 0x000ee80000300800 */
[----:B------:R-:W4:Y:S04]  /*6a5e0*/  LDL.LU R17, [R1+0x23b8] ;  /* 0x0023b80001117983 */ /* 0x000f280000300800 */
[----:B------:R-:W2:Y:S01]  /*6a5f0*/  LDL.LU R18, [R1+0x23b4] ;  /* 0x0023b40001127983 */ /* 0x000ea20000300800 */
[----:B------:R-:W-:-:S03]  /*6a600*/  ISETP.LT.AND P2, PT, R19, UR54, !P0 ;  /* 0x0000003613007c0c */ /* 0x000fc6000c741270 */
[----:B------:R-:W3:Y:S01]  /*6a610*/  LDL.LU R19, [R1+0x23b0] ;  /* 0x0023b00001137983 */ /* 0x000ee20000300800 */
[----:B------:R-:W-:-:S04]  /*6a620*/  LOP3.LUT R2, R2, 0xfffffff7, RZ, 0xc0, !PT ;  /* 0xfffffff702027812 */ /* 0x000fc800078ec0ff */
[----:B------:R-:W-:Y:S02]  /*6a630*/  @P4 LOP3.LUT R2, R2, 0x8, RZ, 0xfc, !PT ;  /* 0x0000000802024812 */ /* 0x000fe400078efcff */
[----:B------:R-:W-:Y:S02]  /*6a640*/  LOP3.LUT R13, R13, 0xfbffffff, RZ, 0xc0, !PT ;  /* 0xfbffffff0d0d7812 */ /* 0x000fe400078ec0ff */
[----:B------:R-:W-:Y:S02]  /*6a650*/  LOP3.LUT R2, R2, 0xfffffffb, RZ, 0xc0, !PT ;  /* 0xfffffffb02027812 */ /* 0x000fe400078ec0ff */
[----:B------:R-:W-:Y:S02]  /*6a660*/  LOP3.LUT R7, R7, 0xffff, RZ, 0xc0, !PT ;  /* 0x0000ffff07077812 */ /* 0x000fe400078ec0ff */
[----:B------:R-:W-:Y:S02]  /*6a670*/  LOP3.LUT R8, R8, 0xffff, RZ, 0xc0, !PT ;  /* 0x0000ffff08087812 */ /* 0x000fe400078ec0ff */
[----:B------:R-:W-:-:S02]  /*6a680*/  LOP3.LUT R9, R9, 0xffff, RZ, 0xc0, !PT ;  /* 0x0000ffff09097812 */ /* 0x000fc400078ec0ff */
[----:B------:R-:W-:Y:S02]  /*6a690*/  LOP3.LUT R10, R10, 0xffff, RZ, 0xc0, !PT ;  /* 0x0000ffff0a0a7812 */ /* 0x000fe400078ec0ff */
[----:B------:R-:W-:Y:S02]  /*6a6a0*/  @P3 LOP3.LUT R2, R2, 0x4, RZ, 0xfc, !PT ;  /* 0x0000000402023812 */ /* 0x000fe400078efcff */
[----:B------:R-:W-:Y:S01]  /*6a6b0*/  @P2 LOP3.LUT R13, R13, 0x4000000, RZ, 0xfc, !PT ;  /* 0x040000000d0d2812 */ /* 0x000fe200078efcff */
[----:B------:R0:W-:Y:S01]  /*6a6c0*/  STL [R1+0x2534], R12 ;  /* 0x0025340c01007387 */ /* 0x0001e20000100800 */
[----:B------:R-:W-:Y:S01]  /*6a6d0*/  ULEA UR4, UR4, UR5, 0x5 ;  /* 0x0000000504047291 */ /* 0x000fe2000f8e283f */
[----:B------:R-:W-:Y:S01]  /*6a6e0*/  ULDC.64 UR52, c[0x0][0x228] ;  /* 0x00008a0000347ab9 */ /* 0x000fe20000000a00 */
[----:B------:R-:W-:Y:S01]  /*6a6f0*/  ULDC.64 UR38, c[0x0][0x228] ;  /* 0x00008a0000267ab9 */ /* 0x000fe20000000a00 */
[----:B------:R-:W-:Y:S01]  /*6a700*/  ULDC.64 UR36, c[0x0][0x228] ;  /* 0x00008a0000247ab9 */ /* 0x000fe20000000a00 */
[----:B------:R-:W-:Y:S01]  /*6a710*/  ULDC.64 UR34, c[0x0][0x228] ;  /* 0x00008a0000227ab9 */ /* 0x000fe20000000a00 */
[----:B------:R-:W-:Y:S01]  /*6a720*/  ULDC.64 UR30, c[0x0][0x228] ;  /* 0x00008a00001e7ab9 */ /* 0x000fe20000000a00 */
[----:B------:R-:W-:Y:S01]  /*6a730*/  ULDC.64 UR50, c[0x0][0x228] ;  /* 0x00008a0000327ab9 */ /* 0x000fe20000000a00 */
[----:B------:R-:W-:Y:S01]  /*6a740*/  ULDC.64 UR28, c[0x0][0x228] ;  /* 0x00008a00001c7ab9 */ /* 0x000fe20000000a00 */
[----:B0-----:R-:W4:Y:S01]  /*6a750*/  LDL.LU R12, [R1+0x198] ;  /* 0x00019800010c7983 */ /* 0x001f220000300800 */
[----:B------:R-:W-:Y:S01]  /*6a760*/  ULDC.64 UR22, c[0x0][0x228] ;  /* 0x00008a0000167ab9 */ /* 0x000fe20000000a00 */
[----:B------:R-:W-:Y:S01]  /*6a770*/  ULDC.64 UR26, c[0x0][0x228] ;  /* 0x00008a00001a7ab9 */ /* 0x000fe20000000a00 */
[----:B------:R-:W-:Y:S01]  /*6a780*/  ULDC.64 UR32, c[0x0][0x228] ;  /* 0x00008a0000207ab9 */ /* 0x000fe20000000a00 */
[----:B------:R0:W-:Y:S01]  /*6a790*/  STL [R1+0x2530], R13 ;  /* 0x0025300d01007387 */ /* 0x0001e20000100800 */
[----:B------:R-:W-:Y:S01]  /*6a7a0*/  ULDC.64 UR24, c[0x0][0x228] ;  /* 0x00008a0000187ab9 */ /* 0x000fe20000000a00 */
        /* <DEDUP_REMOVED lines=10> */
[----:B------:R-:W-:Y:S01]  /*6a850*/  ULDC UR60, c[0x0][0x228] ;  /* 0x00008a00003c7ab9 */ /* 0x000fe20000000800 */
[----:B------:R-:W-:Y:S01]  /*6a860*/  ULDC UR61, c[0x0][0x228] ;  /* 0x00008a00003d7ab9 */ /* 0x000fe20000000800 */
[----:B------:R0:W-:Y:S01]  /*6a870*/  STL [R1+0x2510], R11 ;  /* 0x0025100b01007387 */ /* 0x0001e20000100800 */
[----:B------:R-:W-:Y:S01]  /*6a880*/  ULDC UR59, c[0x0][0x228] ;  /* 0x00008a00003b7ab9 */ /* 0x000fe20000000800 */
[----:B------:R-:W-:Y:S01]  /*6a890*/  ULDC UR40, c[0x0][0x228] ;  /* 0x00008a0000287ab9 */ /* 0x000fe20000000800 */
[----:B------:R-:W-:Y:S01]  /*6a8a0*/  ULDC UR57, c[0x0][0x228] ;  /* 0x00008a0000397ab9 */ /* 0x000fe20000000800 */
[----:B------:R-:W-:Y:S01]  /*6a8b0*/  ULDC UR58, c[0x0][0x228] ;  /* 0x00008a00003a7ab9 */ /* 0x000fe20000000800 */
[----:B------:R-:W-:Y:S01]  /*6a8c0*/  ULDC UR54, c[0x0][0x228] ;  /* 0x00008a0000367ab9 */ /* 0x000fe20000000800 */
[----:B------:R-:W-:Y:S01]  /*6a8d0*/  ULDC UR56, c[0x0][0x228] ;  /* 0x00008a0000387ab9 */ /* 0x000fe20000000800 */
[----:B------:R-:W-:Y:S01]  /*6a8e0*/  ULDC UR42, c[0x0][0x228] ;  /* 0x00008a00002a7ab9 */ /* 0x000fe20000000800 */
[----:B------:R-:W-:Y:S01]  /*6a8f0*/  ULDC.64 UR46, c[0x0][0x228] ;  /* 0x00008a00002e7ab9 */ /* 0x000fe20000000a00 */
[----:B0-----:R-:W4:Y:S04]  /*6a900*/  LDL.LU R11, [R1+0x188] ;  /* 0x00018800010b7983 */ /* 0x001f280000300800 */
[----:B------:R0:W-:Y:S04]  /*6a910*/  STL [R1+0x24f4], R22 ;  /* 0x0024f41601007387 */ /* 0x0001e80000100800 */
[----:B0-----:R-:W4:Y:S04]  /*6a920*/  LDL.LU R22, [R1+0x184] ;  /* 0x0001840001167983 */ /* 0x001f280000300800 */
[----:B------:R0:W-:Y:S04]  /*6a930*/  STL [R1+0x24d4], R23 ;  /* 0x0024d41701007387 */ /* 0x0001e80000100800 */
[----:B0-----:R-:W4:Y:S04]  /*6a940*/  LDL.LU R23, [R1+0x18c] ;  /* 0x00018c0001177983 */ /* 0x001f280000300800 */
[----:B------:R0:W-:Y:S04]  /*6a950*/  STL [R1+0x24b4], R24 ;  /* 0x0024b41801007387 */ /* 0x0001e80000100800 */
[----:B0-----:R-:W2:Y:S04]  /*6a960*/  LDL.LU R24, [R1+0x190] ;  /* 0x0001900001187983 */ /* 0x001ea80000300800 */
[----:B------:R0:W-:Y:S04]  /*6a970*/  STL [R1+0x2494], R25 ;  /* 0x0024941901007387 */ /* 0x0001e80000100800 */
[----:B0-----:R-:W2:Y:S04]  /*6a980*/  LDL.LU R25, [R1+0x194] ;  /* 0x0001940001197983 */ /* 0x001ea80000300800 */
[----:B------:R0:W-:Y:S04]  /*6a990*/  STL [R1+0x2474], R26 ;  /* 0x0024741a01007387 */ /* 0x0001e80000100800 */
[----:B0-----:R-:W3:Y:S04]  /*6a9a0*/  LDL.LU R26, [R1+0x19c] ;  /* 0x00019c00011a7983 */ /* 0x001ee80000300800 */
[----:B------:R0:W-:Y:S04]  /*6a9b0*/  STL [R1+0x2454], R27 ;  /* 0x0024541b01007387 */ /* 0x0001e80000100800 */
[----:B0-----:R-:W4:Y:S01]  /*6a9c0*/  LDL.LU R27, [R1+0x988] ;  /* 0x00098800011b7983 */ /* 0x001f220000300800 */
[----:B------:R-:W-:Y:S06]  /*6a9d0*/  BAR.SYNC.DEFER_BLOCKING 0x0 ;  /* 0x0000000000007b1d */ /* 0x000fec0000010000 */
[----:B---3--:R0:W-:Y:S04]  /*6a9e0*/  STL [R1+0x2700], R26 ;  /* 0x0027001a01007387 */ /* 0x0081e80000100800 */
[----:B0-----:R-:W3:Y:S04]  /*6a9f0*/  LDL.LU R26, [R1+0x98c] ;  /* 0x00098c00011a7983 */ /* 0x001ee80000300800 */
[----:B--2---:R0:W-:Y:S04]  /*6aa00*/  STL.64 [R1+0x26f8], R24 ;  /* 0x0026f81801007387 */ /* 0x0041e80000100a00 */
[----:B0-----:R-:W2:Y:S04]  /*6aa10*/  LDL.LU R24, [R1+0x998] ;  /* 0x0009980001187983 */ /* 0x001ea80000300800 */
[----:B------:R-:W2:Y:S04]  /*6aa20*/  LDL.LU R25, [R1+0x990] ;  /* 0x0009900001197983 */ /* 0x000ea80000300800 */
[----:B------:R0:W-:Y:S04]  /*6aa30*/  STL [R1+0x2434], R28 ;  /* 0x0024341c01007387 */ /* 0x0001e80000100800 */
[----:B0-----:R-:W2:Y:S04]  /*6aa40*/  LDL.LU R28, [R1+0x2c4] ;  /* 0x0002c400011c7983 */ /* 0x001ea80000300800 */
        /* <DEDUP_REMOVED lines=10> */
[----:B----4-:R-:W-:Y:S04]  /*6aaf0*/  STL [R1+0x23c4], R17 ;  /* 0x0023c41101007387 */ /* 0x010fe80000100800 */
[----:B------:R0:W-:Y:S04]  /*6ab00*/  STL [R1+0x23c0], R16 ;  /* 0x0023c01001007387 */ /* 0x0001e80000100800 */
[----:B0-----:R-:W4:Y:S04]  /*6ab10*/  LDL.LU R16, [R1+0x50] ;  /* 0x0000500001107983 */ /* 0x001f280000300800 */
[----:B------:R-:W4:Y:S01]  /*6ab20*/  LDL.LU R17, [R1+0x54] ;  /* 0x0000540001117983 */ /* 0x000f220000300800 */
[----:B------:R-:W-:-:S03]  /*6ab30*/  PRMT R27, R27, 0x4210, R10 ;  /* 0x000042101b1b7816 */ /* 0x000fc6000000000a */
[----:B------:R0:W-:Y:S04]  /*6ab40*/  STL [R1+0x23bc], R15 ;  /* 0x0023bc0f01007387 */ /* 0x0001e80000100800 */
[----:B------:R1:W-:Y:S04]  /*6ab50*/  STL [R1+0x23b8], R14 ;  /* 0x0023b80e01007387 */ /* 0x0003e80000100800 */
[----:B------:R-:W-:Y:S01]  /*6ab60*/  STL [R1+0x23b4], R2 ;  /* 0x0023b40201007387 */ /* 0x000fe20000100800 */
[----:B0-----:R-:W0:Y:S03]  /*6ab70*/  S2R R15, SR_TID.X ;  /* 0x00000000000f7919 */ /* 0x001e260000002100 */
[----:B------:R2:W-:Y:S01]  /*6ab80*/  STL [R1+0x23b0], R0 ;  /* 0x0023b00001007387 */ /* 0x0005e20000100800 */
[----:B0-----:R-:W-:-:S04]  /*6ab90*/  LOP3.LUT R15, R15, 0x1f, RZ, 0xc0, !PT ;  /* 0x0000001f0f0f7812 */ /* 0x001fc800078ec0ff */
[----:B-1----:R-:W-:-:S05]  /*6aba0*/  LEA R14, R15, UR4, 0x4 ;  /* 0x000000040f0e7c11 */ /* 0x002fca000f8e20ff */
[----:B------:R-:W-:Y:S01]  /*6abb0*/  STL [R1+0x30], R14 ;  /* 0x0000300e01007387 */ /* 0x000fe20000100800 */
[----:B---3--:R-:W-:Y:S02]  /*6abc0*/  PRMT R26, R26, 0x4210, R9 ;  /* 0x000042101a1a7816 */ /* 0x008fe40000000009 */
[----:B--2---:R-:W-:Y:S02]  /*6abd0*/  PRMT R24, R24, 0x4210, R7 ;  /* 0x0000421018187816 */ /* 0x004fe40000000007 */
[----:B------:R-:W-:-:S05]  /*6abe0*/  PRMT R25, R25, 0x4210, R8 ;  /* 0x0000421019197816 */ /* 0x000fca0000000008 */
[----:B------:R0:W-:Y:S01]  /*6abf0*/  STSM.16.M88.4 [R14], R24 ;  /* 0x000000180e007844 */ /* 0x0001e20000000200 */
[----:B------:R-:W-:Y:S02]  /*6ac00*/  PRMT R12, R12, 0x5210, R5 ;  /* 0x000052100c0c7816 */ /* 0x000fe40000000005 */
[----:B------:R-:W-:Y:S02]  /*6ac10*/  PRMT R13, R13, 0x5210, R4 ;  /* 0x000052100d0d7816 */ /* 0x000fe40000000004 */
[----:B------:R-:W-:Y:S02]  /*6ac20*/  PRMT R11, R11, 0x5210, R9 ;  /* 0x000052100b0b7816 */ /* 0x000fe40000000009 */
[----:B------:R-:W-:Y:S02]  /*6ac30*/  PRMT R0, R28, 0x5410, R29 ;  /* 0x000054101c007816 */ /* 0x000fe4000000001d */
[----:B------:R-:W-:-:S05]  /*6ac40*/  PRMT R2, R21, 0x5410, R20 ;  /* 0x0000541015027816 */ /* 0x000fca0000000014 */
[----:B------:R-:W-:Y:S04]  /*6ac50*/  STL [R1+0x8bc], R2 ;  /* 0x0008bc0201007387 */ /* 0x000fe80000100800 */
[----:B0-----:R-:W2:Y:S04]  /*6ac60*/  LDL.LU R26, [R1+0x2700] ;  /* 0x00270000011a7983 */ /* 0x001ea80000300800 */
[----:B------:R-:W3:Y:S01]  /*6ac70*/  LDL.LU.64 R24, [R1+0x26f8] ;  /* 0x0026f80001187983 */ /* 0x000ee20000300a00 */
[----:B------:R-:W-:Y:S02]  /*6ac80*/  PRMT R19, R19, 0x4210, R6 ;  /* 0x0000421013137816 */ /* 0x000fe40000000006 */
[----:B------:R-:W-:-:S05]  /*6ac90*/  PRMT R18, R18, 0x4210, R5 ;  /* 0x0000421012127816 */ /* 0x000fca0000000005 */
[----:B----4-:R0:W-:Y:S04]  /*6aca0*/  STSM.16.M88.4 [R14+0x200], R16 ;  /* 0x000200100e007844 */ /* 0x0101e80000000200 */
[----:B------:R-:W-:Y:S04]  /*6acb0*/  STL [R1+0x252c], R3 ;  /* 0x00252c0301007387 */ /* 0x000fe80000100800 */
[----:B------:R-:W-:Y:S04]  /*6acc0*/  STL [R1+0x2528], R4 ;  /* 0x0025280401007387 */ /* 0x000fe80000100800 */
[----:B------:R-:W-:Y:S04]  /*6acd0*/  STL [R1+0x2524], R5 ;  /* 0x0025240501007387 */ /* 0x000fe80000100800 */
[----:B------:R-:W-:Y:S01]  /*6ace0*/  STL [R1+0x2520], R6 ;  /* 0x0025200601007387 */ /* 0x000fe20000100800 */
[----:B0-----:R-:W-:-:S03]  /*6acf0*/  PRMT R17, R23, 0x5210, R8 ;  /* 0x0000521017117816 */ /* 0x001fc60000000008 */
[----:B------:R0:W-:Y:S04]  /*6ad00*/  STL [R1+0x251c], R7 ;  /* 0x00251c0701007387 */ /* 0x0001e80000100800 */
[----:B------:R-:W-:Y:S01]  /*6ad10*/  STL [R1+0x2518], R8 ;  /* 0x0025180801007387 */ /* 0x000fe20000100800 */
[----:B------:R-:W-:Y:S01]  /*6ad20*/  BAR.SYNC.DEFER_BLOCKING 0x0 ;  /* 0x0000000000007b1d */ /* 0x000fe20000010000 */
[----:B--2---:R-:W-:-:S05]  /*6ad30*/  PRMT R16, R26, 0x5210, R3 ;  /* 0x000052101a107816 */ /* 0x004fca0000000003 */
[----:B------:R-:W1:Y:S01]  /*6ad40*/  S2R R26, SR_TID.X ;  /* 0x00000000001a7919 */ /* 0x000e620000002100 */
[----:B---3--:R-:W-:Y:S02]  /*6ad50*/  PRMT R18, R24, 0x5210, R7 ;  /* 0x0000521018127816 */ /* 0x008fe40000000007 */
[----:B0-----:R-:W-:Y:S02]  /*6ad60*/  PRMT R7, R22, 0x5210, R10 ;  /* 0x0000521016077816 */ /* 0x001fe4000000000a */
[----:B-1----:R-:W-:-:S04]  /*6ad70*/  LOP3.LUT R3, R26, 0x3f, RZ, 0xc0, !PT ;  /* 0x0000003f1a037812 */ /* 0x002fc800078ec0ff */
[----:B------:R-:W-:Y:S01]  /*6ad80*/  LEA R15, R3, UR5, 0x4 ;  /* 0x00000005030f7c11 */ /* 0x000fe2000f8e20ff */
[----:B------:R-:W-:-:S04]  /*6ad90*/  ULDC.64 UR4, c[0x0][0x228] ;  /* 0x00008a0000047ab9 */ /* 0x000fc80000000a00 */
[----:B------:R-:W0:Y:S01]  /*6ada0*/  LDS.128 R20, [R15] ;  /* 0x000000000f147984 */ /* 0x000e220000000c00 */
[----:B------:R-:W-:-:S03]  /*6adb0*/  PRMT R2, R25, 0x5210, R6 ;  /* 0x0000521019027816 */ /* 0x000fc60000000006 */
[----:B------:R-:W-:Y:S04]  /*6adc0*/  STL [R1+0x34], R15 ;  /* 0x0000340f01007387 */ /* 0x000fe80000100800 */
[----:B------:R1:W-:Y:S04]  /*6add0*/  STL [R1+0x2514], R10 ;  /* 0x0025140a01007387 */ /* 0x0003e80000100800 */
[----:B------:R-:W2:Y:S04]  /*6ade0*/  LDL.LU R6, [R1+0xabc] ;  /* 0x000abc0001067983 */ /* 0x000ea80000300800 */
[----:B------:R-:W3:Y:S04]  /*6adf0*/  LDL.LU R5, [R1+0xab8] ;  /* 0x000ab80001057983 */ /* 0x000ee80000300800 */
[----:B0-----:R-:W-:Y:S04]  /*6ae00*/  STL.64 [R1+0x80], R20 ;  /* 0x0000801401007387 */ /* 0x001fe80000100a00 */
[----:B------:R-:W-:Y:S04]  /*6ae10*/  STL.64 [R1+0x88], R22 ;  /* 0x0000881601007387 */ /* 0x000fe80000100a00 */
[----:B------:R-:W3:Y:S04]  /*6ae20*/  LDL.LU R4, [R1+0xa5c] ;  /* 0x000a5c0001047983 */ /* 0x000ee80000300800 */
[----:B------:R-:W4:Y:S04]  /*6ae30*/  LDL.LU R3, [R1+0xa58] ;  /* 0x000a580001037983 */ /* 0x000f280000300800 */
[----:B------:R-:W2:Y:S01]  /*6ae40*/  LDL.LU R8, [R1+0xa1c] ;  /* 0x000a1c0001087983 */ /* 0x000ea20000300800 */
[----:B-1----:R-:W-:-:S02]  /*6ae50*/  IMAD.MOV.U32 R10, RZ, RZ, R11 ;  /* 0x000000ffff0a7224 */ /* 0x002fc400078e000b */
[----:B------:R-:W-:Y:S01]  /*6ae60*/  IMAD.MOV.U32 R11, RZ, RZ, R7 ;  /* 0x000000ffff0b7224 */ /* 0x000fe200078e0007 */
[----:B--2---:R0:W-:Y:S04]  /*6ae70*/  STL.64 [R1+0x26e0], R8 ;  /* 0x0026e00801007387 */ /* 0x0041e80000100a00 */
[----:B------:R-:W-:Y:S01]  /*6ae80*/  STL.64 [R1+0x26f0], R10 ;  /* 0x0026f00a01007387 */ /* 0x000fe20000100a00 */
[----:B0-----:R-:W-:Y:S02]  /*6ae90*/  IMAD.MOV.U32 R8, RZ, RZ, R18 ;  /* 0x000000ffff087224 */ /* 0x001fe400078e0012 */
[----:B------:R-:W-:-:S05]  /*6aea0*/  IMAD.MOV.U32 R9, RZ, RZ, R17 ;  /* 0x000000ffff097224 */ /* 0x000fca00078e0011 */
[----:B------:R-:W-:Y:S04]  /*6aeb0*/  STL.64 [R1+0x26e8], R8 ;  /* 0x0026e80801007387 */ /* 0x000fe80000100a00 */
[----:B------:R-:W2:Y:S04]  /*6aec0*/  LDL.LU R7, [R1+0xa18] ;  /* 0x000a180001077983 */ /* 0x000ea80000300800 */
[----:B------:R-:W0:Y:S01]  /*6aed0*/  LDS.128 R8, [R15+0x400] ;  /* 0x000400000f087984 */ /* 0x000e220000000c00 */
[----:B------:R-:W-:Y:S06]  /*6aee0*/  BAR.SYNC.DEFER_BLOCKING 0x0 ;  /* 0x0000000000007b1d */ /* 0x000fec0000010000 */
[----:B--2---:R1:W-:Y:S04]  /*6aef0*/  STL.64 [R1+0x26d8], R6 ;  /* 0x0026d80601007387 */ /* 0x0043e80000100a00 */
[----:B---3--:R2:W-:Y:S01]  /*6af00*/  STL.64 [R1+0x26d0], R4 ;  /* 0x0026d00401007387 */ /* 0x0085e20000100a00 */
[----:B-1----:R-:W-:-:S03]  /*6af10*/  IMAD.MOV.U32 R7, RZ, RZ, R2 ;  /* 0x000000ffff077224 */ /* 0x002fc600078e0002 */
[----:B------:R-:W3:Y:S01]  /*6af20*/  LDL.LU R2, [R1+0x9fc] ;  /* 0x0009fc0001027983 */ /* 0x000ee20000300800 */
[----:B--2---:R-:W-:-:S03]  /*6af30*/  IMAD.MOV.U32 R4, RZ, RZ, R16 ;  /* 0x000000ffff047224 */ /* 0x004fc600078e0010 */
        /* <DEDUP_REMOVED lines=9> */
[----:B0-----:R-:W-:Y:S04]  /*6afd0*/  STL.64 [R1+0x70], R8 ;  /* 0x0000700801007387 */ /* 0x001fe80000100a00 */
[----:B------:R0:W-:Y:S04]  /*6afe0*/  STL.64 [R1+0x78], R10 ;  /* 0x0000780a01007387 */ /* 0x0001e80000100a00 */
[----:B0-----:R-:W4:Y:S04]  /*6aff0*/  LDL.LU.64 R10, [R1+0x26f0] ;  /* 0x0026f000010a7983 */ /* 0x001f280000300a00 */
[----:B------:R-:W4:Y:S01]  /*6b000*/  LDL.LU.64 R8, [R1+0x26e8] ;  /* 0x0026e80001087983 */ /* 0x000f220000300a00 */
[----:B------:R-:W-:-:S02]  /*6b010*/  IMAD.MOV.U32 R5, RZ, RZ, R13 ;  /* 0x000000ffff057224 */ /* 0x000fc400078e000d */
[----:B------:R-:W-:Y:S01]  /*6b020*/  IMAD.MOV.U32 R6, RZ, RZ, R12 ;  /* 0x000000ffff067224 */ /* 0x000fe200078e000c */
[----:B----4-:R0:W-:Y:S04]  /*6b030*/  STSM.16.M88.4 [R14], R8 ;  /* 0x000000080e007844 */ /* 0x0101e80000000200 */
[----:B0-----:R-:W4:Y:S04]  /*6b040*/  LDL.LU.64 R8, [R1+0x26e0] ;  /* 0x0026e00001087983 */ /* 0x001f280000300a00 */
[----:B------:R-:W2:Y:S04]  /*6b050*/  LDL.LU R26, [R1+0x1c0] ;  /* 0x0001c000011a7983 */ /* 0x000ea80000300800 */
[----:B------:R-:W3:Y:S04]  /*6b060*/  LDL.LU R13, [R1+0x1bc] ;  /* 0x0001bc00010d7983 */ /* 0x000ee80000300800 */
[----:B------:R-:W3:Y:S04]  /*6b070*/  LDL.LU R12, [R1+0x1b0] ;  /* 0x0001b000010c7983 */ /* 0x000ee80000300800 */
[----:B------:R-:W4:Y:S04]  /*6b080*/  LDL.LU R25, [R1+0x1b8] ;  /* 0x0001b80001197983 */ /* 0x000f280000300800 */
[----:B------:R-:W4:Y:S04]  /*6b090*/  LDL.LU R24, [R1+0x1ac] ;  /* 0x0001ac0001187983 */ /* 0x000f280000300800 */
[----:B--2---:R-:W-:Y:S04]  /*6b0a0*/  STL [R1+0x26c0], R26 ;  /* 0x0026c01a01007387 */ /* 0x004fe80000100800 */
[----:B----4-:R-:W-:Y:S04]  /*6b0b0*/  STL.64 [R1+0x26b8], R24 ;  /* 0x0026b81801007387 */ /* 0x010fe80000100a00 */
[----:B------:R-:W2:Y:S04]  /*6b0c0*/  LDL.LU R11, [R1+0x1b4] ;  /* 0x0001b400010b7983 */ /* 0x000ea80000300800 */
[----:B------:R-:W4:Y:S04]  /*6b0d0*/  LDL.LU R23, [R1+0x1a8] ;  /* 0x0001a80001177983 */ /* 0x000f280000300800 */
[----:B------:R-:W4:Y:S04]  /*6b0e0*/  LDL.LU R22, [R1+0x1a4] ;  /* 0x0001a40001167983 */ /* 0x000f280000300800 */
[----:B------:R0:W-:Y:S01]  /*6b0f0*/  STSM.16.M88.4 [R14+0x200], R4 ;  /* 0x000200040e007844 */ /* 0x0001e20000000200 */
[----:B------:R-:W-:-:S02]  /*6b100*/  LOP3.LUT R10, R8, 0xffff, RZ, 0xc0, !PT ;  /* 0x0000ffff080a7812 */ /* 0x000fc400078ec0ff */
[----:B------:R-:W-:Y:S01]  /*6b110*/  LOP3.LUT R3, R3, 0xffff, RZ, 0xc0, !PT ;  /* 0x0000ffff03037812 */ /* 0x000fe200078ec0ff */
[----:B----4-:R-:W-:Y:S04]  /*6b120*/  STL.64 [R1+0x26c8], R22 ;  /* 0x0026c81601007387 */ /* 0x010fe80000100a00 */
[----:B0-----:R-:W4:Y:S04]  /*6b130*/  LDL.LU.64 R6, [R1+0x26d8] ;  /* 0x0026d80001067983 */ /* 0x001f280000300a00 */
[----:B------:R-:W2:Y:S01]  /*6b140*/  LDL.LU.64 R4, [R1+0x26d0] ;  /* 0x0026d00001047983 */ /* 0x000ea20000300a00 */
[----:B---3--:R-:W-:Y:S01]  /*6b150*/  PRMT R27, R27, 0x4210, R3 ;  /* 0x000042101b1b7816 */ /* 0x008fe20000000003 */
[----:B------:R-:W-:Y:S01]  /*6b160*/  BAR.SYNC.DEFER_BLOCKING 0x0 ;  /* 0x0000000000007b1d */ /* 0x000fe20000010000 */
[----:B----4-:R-:W-:-:S02]  /*6b170*/  LOP3.LUT R8, R7, 0xffff, RZ, 0xc0, !PT ;  /* 0x0000ffff07087812 */ /* 0x010fc400078ec0ff */
[----:B------:R-:W-:Y:S02]  /*6b180*/  LOP3.LUT R7, R2, 0xffff, RZ, 0xc0, !PT ;  /* 0x0000ffff02077812 */ /* 0x000fe400078ec0ff */
[----:B------:R-:W-:Y:S02]  /*6b190*/  LOP3.LUT R6, R6, 0xffff, RZ, 0xc0, !PT ;  /* 0x0000ffff06067812 */ /* 0x000fe400078ec0ff */
[----:B------:R-:W-:Y:S02]  /*6b1a0*/  LOP3.LUT R2, R16, 0xffff, RZ, 0xc0, !PT ;  /* 0x0000ffff10027812 */ /* 0x000fe400078ec0ff */
[----:B------:R-:W-:Y:S02]  /*6b1b0*/  PRMT R16, R17, 0x4210, R10 ;  /* 0x0000421011107816 */ /* 0x000fe4000000000a */
[----:B------:R-:W-:Y:S02]  /*6b1c0*/  PRMT R17, R18, 0x4210, R8 ;  /* 0x0000421012117816 */ /* 0x000fe40000000008 */
[----:B------:R-:W-:-:S02]  /*6b1d0*/  PRMT R18, R19, 0x4210, R7 ;  /* 0x0000421013127816 */ /* 0x000fc40000000007 */
[----:B------:R-:W-:Y:S02]  /*6b1e0*/  PRMT R19, R20, 0x4210, R2 ;  /* 0x0000421014137816 */ /* 0x000fe40000000002 */
[----:B------:R-:W-:Y:S02]  /*6b1f0*/  PRMT R24, R21, 0x4210, R6 ;  /* 0x0000421015187816 */ /* 0x000fe40000000006 */
[----:B------:R-:W0:Y:S01]  /*6b200*/  LDS.128 R20, [R15] ;  /* 0x000000000f147984 */ /* 0x000e220000000c00 */
[----:B--2---:R-:W-:Y:S02]  /*6b210*/  LOP3.LUT R5, R5, 0xffff, RZ, 0xc0, !PT ;  /* 0x0000ffff05057812 */ /* 0x004fe400078ec0ff */
[----:B------:R-:W-:Y:S01]  /*6b220*/  LOP3.LUT R4, R4, 0xffff, RZ, 0xc0, !PT ;  /* 0x0000ffff04047812 */ /* 0x000fe200078ec0ff */
[----:B0-----:R-:W-:Y:S04]  /*6b230*/  STL.64 [R1+0x60], R20 ;  /* 0x0000601401007387 */ /* 0x001fe80000100a00 */
[----:B------:R-:W-:Y:S04]  /*6b240*/  STL.64 [R1+0x68], R22 ;  /* 0x0000681601007387 */ /* 0x000fe80000100a00 */
[----:B------:R-:W0:Y:S01]  /*6b250*/  LDS.128 R20, [R15+0x400] ;  /* 0x000400000f147984 */ /* 0x000e220000000c00 */
[----:B------:R-:W-:-:S02]  /*6b260*/  PRMT R25, R29, 0x4210, R5 ;  /* 0x000042101d197816 */ /* 0x000fc40000000005 */
[----:B------:R-:W-:Y:S01]  /*6b270*/  PRMT R26, R28, 0x4210, R4 ;  /* 0x000042101c1a7816 */ /* 0x000fe20000000004 */
[----:B------:R-:W-:Y:S06]  /*6b280*/  BAR.SYNC.DEFER_BLOCKING 0x0 ;  /* 0x0000000000007b1d */ /* 0x000fec0000010000 */
[----:B------:R-:W-:Y:S04]  /*6b290*/  STSM.16.M88.4 [R14], R24 ;  /* 0x000000180e007844 */ /* 0x000fe80000000200 */
[----:B0-----:R-:W-:Y:S04]  /*6b2a0*/  STL.64 [R1+0x50], R20 ;  /* 0x0000501401007387 */ /* 0x001fe80000100a00 */
[----:B------:R0:W-:Y:S04]  /*6b2b0*/  STL.64 [R1+0x58], R22 ;  /* 0x0000581601007387 */ /* 0x0001e80000100a00 */
[----:B0-----:R-:W2:Y:S04]  /*6b2c0*/  LDL.LU.64 R22, [R1+0x26c8] ;  /* 0x0026c80001167983 */ /* 0x001ea80000300a00 */
[----:B------:R-:W3:Y:S04]  /*6b2d0*/  LDL.LU R26, [R1+0x26c0] ;  /* 0x0026c000011a7983 */ /* 0x000ee80000300800 */
[----:B------:R-:W4:Y:S04]  /*6b2e0*/  LDL.LU.64 R24, [R1+0x26b8] ;  /* 0x0026b80001187983 */ /* 0x000f280000300a00 */
[----:B------:R3:W-:Y:S01]  /*6b2f0*/  STSM.16.M88.4 [R14+0x200], R16 ;  /* 0x000200100e007844 */ /* 0x0007e20000000200 */
[----:B------:R-:W-:-:S02]  /*6b300*/  PRMT R12, R12, 0x5210, R7 ;  /* 0x000052100c0c7816 */ /* 0x000fc40000000007 */
[----:B------:R-:W-:Y:S02]  /*6b310*/  PRMT R11, R11, 0x5210, R5 ;  /* 0x000052100b0b7816 */ /* 0x000fe40000000005 */
[----:B------:R-:W-:Y:S01]  /*6b320*/  PRMT R13, R13, 0x5210, R8 ;  /* 0x000052100d0d7816 */ /* 0x000fe20000000008 */
[----:B------:R-:W-:Y:S01]  /*6b330*/  BAR.SYNC.DEFER_BLOCKING 0x0 ;  /* 0x0000000000007b1d */ /* 0x000fe20000010000 */
[----:B--2---:R-:W-:Y:S02]  /*6b340*/  PRMT R7, R22, 0x5210, R3 ;  /* 0x0000521016077816 */ /* 0x004fe40000000003 */
[----:B---3--:R-:W-:Y:S02]  /*6b350*/  PRMT R16, R26, 0x5210, R10 ;  /* 0x000052101a107816 */ /* 0x008fe4000000000a */
[----:B------:R-:W-:Y:S02]  /*6b360*/  PRMT R10, R23, 0x5210, R4 ;  /* 0x00005210170a7816 */ /* 0x000fe40000000004 */
[----:B------:R-:W0:Y:S01]  /*6b370*/  LDS.128 R20, [R15] ;  /* 0x000000000f147984 */ /* 0x000e220000000c00 */
[----:B----4-:R-:W-:-:S03]  /*6b380*/  PRMT R17, R24, 0x5210, R6 ;  /* 0x0000521018117816 */ /* 0x010fc60000000006 */
[----:B------:R-:W2:Y:S04]  /*6b390*/  LDL.LU R6, [R1+0xafc] ;  /* 0x000afc0001067983 */ /* 0x000ea80000300800 */
[----:B------:R-:W3:Y:S04]  /*6b3a0*/  LDL.LU R5, [R1+0xaf8] ;  /* 0x000af80001057983 */ /* 0x000ee80000300800 */
[----:B0-----:R-:W-:Y:S04]  /*6b3b0*/  STL.64 [R1+0x40], R20 ;  /* 0x0000401401007387 */ /* 0x001fe80000100a00 */
[----:B------:R-:W-:Y:S04]  /*6b3c0*/  STL.64 [R1+0x48], R22 ;  /* 0x0000481601007387 */ /* 0x000fe80000100a00 */
[----:B------:R-:W3:Y:S04]  /*6b3d0*/  LDL.LU R4, [R1+0xa8c] ;  /* 0x000a8c0001047983 */ /* 0x000ee80000300800 */
[----:B------:R-:W4:Y:S04]  /*6b3e0*/  LDL.LU R3, [R1+0xa88] ;  /* 0x000a880001037983 */ /* 0x000f280000300800 */
[----:B------:R-:W2:Y:S04]  /*6b3f0*/  LDL.LU R8, [R1+0xa38] ;  /* 0x000a380001087983 */ /* 0x000ea80000300800 */
[----:B--2---:R0:W-:Y:S02]  /*6b400*/  STL.64 [R1+0x26a0], R8 ;  /* 0x0026a00801007387 */ /* 0x0041e40000100a00 */
[----:B0-----:R-:W-:-:S02]  /*6b410*/  IMAD.MOV.U32 R9, RZ, RZ, R11 ;  /* 0x000000ffff097224 */ /* 0x001fc400078e000b */
[----:B------:R-:W-:Y:S02]  /*6b420*/  IMAD.MOV.U32 R11, RZ, RZ, R7 ;  /* 0x000000ffff0b7224 */ /* 0x000fe400078e0007 */
[----:B------:R-:W-:-:S03]  /*6b430*/  IMAD.MOV.U32 R8, RZ, RZ, R17 ;  /* 0x000000ffff087224 */ /* 0x000fc600078e0011 */
[----:B------:R-:W-:Y:S04]  /*6b440*/  STL.64 [R1+0x26b0], R10 ;  /* 0x0026b00a01007387 */ /* 0x000fe80000100a00 */
[----:B------:R-:W-:Y:S04]  /*6b450*/  STL.64 [R1+0x26a8], R8 ;  /* 0x0026a80801007387 */ /* 0x000fe80000100a00 */
[----:B------:R-:W2:Y:S04]  /*6b460*/  LDL.LU R7, [R1+0xa2c] ;  /* 0x000a2c0001077983 */ /* 0x000ea80000300800 */
[----:B------:R-:W0:Y:S01]  /*6b470*/  LDS.128 R8, [R15+0x400] ;  /* 0x000400000f087984 */ /* 0x000e220000000c00 */
[----:B------:R-:W-:Y:S01]  /*6b480*/  PRMT R2, R25, 0x5210, R2 ;  /* 0x0000521019027816 */ /* 0x000fe20000000002 */
        /* <DEDUP_REMOVED lines=27> */
[----:B------:R-:W3:Y:S04]  /*6b640*/  LDL.LU R11, [R1+0x1dc] ;  /* 0x0001dc00010b7983 */ /* 0x000ee80000300800 */
[----:B------:R-:W4:Y:S04]  /*6b650*/  LDL.LU R24, [R1+0x1d8] ;  /* 0x0001d80001187983 */ /* 0x000f280000300800 */
[----:B--2---:R-:W-:Y:S04]  /*6b660*/  STL [R1+0x2680], R26 ;  /* 0x0026801a01007387 */ /* 0x004fe80000100800 */
[----:B----4-:R-:W-:Y:S04]  /*6b670*/  STL.64 [R1+0x2678], R24 ;  /* 0x0026781801007387 */ /* 0x010fe80000100a00 */
[----:B------:R-:W2:Y:S04]  /*6b680*/  LDL.LU R23, [R1+0x1d4] ;  /* 0x0001d40001177983 */ /* 0x000ea80000300800 */
[----:B------:R-:W2:Y:S04]  /*6b690*/  LDL.LU R22, [R1+0x1c4] ;  /* 0x0001c40001167983 */ /* 0x000ea80000300800 */
[----:B------:R0:W-:Y:S01]  /*6b6a0*/  STSM.16.M88.4 [R14+0x200], R4 ;  /* 0x000200040e007844 */ /* 0x0001e20000000200 */
[----:B------:R-:W-:-:S02]  /*6b6b0*/  LOP3.LUT R10, R8, 0xffff, RZ, 0xc0, !PT ;  /* 0x0000ffff080a7812 */ /* 0x000fc400078ec0ff */
[----:B------:R-:W-:Y:S01]  /*6b6c0*/  LOP3.LUT R3, R3, 0xffff, RZ, 0xc0, !PT ;  /* 0x0000ffff03037812 */ /* 0x000fe200078ec0ff */
[----:B--2---:R-:W-:Y:S04]  /*6b6d0*/  STL.64 [R1+0x2688], R22 ;  /* 0x0026881601007387 */ /* 0x004fe80000100a00 */
[----:B0-----:R-:W2:Y:S04]  /*6b6e0*/  LDL.LU.64 R6, [R1+0x2698] ;  /* 0x0026980001067983 */ /* 0x001ea80000300a00 */
[----:B------:R-:W4:Y:S01]  /*6b6f0*/  LDL.LU.64 R4, [R1+0x2690] ;  /* 0x0026900001047983 */ /* 0x000f220000300a00 */
[----:B---3--:R-:W-:Y:S01]  /*6b700*/  PRMT R27, R27, 0x4210, R3 ;  /* 0x000042101b1b7816 */ /* 0x008fe20000000003 */
[----:B------:R-:W-:Y:S01]  /*6b710*/  BAR.SYNC.DEFER_BLOCKING 0x0 ;  /* 0x0000000000007b1d */ /* 0x000fe20000010000 */
[----:B--2---:R-:W-:-:S02]  /*6b720*/  LOP3.LUT R8, R7, 0xffff, RZ, 0xc0, !PT ;  /* 0x0000ffff07087812 */ /* 0x004fc400078ec0ff */
        /* <DEDUP_REMOVED lines=8> */
[----:B------:R-:W0:Y:S04]  /*6b7b0*/  LDS.128 R20, [R15] ;  /* 0x000000000f147984 */ /* 0x000e280000000c00 */
[----:B0-----:R-:W-:Y:S04]  /*6b7c0*/  STL.64 [R1+0xc0], R20 ;  /* 0x0000c01401007387 */ /* 0x001fe80000100a00 */
[----:B------:R-:W-:Y:S04]  /*6b7d0*/  STL.64 [R1+0xc8], R22 ;  /* 0x0000c81601007387 */ /* 0x000fe80000100a00 */
[----:B------:R-:W0:Y:S01]  /*6b7e0*/  LDS.128 R20, [R15+0x400] ;  /* 0x000400000f147984 */ /* 0x000e220000000c00 */
[----:B----4-:R-:W-:-:S02]  /*6b7f0*/  LOP3.LUT R5, R5, 0xffff, RZ, 0xc0, !PT ;  /* 0x0000ffff05057812 */ /* 0x010fc400078ec0ff */
[----:B------:R-:W-:Y:S02]  /*6b800*/  LOP3.LUT R4, R4, 0xffff, RZ, 0xc0, !PT ;  /* 0x0000ffff04047812 */ /* 0x000fe400078ec0ff */
[----:B------:R-:W-:Y:S02]  /*6b810*/  PRMT R25, R29, 0x4210, R5 ;  /* 0x000042101d197816 */ /* 0x000fe40000000005 */
[----:B------:R-:W-:Y:S01]  /*6b820*/  PRMT R26, R28, 0x4210, R4 ;  /* 0x000042101c1a7816 */ /* 0x000fe20000000004 */
[----:B------:R-:W-:Y:S06]  /*6b830*/  BAR.SYNC.DEFER_BLOCKING 0x0 ;  /* 0x0000000000007b1d */ /* 0x000fec0000010000 */
[----:B0-----:R-:W-:Y:S04]  /*6b840*/  STL.64 [R1+0xb0], R20 ;  /* 0x0000b01401007387 */ /* 0x001fe80000100a00 */
[----:B------:R0:W-:Y:S04]  /*6b850*/  STL.64 [R1+0xb8], R22 ;  /* 0x0000b81601007387 */ /* 0x0001e80000100a00 */
[----:B0-----:R-:W2:Y:S04]  /*6b860*/  LDL.LU.64 R22, [R1+0x2688] ;  /* 0x0026880001167983 */ /* 0x001ea80000300a00 */
[----:B------:R0:W-:Y:S04]  /*6b870*/  STSM.16.M88.4 [R14], R24 ;  /* 0x000000180e007844 */ /* 0x0001e80000000200 */
[----:B0-----:R-:W3:Y:S04]  /*6b880*/  LDL.LU R26, [R1+0x2680] ;  /* 0x00268000011a7983 */ /* 0x001ee80000300800 */
[----:B------:R-:W4:Y:S04]  /*6b890*/  LDL.LU.64 R24, [R1+0x2678] ;  /* 0x0026780001187983 */ /* 0x000f280000300a00 */
[----:B------:R3:W-:Y:S01]  /*6b8a0*/  STSM.16.M88.4 [R14+0x200], R16 ;  /* 0x000200100e007844 */ /* 0x0007e20000000200 */
[----:B------:R-:W-:-:S02]  /*6b8b0*/  PRMT R12, R12, 0x5210, R7 ;  /* 0x000052100c0c7816 */ /* 0x000fc40000000007 */
[----:B------:R-:W-:Y:S02]  /*6b8c0*/  PRMT R11, R11, 0x5210, R5 ;  /* 0x000052100b0b7816 */ /* 0x000fe40000000005 */
[----:B------:R-:W-:Y:S01]  /*6b8d0*/  PRMT R13, R13, 0x5210, R8 ;  /* 0x000052100d0d7816 */ /* 0x000fe20000000008 */
[----:B------:R-:W-:Y:S01]  /*6b8e0*/  BAR.SYNC.DEFER_BLOCKING 0x0 ;  /* 0x0000000000007b1d */ /* 0x000fe20000010000 */
[----:B--2---:R-:W-:Y:S02]  /*6b8f0*/  PRMT R7, R23, 0x5210, R3 ;  /* 0x0000521017077816 */ /* 0x004fe40000000003 */
[----:B------:R-:W-:-:S03]  /*6b900*/  PRMT R2, R22, 0x5210, R2 ;  /* 0x0000521016027816 */ /* 0x000fc60000000002 */
[----:B------:R-:W0:Y:S01]  /*6b910*/  LDS.128 R20, [R15] ;  /* 0x000000000f147984 */ /* 0x000e220000000c00 */
[----:B---3--:R-:W-:Y:S02]  /*6b920*/  PRMT R16, R26, 0x5210, R10 ;  /* 0x000052101a107816 */ /* 0x008fe4000000000a */
[----:B----4-:R-:W-:Y:S02]  /*6b930*/  PRMT R17, R25, 0x5210, R6 ;  /* 0x0000521019117816 */ /* 0x010fe40000000006 */
[----:B------:R-:W2:Y:S01]  /*6b940*/  LDL.LU R6, [R1+0xb2c] ;  /* 0x000b2c0001067983 */ /* 0x000ea20000300800 */
[----:B------:R-:W-:-:S03]  /*6b950*/  PRMT R10, R24, 0x5210, R4 ;  /* 0x00005210180a7816 */ /* 0x000fc60000000004 */
        /* <DEDUP_REMOVED lines=24> */
[----:B------:R-:W3:Y:S04]  /*6bae0*/  LDL.LU R20, [R1+0xa3c] ;  /* 0x000a3c0001147983 */ /* 0x000ee80000300800 */
[----:B------:R-:W2:Y:S04]  /*6baf0*/  LDL.LU R21, [R1+0xa34] ;  /* 0x000a340001157983 */ /* 0x000ea80000300800 */
[----:B------:R-:W2:Y:S04]  /*6bb00*/  LDL.LU R29, [R1+0xa28] ;  /* 0x000a2800011d7983 */ /* 0x000ea80000300800 */
[----:B------:R-:W3:Y:S04]  /*6bb10*/  LDL.LU R27, [R1+0xa30] ;  /* 0x000a3000011b7983 */ /* 0x000ee80000300800 */
[----:B------:R-:W2:Y:S04]  /*6bb20*/  LDL.LU R28, [R1+0x9b8] ;  /* 0x0009b800011c7983 */ /* 0x000ea80000300800 */
        /* <DEDUP_REMOVED lines=8> */
[----:B------:R-:W3:Y:S04]  /*6bbb0*/  LDL.LU R26, [R1+0x210] ;  /* 0x00021000011a7983 */ /* 0x000ee80000300800 */
[----:B------:R-:W4:Y:S04]  /*6bbc0*/  LDL.LU R13, [R1+0x20c] ;  /* 0x00020c00010d7983 */ /* 0x000f280000300800 */
[----:B------:R-:W4:Y:S04]  /*6bbd0*/  LDL.LU R12, [R1+0x204] ;  /* 0x00020400010c7983 */ /* 0x000f280000300800 */
[----:B------:R-:W2:Y:S04]  /*6bbe0*/  LDL.LU R25, [R1+0x208] ;  /* 0x0002080001197983 */ /* 0x000ea80000300800 */
[----:B------:R-:W2:Y:S04]  /*6bbf0*/  LDL.LU R24, [R1+0x200] ;  /* 0x0002000001187983 */ /* 0x000ea80000300800 */
[----:B---3--:R-:W-:Y:S04]  /*6bc00*/  STL [R1+0x2640], R26 ;  /* 0x0026401a01007387 */ /* 0x008fe80000100800 */
[----:B--2---:R-:W-:Y:S04]  /*6bc10*/  STL.64 [R1+0x2638], R24 ;  /* 0x0026381801007387 */ /* 0x004fe80000100a00 */
[----:B------:R-:W2:Y:S04]  /*6bc20*/  LDL.LU R11, [R1+0x1f8] ;  /* 0x0001f800010b7983 */ /* 0x000ea80000300800 */
[----:B------:R-:W3:Y:S04]  /*6bc30*/  LDL.LU R23, [R1+0x1fc] ;  /* 0x0001fc0001177983 */ /* 0x000ee80000300800 */
[----:B------:R-:W3:Y:S04]  /*6bc40*/  LDL.LU R22, [R1+0x1d0] ;  /* 0x0001d00001167983 */ /* 0x000ee80000300800 */
[----:B------:R0:W-:Y:S01]  /*6bc50*/  STSM.16.M88.4 [R14+0x200], R4 ;  /* 0x000200040e007844 */ /* 0x0001e20000000200 */
[----:B------:R-:W-:-:S03]  /*6bc60*/  LOP3.LUT R3, R3, 0xffff, RZ, 0xc0, !PT ;  /* 0x0000ffff03037812 */ /* 0x000fc600078ec0ff */
[----:B---3--:R-:W-:Y:S04]  /*6bc70*/  STL.64 [R1+0x2648], R22 ;  /* 0x0026481601007387 */ /* 0x008fe80000100a00 */
[----:B0-----:R-:W3:Y:S04]  /*6bc80*/  LDL.LU.64 R6, [R1+0x2658] ;  /* 0x0026580001067983 */ /* 0x001ee80000300a00 */
[----:B------:R-:W4:Y:S01]  /*6bc90*/  LDL.LU.64 R4, [R1+0x2650] ;  /* 0x0026500001047983 */ /* 0x000f220000300a00 */
[----:B------:R-:W-:Y:S01]  /*6bca0*/  PRMT R27, R27, 0x4210, R3 ;  /* 0x000042101b1b7816 */ /* 0x000fe20000000003 */
[----:B------:R-:W-:Y:S01]  /*6bcb0*/  BAR.SYNC.DEFER_BLOCKING 0x0 ;  /* 0x0000000000007b1d */ /* 0x000fe20000010000 */
[----:B---3--:R-:W-:-:S02]  /*6bcc0*/  LOP3.LUT R6, R6, 0xffff, RZ, 0xc0, !PT ;  /* 0x0000ffff06067812 */ /* 0x008fc400078ec0ff */
[----:B----4-:R-:W-:Y:S02]  /*6bcd0*/  LOP3.LUT R5, R5, 0xffff, RZ, 0xc0, !PT ;  /* 0x0000ffff05057812 */ /* 0x010fe400078ec0ff */
[----:B------:R-:W-:Y:S02]  /*6bce0*/  PRMT R24, R20, 0x4210, R6 ;  /* 0x0000421014187816 */ /* 0x000fe40000000006 */
[----:B------:R-:W-:Y:S02]  /*6bcf0*/  PRMT R25, R21, 0x4210, R5 ;  /* 0x0000421015197816 */ /* 0x000fe40000000005 */
[----:B------:R-:W0:Y:S01]  /*6bd00*/  LDS.128 R20, [R15] ;  /* 0x000000000f147984 */ /* 0x000e220000000c00 */
[----:B------:R-:W-:-:S03]  /*6bd10*/  LOP3.LUT R4, R4, 0xffff, RZ, 0xc0, !PT ;  /* 0x0000ffff04047812 */ /* 0x000fc600078ec0ff */
[----:B0-----:R-:W-:Y:S04]  /*6bd20*/  STL.64 [R1+0x90], R20 ;  /* 0x0000901401007387 */ /* 0x001fe80000100a00 */
[----:B------:R-:W-:Y:S04]  /*6bd30*/  STL.64 [R1+0x98], R22 ;  /* 0x0000981601007387 */ /* 0x000fe80000100a00 */
[----:B------:R-:W0:Y:S01]  /*6bd40*/  LDS.128 R20, [R15+0x400] ;  /* 0x000400000f147984 */ /* 0x000e220000000c00 */
[----:B------:R-:W-:Y:S01]  /*6bd50*/  PRMT R26, R29, 0x4210, R4 ;  /* 0x000042101d1a7816 */ /* 0x000fe20000000004 */
[----:B------:R-:W-:Y:S06]  /*6bd60*/  BAR.SYNC.DEFER_BLOCKING 0x0 ;  /* 0x0000000000007b1d */ /* 0x000fec0000010000 */
[----:B------:R-:W-:Y:S04]  /*6bd70*/  STSM.16.M88.4 [R14], R24 ;  /* 0x000000180e007844 */ /* 0x000fe80000000200 */
[----:B0-----:R-:W-:Y:S04]  /*6bd80*/  STL.64 [R1+0x100], R20 ;  /* 0x0001001401007387 */ /* 0x001fe80000100a00 */
[----:B------:R0:W-:Y:S04]  /*6bd90*/  STL.64 [R1+0x108], R22 ;  /* 0x0001081601007387 */ /* 0x0001e80000100a00 */
[----:B0-----:R-:W3:Y:S04]  /*6bda0*/  LDL.LU.64 R22, [R1+0x2648] ;  /* 0x0026480001167983 */ /* 0x001ee80000300a00 */
[----:B------:R-:W4:Y:S04]  /*6bdb0*/  LDL.LU R26, [R1+0x2640] ;  /* 0x00264000011a7983 */ /* 0x000f280000300800 */
[----:B------:R-:W4:Y:S01]  /*6bdc0*/  LDL.LU.64 R24, [R1+0x2638] ;  /* 0x0026380001187983 */ /* 0x000f220000300a00 */
[----:B------:R-:W-:-:S02]  /*6bdd0*/  LOP3.LUT R10, R8, 0xffff, RZ, 0xc0, !PT ;  /* 0x0000ffff080a7812 */ /* 0x000fc400078ec0ff */
[----:B------:R-:W-:Y:S02]  /*6bde0*/  LOP3.LUT R8, R7, 0xffff, RZ, 0xc0, !PT ;  /* 0x0000ffff07087812 */ /* 0x000fe400078ec0ff */
[----:B------:R-:W-:Y:S02]  /*6bdf0*/  LOP3.LUT R7, R2, 0xffff, RZ, 0xc0, !PT ;  /* 0x0000ffff02077812 */ /* 0x000fe400078ec0ff */
[----:B------:R-:W-:Y:S02]  /*6be00*/  LOP3.LUT R2, R16, 0xffff, RZ, 0xc0, !PT ;  /* 0x0000ffff10027812 */ /* 0x000fe400078ec0ff */
[----:B------:R-:W-:Y:S02]  /*6be10*/  PRMT R16, R17, 0x4210, R10 ;  /* 0x0000421011107816 */ /* 0x000fe4000000000a */
[----:B------:R-:W-:Y:S02]  /*6be20*/  PRMT R17, R18, 0x4210, R8 ;  /* 0x0000421012117816 */ /* 0x000fe40000000008 */
[----:B------:R-:W-:-:S02]  /*6be30*/  PRMT R18, R19, 0x4210, R7 ;  /* 0x0000421013127816 */ /* 0x000fc40000000007 */
[----:B------:R-:W-:-:S05]  /*6be40*/  PRMT R19, R28, 0x4210, R2 ;  /* 0x000042101c137816 */ /* 0x000fca0000000002 */
[----:B------:R4:W-:Y:S01]  /*6be50*/  STSM.16.M88.4 [R14+0x200], R16 ;  /* 0x000200100e007844 */ /* 0x0009e20000000200 */
[----:B------:R-:W-:Y:S02]  /*6be60*/  PRMT R12, R12, 0x5210, R7 ;  /* 0x000052100c0c7816 */ /* 0x000fe40000000007 */
[----:B--2---:R-:W-:Y:S02]  /*6be70*/  PRMT R11, R11, 0x5210, R5 ;  /* 0x000052100b0b7816 */ /* 0x004fe40000000005 */
[----:B------:R-:W-:Y:S01]  /*6be80*/  PRMT R13, R13, 0x5210, R8 ;  /* 0x000052100d0d7816 */ /* 0x000fe20000000008 */
[----:B------:R-:W-:Y:S01]  /*6be90*/  BAR.SYNC.DEFER_BLOCKING 0x0 ;  /* 0x0000000000007b1d */ /* 0x000fe20000010000 */
[----:B---3--:R-:W-:Y:S02]  /*6bea0*/  PRMT R7, R22, 0x5210, R3 ;  /* 0x0000521016077816 */ /* 0x008fe40000000003 */
[----:B----4-:R-:W-:Y:S02]  /*6beb0*/  PRMT R16, R26, 0x5210, R10 ;  /* 0x000052101a107816 */ /* 0x010fe4000000000a */
[----:B------:R-:W-:-:S02]  /*6bec0*/  PRMT R10, R23, 0x5210, R4 ;  /* 0x00005210170a7816 */ /* 0x000fc40000000004 */
[----:B------:R-:W0:Y:S01]  /*6bed0*/  LDS.128 R20, [R15] ;  /* 0x000000000f147984 */ /* 0x000e220000000c00 */
[----:B------:R-:W-:-:S03]  /*6bee0*/  PRMT R17, R24, 0x5210, R6 ;  /* 0x0000521018117816 */ /* 0x000fc60000000006 */
        /* <DEDUP_REMOVED lines=126> */
[----:B------:R-:W-:-:S03]  /*6c6d0*/  IMAD.MOV.U32 R5, RZ, RZ, R13 ;  /* 0x000000ffff057224 */ /* 0x000fc600078e000d */
[----:B----4-:R0:W-:Y:S04]  /*6c6e0*/  STSM.16.M88.4 [R14], R8 ;  /* 0x000000080e007844 */ /* 0x0101e80000000200 */
[----:B0-----:R-:W4:Y:S04]  /*6c6f0*/  LDL.LU.64 R8, [R1+0x25e0] ;  /* 0x0025e00001087983 */ /* 0x001f280000300a00 */
[----:B------:R-:W2:Y:S04]  /*6c700*/  LDL.LU R26, [R1+0x254] ;  /* 0x00025400011a7983 */ /* 0x000ea80000300800 */
[----:B------:R-:W3:Y:S04]  /*6c710*/  LDL.LU R25, [R1+0x250] ;  /* 0x0002500001197983 */ /* 0x000ee80000300800 */
[----:B------:R-:W4:Y:S04]  /*6c720*/  LDL.LU R13, [R1+0x248] ;  /* 0x00024800010d7983 */ /* 0x000f280000300800 */
[----:B------:R-:W4:Y:S04]  /*6c730*/  LDL.LU R11, [R1+0x24c] ;  /* 0x00024c00010b7983 */ /* 0x000f280000300800 */
[----:B------:R-:W3:Y:S04]  /*6c740*/  LDL.LU R24, [R1+0x244] ;  /* 0x0002440001187983 */ /* 0x000ee80000300800 */
[----:B--2---:R-:W-:Y:S04]  /*6c750*/  STL [R1+0x25c0], R26 ;  /* 0x0025c01a01007387 */ /* 0x004fe80000100800 */
[----:B---3--:R-:W-:Y:S04]  /*6c760*/  STL.64 [R1+0x25b8], R24 ;  /* 0x0025b81801007387 */ /* 0x008fe80000100a00 */
[----:B------:R-:W2:Y:S04]  /*6c770*/  LDL.LU R23, [R1+0x240] ;  /* 0x0002400001177983 */ /* 0x000ea80000300800 */
[----:B------:R-:W2:Y:S01]  /*6c780*/  LDL.LU R22, [R1+0x23c] ;  /* 0x00023c0001167983 */ /* 0x000ea20000300800 */
[----:B------:R-:W-:-:S05]  /*6c790*/  IMAD.MOV.U32 R6, RZ, RZ, R12 ;  /* 0x000000ffff067224 */ /* 0x000fca00078e000c */
[----:B------:R0:W-:Y:S01]  /*6c7a0*/  STSM.16.M88.4 [R14+0x200], R4 ;  /* 0x000200040e007844 */ /* 0x0001e20000000200 */
[----:B----4-:R-:W-:Y:S02]  /*6c7b0*/  LOP3.LUT R10, R8, 0xffff, RZ, 0xc0, !PT ;  /* 0x0000ffff080a7812 */ /* 0x010fe400078ec0ff */
[----:B------:R-:W-:Y:S01]  /*6c7c0*/  LOP3.LUT R3, R3, 0xffff, RZ, 0xc0, !PT ;  /* 0x0000ffff03037812 */ /* 0x000fe200078ec0ff */
[----:B--2---:R-:W-:Y:S04]  /*6c7d0*/  STL.64 [R1+0x25c8], R22 ;  /* 0x0025c81601007387 */ /* 0x004fe80000100a00 */
[----:B------:R-:W2:Y:S04]  /*6c7e0*/  LDL.LU R12, [R1+0x214] ;  /* 0x00021400010c7983 */ /* 0x000ea80000300800 */
[----:B0-----:R-:W3:Y:S04]  /*6c7f0*/  LDL.LU.64 R6, [R1+0x25d8] ;  /* 0x0025d80001067983 */ /* 0x001ee80000300a00 */
[----:B------:R-:W4:Y:S01]  /*6c800*/  LDL.LU.64 R4, [R1+0x25d0] ;  /* 0x0025d00001047983 */ /* 0x000f220000300a00 */
[----:B------:R-:W-:Y:S01]  /*6c810*/  PRMT R27, R27, 0x4210, R3 ;  /* 0x000042101b1b7816 */ /* 0x000fe20000000003 */
[----:B------:R-:W-:Y:S01]  /*6c820*/  BAR.SYNC.DEFER_BLOCKING 0x0 ;  /* 0x0000000000007b1d */ /* 0x000fe20000010000 */
[----:B---3--:R-:W-:-:S02]  /*6c830*/  LOP3.LUT R8, R7, 0xffff, RZ, 0xc0, !PT ;  /* 0x0000ffff07087812 */ /* 0x008fc400078ec0ff */
        /* <DEDUP_REMOVED lines=9> */
[----:B----4-:R-:W-:Y:S02]  /*6c8d0*/  LOP3.LUT R5, R5, 0xffff, RZ, 0xc0, !PT ;  /* 0x0000ffff05057812 */ /* 0x010fe400078ec0ff */
        /* <DEDUP_REMOVED lines=10> */
[----:B0-----:R-:W3:Y:S04]  /*6c980*/  LDL.LU.64 R22, [R1+0x25c8] ;  /* 0x0025c80001167983 */ /* 0x001ee80000300a00 */
[----:B------:R-:W4:Y:S04]  /*6c990*/  LDL.LU R26, [R1+0x25c0] ;  /* 0x0025c000011a7983 */ /* 0x000f280000300800 */
[----:B------:R-:W4:Y:S04]  /*6c9a0*/  LDL.LU.64 R24, [R1+0x25b8] ;  /* 0x0025b80001187983 */ /* 0x000f280000300a00 */
[----:B------:R4:W-:Y:S01]  /*6c9b0*/  STSM.16.M88.4 [R14+0x200], R16 ;  /* 0x000200100e007844 */ /* 0x0009e20000000200 */
[----:B------:R-:W-:-:S02]  /*6c9c0*/  PRMT R13, R13, 0x5210, R7 ;  /* 0x000052100d0d7816 */ /* 0x000fc40000000007 */
[----:B------:R-:W-:Y:S02]  /*6c9d0*/  PRMT R11, R11, 0x5210, R6 ;  /* 0x000052100b0b7816 */ /* 0x000fe40000000006 */
[----:B------:R-:W4:Y:S01]  /*6c9e0*/  LDL.LU R6, [R1+0xb9c] ;  /* 0x000b9c0001067983 */ /* 0x000f220000300800 */
[----:B--2---:R-:W-:Y:S01]  /*6c9f0*/  PRMT R12, R12, 0x5210, R2 ;  /* 0x000052100c0c7816 */ /* 0x004fe20000000002 */
[----:B------:R-:W-:Y:S01]  /*6ca00*/  BAR.SYNC.DEFER_BLOCKING 0x0 ;  /* 0x0000000000007b1d */ /* 0x000fe20000010000 */
[----:B---3--:R-:W-:-:S05]  /*6ca10*/  PRMT R7, R23, 0x5210, R4 ;  /* 0x0000521017077816 */ /* 0x008fca0000000004 */
[----:B------:R-:W2:Y:S01]  /*6ca20*/  LDL.LU R4, [R1+0xb98] ;  /* 0x000b980001047983 */ /* 0x000ea20000300800 */
[----:B----4-:R-:W-:Y:S02]  /*6ca30*/  PRMT R17, R26, 0x5210, R10 ;  /* 0x000052101a117816 */ /* 0x010fe4000000000a */
[----:B------:R-:W-:Y:S02]  /*6ca40*/  PRMT R10, R24, 0x5210, R5 ;  /* 0x00005210180a7816 */ /* 0x000fe40000000005 */
[----:B------:R-:W-:Y:S02]  /*6ca50*/  PRMT R5, R22, 0x5210, R3 ;  /* 0x0000521016057816 */ /* 0x000fe40000000003 */
[----:B------:R-:W0:Y:S01]  /*6ca60*/  LDS.128 R20, [R15] ;  /* 0x000000000f147984 */ /* 0x000e220000000c00 */
[----:B------:R-:W-:-:S03]  /*6ca70*/  PRMT R16, R25, 0x5210, R8 ;  /* 0x0000521019107816 */ /* 0x000fc60000000008 */
        /* <DEDUP_REMOVED lines=8> */
[----:B------:R-:W-:Y:S02]  /*6cb00*/  IMAD.MOV.U32 R10, RZ, RZ, R7 ;  /* 0x000000ffff0a7224 */ /* 0x000fe400078e0007 */
[----:B------:R-:W-:-:S05]  /*6cb10*/  IMAD.MOV.U32 R11, RZ, RZ, R5 ;  /* 0x000000ffff0b7224 */ /* 0x000fca00078e0005 */
[----:B------:R-:W-:Y:S04]  /*6cb20*/  STL.64 [R1+0x25b0], R10 ;  /* 0x0025b00a01007387 */ /* 0x000fe80000100a00 */
[----:B------:R-:W-:Y:S04]  /*6cb30*/  STL.64 [R1+0x25a8], R8 ;  /* 0x0025a80801007387 */ /* 0x000fe80000100a00 */
[----:B------:R-:W2:Y:S04]  /*6cb40*/  LDL.LU R5, [R1+0xb18] ;  /* 0x000b180001057983 */ /* 0x000ea80000300800 */
[----:B------:R-:W3:Y:S04]  /*6cb50*/  LDL.LU R7, [R1+0xaac] ;  /* 0x000aac0001077983 */ /* 0x000ee80000300800 */
[----:B------:R-:W0:Y:S01]  /*6cb60*/  LDS.128 R8, [R15+0x400] ;  /* 0x000400000f087984 */ /* 0x000e220000000c00 */
[----:B------:R-:W-:Y:S06]  /*6cb70*/  BAR.SYNC.DEFER_BLOCKING 0x0 ;  /* 0x0000000000007b1d */ /* 0x000fec0000010000 */
[----:B---3--:R-:W-:Y:S04]  /*6cb80*/  STL.64 [R1+0x2598], R6 ;  /* 0x0025980601007387 */ /* 0x008fe80000100a00 */
[----:B--2---:R1:W-:Y:S02]  /*6cb90*/  STL.64 [R1+0x2590], R4 ;  /* 0x0025900401007387 */ /* 0x0043e40000100a00 */
[----:B-1----:R-:W-:-:S02]  /*6cba0*/  IMAD.MOV.U32 R5, RZ, RZ, R16 ;  /* 0x000000ffff057224 */ /* 0x002fc400078e0010 */
[----:B------:R-:W-:Y:S01]  /*6cbb0*/  IMAD.MOV.U32 R4, RZ, RZ, R17 ;  /* 0x000000ffff047224 */ /* 0x000fe200078e0011 */
[----:B------:R-:W2:Y:S04]  /*6cbc0*/  LDL.LU R16, [R1+0xaa8] ;  /* 0x000aa80001107983 */ /* 0x000ea80000300800 */
[----:B------:R-:W3:Y:S04]  /*6cbd0*/  LDL.LU R17, [R1+0xbd0] ;  /* 0x000bd00001117983 */ /* 0x000ee80000300800 */
[----:B------:R-:W3:Y:S04]  /*6cbe0*/  LDL.LU R18, [R1+0xbcc] ;  /* 0x000bcc0001127983 */ /* 0x000ee80000300800 */
[----:B------:R-:W3:Y:S04]  /*6cbf0*/  LDL.LU R19, [R1+0xbc8] ;  /* 0x000bc80001137983 */ /* 0x000ee80000300800 */
[----:B------:R-:W2:Y:S04]  /*6cc00*/  LDL.LU R20, [R1+0xb64] ;  /* 0x000b640001147983 */ /* 0x000ea80000300800 */
[----:B------:R-:W3:Y:S04]  /*6cc10*/  LDL.LU R21, [R1+0xb60] ;  /* 0x000b600001157983 */ /* 0x000ee80000300800 */
[----:B------:R-:W2:Y:S04]  /*6cc20*/  LDL.LU R29, [R1+0xb34] ;  /* 0x000b3400011d7983 */ /* 0x000ea80000300800 */
[----:B------:R-:W3:Y:S04]  /*6cc30*/  LDL.LU R27, [R1+0xb40] ;  /* 0x000b4000011b7983 */ /* 0x000ee80000300800 */
        /* <DEDUP_REMOVED lines=11> */
[----:B------:R-:W4:Y:S04]  /*6ccf0*/  LDL.LU R13, [R1+0x264] ;  /* 0x00026400010d7983 */ /* 0x000f280000300800 */
[----:B------:R-:W4:Y:S04]  /*6cd00*/  LDL.LU R12, [R1+0x26c] ;  /* 0x00026c00010c7983 */ /* 0x000f280000300800 */
[----:B------:R-:W4:Y:S04]  /*6cd10*/  LDL.LU R11, [R1+0x260] ;  /* 0x00026000010b7983 */ /* 0x000f280000300800 */
[----:B------:R-:W3:Y:S04]  /*6cd20*/  LDL.LU R24, [R1+0x258] ;  /* 0x0002580001187983 */ /* 0x000ee80000300800 */
[----:B--2---:R-:W-:Y:S04]  /*6cd30*/  STL [R1+0x2580], R26 ;  /* 0x0025801a01007387 */ /* 0x004fe80000100800 */
[----:B---3--:R-:W-:Y:S04]  /*6cd40*/  STL.64 [R1+0x2578], R24 ;  /* 0x0025781801007387 */ /* 0x008fe80000100a00 */
[----:B------:R-:W2:Y:S04]  /*6cd50*/  LDL.LU R23, [R1+0x25c] ;  /* 0x00025c0001177983 */ /* 0x000ea80000300800 */
[----:B------:R-:W2:Y:S04]  /*6cd60*/  LDL.LU R22, [R1+0x234] ;  /* 0x0002340001167983 */ /* 0x000ea80000300800 */
[----:B------:R0:W-:Y:S01]  /*6cd70*/  STSM.16.M88.4 [R14+0x200], R4 ;  /* 0x000200040e007844 */ /* 0x0001e20000000200 */
[----:B------:R-:W-:-:S03]  /*6cd80*/  LOP3.LUT R3, R3, 0xffff, RZ, 0xc0, !PT ;  /* 0x0000ffff03037812 */ /* 0x000fc600078ec0ff */
[----:B--2---:R-:W-:Y:S04]  /*6cd90*/  STL.64 [R1+0x2588], R22 ;  /* 0x0025881601007387 */ /* 0x004fe80000100a00 */
[----:B0-----:R-:W2:Y:S04]  /*6cda0*/  LDL.LU.64 R6, [R1+0x2598] ;  /* 0x0025980001067983 */ /* 0x001ea80000300a00 */
[----:B------:R-:W3:Y:S01]  /*6cdb0*/  LDL.LU.64 R4, [R1+0x2590] ;  /* 0x0025900001047983 */ /* 0x000ee20000300a00 */
[----:B------:R-:W-:Y:S02]  /*6cdc0*/  LOP3.LUT R2, R2, 0xffff, RZ, 0xc0, !PT ;  /* 0x0000ffff02027812 */ /* 0x000fe400078ec0ff */
[----:B------:R-:W-:-:S02]  /*6cdd0*/  PRMT R26, R29, 0x4210, R3 ;  /* 0x000042101d1a7816 */ /* 0x000fc40000000003 */
[----:B------:R-:W-:Y:S01]  /*6cde0*/  PRMT R27, R27, 0x4210, R2 ;  /* 0x000042101b1b7816 */ /* 0x000fe20000000002 */
[----:B------:R-:W-:Y:S01]  /*6cdf0*/  BAR.SYNC.DEFER_BLOCKING 0x0 ;  /* 0x0000000000007b1d */ /* 0x000fe20000010000 */
[----:B--2---:R-:W-:Y:S02]  /*6ce00*/  LOP3.LUT R6, R6, 0xffff, RZ, 0xc0, !PT ;  /* 0x0000ffff06067812 */ /* 0x004fe400078ec0ff */
[----:B---3--:R-:W-:Y:S02]  /*6ce10*/  LOP3.LUT R4, R4, 0xffff, RZ, 0xc0, !PT ;  /* 0x0000ffff04047812 */ /* 0x008fe400078ec0ff */
[----:B------:R-:W-:Y:S02]  /*6ce20*/  PRMT R24, R20, 0x4210, R6 ;  /* 0x0000421014187816 */ /* 0x000fe40000000006 */
[----:B------:R-:W-:Y:S02]  /*6ce30*/  PRMT R25, R21, 0x4210, R4 ;  /* 0x0000421015197816 */ /* 0x000fe40000000004 */
[----:B------:R-:W0:Y:S04]  /*6ce40*/  LDS.128 R20, [R15] ;  /* 0x000000000f147984 */ /* 0x000e280000000c00 */
[----:B0-----:R-:W-:Y:S04]  /*6ce50*/  STL.64 [R1+0x190], R20 ;  /* 0x0001901401007387 */ /* 0x001fe80000100a00 */
[----:B------:R-:W-:Y:S04]  /*6ce60*/  STL.64 [R1+0x198], R22 ;  /* 0x0001981601007387 */ /* 0x000fe80000100a00 */
[----:B------:R-:W0:Y:S01]  /*6ce70*/  LDS.128 R20, [R15+0x400] ;  /* 0x000400000f147984 */ /* 0x000e220000000c00 */
[----:B------:R-:W-:Y:S06]  /*6ce80*/  BAR.SYNC.DEFER_BLOCKING 0x0 ;  /* 0x0000000000007b1d */ /* 0x000fec0000010000 */
[----:B------:R-:W-:Y:S04]  /*6ce90*/  STSM.16.M88.4 [R14], R24 ;  /* 0x000000180e007844 */ /* 0x000fe80000000200 */
[----:B0-----:R-:W-:Y:S04]  /*6cea0*/  STL.64 [R1+0x180], R20 ;  /* 0x0001801401007387 */ /* 0x001fe80000100a00 */
[----:B------:R0:W-:Y:S04]  /*6ceb0*/  STL.64 [R1+0x188], R22 ;  /* 0x0001881601007387 */ /* 0x0001e80000100a00 */
[----:B0-----:R-:W2:Y:S04]  /*6cec0*/  LDL.LU.64 R22, [R1+0x2588] ;  /* 0x0025880001167983 */ /* 0x001ea80000300a00 */
[----:B------:R-:W3:Y:S04]  /*6ced0*/  LDL.LU R26, [R1+0x2580] ;  /* 0x00258000011a7983 */ /* 0x000ee80000300800 */
[----:B------:R-:W2:Y:S01]  /*6cee0*/  LDL.LU.64 R24, [R1+0x2578] ;  /* 0x0025780001187983 */ /* 0x000ea20000300a00 */
[----:B----4-:R-:W-:-:S02]  /*6cef0*/  LOP3.LUT R10, R8, 0xffff, RZ, 0xc0, !PT ;  /* 0x0000ffff080a7812 */ /* 0x010fc400078ec0ff */
        /* <DEDUP_REMOVED lines=9> */
[----:B------:R-:W-:Y:S02]  /*6cf90*/  PRMT R12, R12, 0x5210, R7 ;  /* 0x000052100c0c7816 */ /* 0x000fe40000000007 */
[----:B------:R-:W-:Y:S01]  /*6cfa0*/  PRMT R13, R13, 0x5210, R8 ;  /* 0x000052100d0d7816 */ /* 0x000fe20000000008 */
[----:B------:R-:W-:Y:S01]  /*6cfb0*/  BAR.SYNC.DEFER_BLOCKING 0x0 ;  /* 0x0000000000007b1d */ /* 0x000fe20000010000 */
[----:B---3--:R-:W-:Y:S02]  /*6cfc0*/  PRMT R16, R26, 0x5210, R10 ;  /* 0x000052101a107816 */ /* 0x008fe4000000000a */
[----:B--2---:R-:W-:Y:S02]  /*6cfd0*/  PRMT R5, R25, 0x5210, R5 ;  /* 0x0000521019057816 */ /* 0x004fe40000000005 */
[----:B------:R-:W-:-:S02]  /*6cfe0*/  PRMT R10, R24, 0x5210, R4 ;  /* 0x00005210180a7816 */ /* 0x000fc40000000004 */
[----:B------:R-:W0:Y:S01]  /*6cff0*/  LDS.128 R24, [R15] ;  /* 0x000000000f187984 */ /* 0x000e220000000c00 */
[----:B------:R-:W-:-:S03]  /*6d000*/  PRMT R6, R22, 0x5210, R2 ;  /* 0x0000521016067816 */ /* 0x000fc60000000002 */
[----:B------:R-:W2:Y:S04]  /*6d010*/  LDL.LU R4, [R1+0xbac] ;  /* 0x000bac0001047983 */ /* 0x000ea80000300800 */
[----:B------:R-:W3:Y:S04]  /*6d020*/  LDL.LU R22, [R1+0xba8] ;  /* 0x000ba80001167983 */ /* 0x000ee80000300800 */
[----:B0-----:R-:W-:Y:S04]  /*6d030*/  STL.64 [R1+0x1f0], R24 ;  /* 0x0001f01801007387 */ /* 0x001fe80000100a00 */
[----:B------:R-:W-:Y:S04]  /*6d040*/  STL.64 [R1+0x1f8], R26 ;  /* 0x0001f81a01007387 */ /* 0x000fe80000100a00 */
[----:B------:R-:W0:Y:S01]  /*6d050*/  LDS.128 R24, [R15+0x400] ;  /* 0x000400000f187984 */ /* 0x000e220000000c00 */
[----:B------:R-:W-:-:S03]  /*6d060*/  PRMT R7, R23, 0x5210, R3 ;  /* 0x0000521017077816 */ /* 0x000fc60000000003 */
[----:B------:R-:W4:Y:S04]  /*6d070*/  LDL.LU R3, [R1+0xb8c] ;  /* 0x000b8c0001037983 */ /* 0x000f280000300800 */
[----:B------:R-:W4:Y:S04]  /*6d080*/  LDL.LU R2, [R1+0xb88] ;  /* 0x000b880001027983 */ /* 0x000f280000300800 */
[----:B0-----:R-:W-:Y:S04]  /*6d090*/  STL.64 [R1+0x1e0], R24 ;  /* 0x0001e01801007387 */ /* 0x001fe80000100a00 */
[----:B------:R-:W-:Y:S04]  /*6d0a0*/  STL.64 [R1+0x1e8], R26 ;  /* 0x0001e81a01007387 */ /* 0x000fe80000100a00 */
[----:B------:R-:W2:Y:S01]  /*6d0b0*/  LDL.LU R8, [R1+0xb4c] ;  /* 0x000b4c0001087983 */ /* 0x000ea20000300800 */
[----:B------:R-:W-:Y:S06]  /*6d0c0*/  BAR.SYNC.DEFER_BLOCKING 0x0 ;  /* 0x0000000000007b1d */ /* 0x000fec0000010000 */
[----:B--2---:R0:W-:Y:S02]  /*6d0d0*/  STL.64 [R1+0x2570], R8 ;  /* 0x0025700801007387 */ /* 0x0041e40000100a00 */
[----:B0-----:R-:W-:-:S02]  /*6d0e0*/  IMAD.MOV.U32 R9, RZ, RZ, R10 ;  /* 0x000000ffff097224 */ /* 0x001fc400078e000a */
[----:B------:R-:W-:Y:S02]  /*6d0f0*/  IMAD.MOV.U32 R8, RZ, RZ, R11 ;  /* 0x000000ffff087224 */ /* 0x000fe400078e000b */
[----:B------:R-:W-:Y:S02]  /*6d100*/  IMAD.MOV.U32 R10, RZ, RZ, R7 ;  /* 0x000000ffff0a7224 */ /* 0x000fe400078e0007 */
[----:B------:R-:W-:Y:S01]  /*6d110*/  IMAD.MOV.U32 R11, RZ, RZ, R6 ;  /* 0x000000ffff0b7224 */ /* 0x000fe200078e0006 */
[----:B------:R-:W2:Y:S04]  /*6d120*/  LDL.LU R7, [R1+0xb48] ;  /* 0x000b480001077983 */ /* 0x000ea80000300800 */
[----:B------:R-:W2:Y:S04]  /*6d130*/  LDL.LU R6, [R1+0xaec] ;  /* 0x000aec0001067983 */ /* 0x000ea80000300800 */
[----:B------:R-:W-:Y:S04]  /*6d140*/  STSM.16.M88.4 [R14], R8 ;  /* 0x000000080e007844 */ /* 0x000fe80000000200 */
[----:B--2---:R-:W-:Y:S04]  /*6d150*/  STL.64 [R1+0x2568], R6 ;  /* 0x0025680601007387 */ /* 0x004fe80000100a00 */
[----:B------:R0:W-:Y:S02]  /*6d160*/  STL [R1+0x2560], R4 ;  /* 0x0025600401007387 */ /* 0x0001e40000100800 */
[----:B0-----:R-:W-:-:S02]  /*6d170*/  IMAD.MOV.U32 R4, RZ, RZ, R16 ;  /* 0x000000ffff047224 */ /* 0x001fc400078e0010 */
[----:B------:R-:W2:Y:S04]  /*6d180*/  LDL.LU R16, [R1+0xae8] ;  /* 0x000ae80001107983 */ /* 0x000ea80000300800 */
        /* <DEDUP_REMOVED lines=8> */
[----:B------:R-:W2:Y:S04]  /*6d210*/  LDL.LU.64 R8, [R1+0x2570] ;  /* 0x0025700001087983 */ /* 0x000ea80000300a00 */
[----:B------:R-:W3:Y:S04]  /*6d220*/  LDL.LU R26, [R1+0x290] ;  /* 0x00029000011a7983 */ /* 0x000ee80000300800 */
[----:B------:R-:W4:Y:S04]  /*6d230*/  LDL.LU R25, [R1+0x28c] ;  /* 0x00028c0001197983 */ /* 0x000f280000300800 */
[----:B------:R-:W4:Y:S01]  /*6d240*/  LDL.LU R24, [R1+0x280] ;  /* 0x0002800001187983 */ /* 0x000f220000300800 */
[----:B------:R-:W-:-:S02]  /*6d250*/  IMAD.MOV.U32 R6, RZ, RZ, R13 ;  /* 0x000000ffff067224 */ /* 0x000fc400078e000d */
[----:B------:R-:W-:-:S05]  /*6d260*/  IMAD.MOV.U32 R7, RZ, RZ, R12 ;  /* 0x000000ffff077224 */ /* 0x000fca00078e000c */
[----:B------:R0:W-:Y:S01]  /*6d270*/  STSM.16.M88.4 [R14+0x200], R4 ;  /* 0x000200040e007844 */ /* 0x0001e20000000200 */
[----:B------:R-:W-:Y:S06]  /*6d280*/  BAR.SYNC.DEFER_BLOCKING 0x0 ;  /* 0x0000000000007b1d */ /* 0x000fec0000010000 */
[----:B---3--:R-:W-:Y:S04]  /*6d290*/  STL [R1+0x2540], R26 ;  /* 0x0025401a01007387 */ /* 0x008fe80000100800 */
[----:B----4-:R1:W-:Y:S04]  /*6d2a0*/  STL.64 [R1+0x2538], R24 ;  /* 0x0025381801007387 */ /* 0x0103e80000100a00 */
[----:B------:R-:W3:Y:S04]  /*6d2b0*/  LDL.LU R23, [R1+0x288] ;  /* 0x0002880001177983 */ /* 0x000ee80000300800 */
[----:B------:R-:W4:Y:S04]  /*6d2c0*/  LDL.LU R11, [R1+0x27c] ;  /* 0x00027c00010b7983 */ /* 0x000f280000300800 */
[----:B------:R-:W2:Y:S04]  /*6d2d0*/  LDL.LU R13, [R1+0x284] ;  /* 0x00028400010d7983 */ /* 0x000ea80000300800 */
[----:B------:R-:W2:Y:S04]  /*6d2e0*/  LDL.LU R12, [R1+0x238] ;  /* 0x00023800010c7983 */ /* 0x000ea80000300800 */
[----:B0-----:R-:W3:Y:S04]  /*6d2f0*/  LDL.LU.64 R6, [R1+0x2568] ;  /* 0x0025680001067983 */ /* 0x001ee80000300a00 */
[----:B------:R-:W4:Y:S04]  /*6d300*/  LDL.LU R4, [R1+0x2560] ;  /* 0x0025600001047983 */ /* 0x000f280000300800 */
[----:B------:R-:W-:Y:S04]  /*6d310*/  STL [R1+0x2550], R14 ;  /* 0x0025500e01007387 */ /* 0x000fe80000100800 */
[----:B--2---:R-:W-:Y:S01]  /*6d320*/  STL.64 [R1+0x2548], R12 ;  /* 0x0025480c01007387 */ /* 0x004fe20000100a00 */
[----:B----4-:R-:W-:-:S02]  /*6d330*/  LOP3.LUT R5, R4, 0xffff, RZ, 0xc0, !PT ;  /* 0x0000ffff04057812 */ /* 0x010fc400078ec0ff */
[----:B------:R-:W-:Y:S02]  /*6d340*/  LOP3.LUT R4, R22, 0xffff, RZ, 0xc0, !PT ;  /* 0x0000ffff16047812 */ /* 0x000fe400078ec0ff */
[----:B------:R-:W2:Y:S01]  /*6d350*/  LDL R22, [R1+0x10b0] ;  /* 0x0010b00001167983 */ /* 0x000ea20000100800 */
[----:B------:R-:W-:Y:S02]  /*6d360*/  LOP3.LUT R10, R8, 0xffff, RZ, 0xc0, !PT ;  /* 0x0000ffff080a7812 */ /* 0x000fe400078ec0ff */
[----:B---3--:R-:W-:Y:S02]  /*6d370*/  LOP3.LUT R8, R7, 0xffff, RZ, 0xc0, !PT ;  /* 0x0000ffff07087812 */ /* 0x008fe400078ec0ff */
[----:B------:R-:W-:Y:S02]  /*6d380*/  LOP3.LUT R7, R6, 0xffff, RZ, 0xc0, !PT ;  /* 0x0000ffff06077812 */ /* 0x000fe400078ec0ff */
[----:B------:R-:W-:Y:S02]  /*6d390*/  LOP3.LUT R6, R16, 0xffff, RZ, 0xc0, !PT ;  /* 0x0000ffff10067812 */ /* 0x000fe400078ec0ff */
[----:B------:R-:W-:-:S02]  /*6d3a0*/  PRMT R16, R17, 0x4210, R10 ;  /* 0x0000421011107816 */ /* 0x000fc4000000000a */
[----:B------:R-:W-:Y:S02]  /*6d3b0*/  PRMT R17, R18, 0x4210, R8 ;  /* 0x0000421012117816 */ /* 0x000fe40000000008 */
[----:B------:R-:W-:Y:S02]  /*6d3c0*/  PRMT R18, R19, 0x4210, R7 ;  /* 0x0000421013127816 */ /* 0x000fe40000000007 */
[----:B------:R-:W-:Y:S02]  /*6d3d0*/  PRMT R19, R20, 0x4210, R6 ;  /* 0x0000421014137816 */ /* 0x000fe40000000006 */
[----:B-1----:R-:W-:Y:S01]  /*6d3e0*/  PRMT R24, R21, 0x4210, R5 ;  /* 0x0000421015187816 */ /* 0x002fe20000000005 */
[----:B--2---:R-:W-:Y:S04]  /*6d3f0*/  STL.64 [R1+0x2558], R22 ;  /* 0x0025581601007387 */ /* 0x004fe80000100a00 */
[----:B------:R-:W0:Y:S04]  /*6d400*/  LDS.128 R20, [R15] ;  /* 0x000000000f147984 */ /* 0x000e280000000c00 */
[----:B------:R-:W1:Y:S04]  /*6d410*/  LDS.128 R12, [R15+0x400] ;  /* 0x000400000f0c7984 */ /* 0x000e680000000c00 */
[----:B0-----:R-:W-:Y:S04]  /*6d420*/  STL.64 [R1+0x1d0], R20 ;  /* 0x0001d01401007387 */ /* 0x001fe80000100a00 */
[----:B------:R0:W-:Y:S04]  /*6d430*/  STL.64 [R1+0x1d8], R22 ;  /* 0x0001d81601007387 */ /* 0x0001e80000100a00 */
[----:B0-----:R-:W2:Y:S04]  /*6d440*/  LDL.LU.64 R22, [R1+0x2558] ;  /* 0x0025580001167983 */ /* 0x001ea80000300a00 */
[----:B-1----:R-:W-:Y:S04]  /*6d450*/  STL.64 [R1+0x1c0], R12 ;  /* 0x0001c00c01007387 */ /* 0x002fe80000100a00 */
[----:B------:R0:W-:Y:S04]  /*6d460*/  STL.64 [R1+0x1c8], R14 ;  /* 0x0001c80e01007387 */ /* 0x0001e80000100a00 */
[----:B0-----:R-:W3:Y:S01]  /*6d470*/  LDL.LU R14, [R1+0x2550] ;  /* 0x00255000010e7983 */ /* 0x001ee20000300800 */
[----:B------:R-:W-:-:S02]  /*6d480*/  LOP3.LUT R3, R3, 0xffff, RZ, 0xc0, !PT ;  /* 0x0000ffff03037812 */ /* 0x000fc400078ec0ff */
[----:B------:R-:W-:Y:S01]  /*6d490*/  LOP3.LUT R2, R2, 0xffff, RZ, 0xc0, !PT ;  /* 0x0000ffff02027812 */ /* 0x000fe200078ec0ff */
[----:B------:R-:W4:Y:S01]  /*6d4a0*/  LDL.LU.64 R12, [R1+0x2548] ;  /* 0x00254800010c7983 */ /* 0x000f220000300a00 */
[----:B------:R-:W-:Y:S02]  /*6d4b0*/  PRMT R25, R29, 0x4210, R4 ;  /* 0x000042101d197816 */ /* 0x000fe40000000004 */
[----:B------:R-:W-:Y:S02]  /*6d4c0*/  PRMT R26, R28, 0x4210, R3 ;  /* 0x000042101c1a7816 */ /* 0x000fe40000000003 */
[----:B------:R-:W-:Y:S01]  /*6d4d0*/  PRMT R27, R27, 0x4210, R2 ;  /* 0x000042101b1b7816 */ /* 0x000fe20000000002 */
[----:B------:R-:W-:Y:S06]  /*6d4e0*/  BAR.SYNC.DEFER_BLOCKING 0x0 ;  /* 0x0000000000007b1d */ /* 0x000fec0000010000 */
[----:B---3--:R0:W-:Y:S04]  /*6d4f0*/  STSM.16.M88.4 [R14], R24 ;  /* 0x000000180e007844 */ /* 0x0081e80000000200 */
[----:B0-----:R-:W3:Y:S04]  /*6d500*/  LDL.LU R26, [R1+0x2540] ;  /* 0x00254000011a7983 */ /* 0x001ee80000300800 */
[----:B------:R-:W4:Y:S04]  /*6d510*/  LDL.LU.64 R24, [R1+0x2538] ;  /* 0x0025380001187983 */ /* 0x000f280000300a00 */
[----:B------:R0:W-:Y:S01]  /*6d520*/  STSM.16.M88.4 [R14+0x200], R16 ;  /* 0x000200100e007844 */ /* 0x0001e20000000200 */
[----:B--2---:R-:W-:-:S02]  /*6d530*/  VIADD R15, R22, 0xfe ;  /* 0x000000fe160f7836 */ /* 0x004fc40000000000 */
[C---:B------:R-:W-:Y:S02]  /*6d540*/  VIADD R20, R22.reuse, 0xf9 ;  /* 0x000000f916147836 */ /* 0x040fe40000000000 */
[C---:B------:R-:W-:Y:S02]  /*6d550*/  VIADD R21, R22.reuse, 0xf8 ;  /* 0x000000f816157836 */ /* 0x040fe40000000000 */
[C---:B0-----:R-:W-:Y:S02]  /*6d560*/  VIADD R16, R22.reuse, 0xfd ;  /* 0x000000fd16107836 */ /* 0x041fe40000000000 */
[C---:B------:R-:W-:Y:S02]  /*6d570*/  VIADD R17, R22.reuse, 0xfc ;  /* 0x000000fc16117836 */ /* 0x040fe40000000000 */
[C---:B------:R-:W-:Y:S02]  /*6d580*/  VIADD R18, R22.reuse, 0xfb ;  /* 0x000000fb16127836 */ /* 0x040fe40000000000 */
[----:B------:R-:W-:-:S02]  /*6d590*/  VIADD R19, R22, 0xfa ;  /* 0x000000fa16137836 */ /* 0x000fc40000000000 */
[C---:B------:R-:W-:Y:S02]  /*6d5a0*/  VIADD R29, R22.reuse, 0xea ;  /* 0x000000ea161d7836 */ /* 0x040fe40000000000 */
[C---:B------:R-:W-:Y:S02]  /*6d5b0*/  VIADD R28, R22.reuse, 0xe2 ;  /* 0x000000e2161c7836 */ /* 0x040fe40000000000 */
[----:B------:R-:W-:Y:S01]  /*6d5c0*/  VIADD R27, R22, 0xda ;  /* 0x000000da161b7836 */ /* 0x000fe20000000000 */
[----:B------:R-:W-:Y:S01]  /*6d5d0*/  LOP3.LUT R9, R9, 0xdfffffff, RZ, 0xc0, !PT ;  /* 0xdfffffff09097812 */ /* 0x000fe200078ec0ff */
[----:B------:R-:W-:Y:S01]  /*6d5e0*/  BAR.SYNC.DEFER_BLOCKING 0x0 ;  /* 0x0000000000007b1d */ /* 0x000fe20000010000 */
[----:B---3--:R-:W-:Y:S02]  /*6d5f0*/  PRMT R14, R26, 0x5210, R10 ;  /* 0x000052101a0e7816 */ /* 0x008fe4000000000a */
[----:B----4-:R-:W-:Y:S02]  /*6d600*/  PRMT R10, R25, 0x5210, R8 ;  /* 0x00005210190a7816 */ /* 0x010fe40000000008 */
[----:B------:R-:W-:-:S02]  /*6d610*/  PRMT R8, R24, 0x5210, R7 ;  /* 0x0000521018087816 */ /* 0x000fc40000000007 */
[----:B------:R-:W-:Y:S01]  /*6d620*/  PRMT R7, R23, 0x5210, R6 ;  /* 0x0000521017077816 */ /* 0x000fe20000000006 */
[----:B------:R-:W-:Y:S01]  /*6d630*/  STL [R1+0x210], R14 ;  /* 0x0002100e01007387 */ /* 0x000fe20000100800 */
[----:B------:R-:W-:Y:S02]  /*6d640*/  PRMT R6, R11, 0x5210, R5 ;  /* 0x000052100b067816 */ /* 0x000fe40000000005 */
[----:B------:R-:W-:Y:S01]  /*6d650*/  PRMT R5, R13, 0x5210, R4 ;  /* 0x000052100d057816 */ /* 0x000fe20000000004 */
[----:B------:R-:W-:Y:S01]  /*6d660*/  STL [R1+0x214], R10 ;  /* 0x0002140a01007387 */ /* 0x000fe20000100800 */
[----:B------:R-:W-:-:S03]  /*6d670*/  PRMT R4, R12, 0x5210, R3 ;  /* 0x000052100c047816 */ /* 0x000fc60000000003 */
[----:B------:R-:W-:Y:S01]  /*6d680*/  STL [R1+0x218], R8 ;  /* 0x0002180801007387 */ /* 0x000fe20000100800 */
[----:B------:R-:W-:-:S03]  /*6d690*/  PRMT R3, R0, 0x5210, R2 ;  /* 0x0000521000037816 */ /* 0x000fc60000000002 */
[----:B------:R-:W-:Y:S04]  /*6d6a0*/  STL [R1+0x21c], R7 ;  /* 0x00021c0701007387 */ /* 0x000fe80000100800 */
[----:B------:R-:W-:Y:S04]  /*6d6b0*/  STL [R1+0x200], R6 ;  /* 0x0002000601007387 */ /* 0x000fe80000100800 */
[----:B------:R-:W-:Y:S04]  /*6d6c0*/  STL [R1+0x204], R5 ;  /* 0x0002040501007387 */ /* 0x000fe80000100800 */
[----:B------:R-:W2:Y:S04]  /*6d6d0*/  LDL R2, [R1+0x10b4] ;  /* 0x0010b40001027983 */ /* 0x000ea80000100800 */
[----:B------:R0:W-:Y:S04]  /*6d6e0*/  STL [R1+0x208], R4 ;  /* 0x0002080401007387 */ /* 0x0001e80000100800 */
[----:B------:R-:W3:Y:S04]  /*6d6f0*/  LDL R0, [R1+0x10c0] ;  /* 0x0010c00001007983 */ /* 0x000ee80000100800 */
[----:B------:R1:W-:Y:S01]  /*6d700*/  STL [R1+0x20c], R3 ;  /* 0x00020c0301007387 */ /* 0x0003e20000100800 */
[----:B0-----:R-:W-:-:S02]  /*6d710*/  VIADD R4, R22, 0x41 ;  /* 0x0000004116047836 */ /* 0x001fc40000000000 */
[C---:B------:R-:W-:Y:S02]  /*6d720*/  VIADD R5, R22.reuse, 0x40 ;  /* 0x0000004016057836 */ /* 0x040fe40000000000 */
[C---:B-1----:R-:W-:Y:S02]  /*6d730*/  VIADD R3, R22.reuse, 0x42 ;  /* 0x0000004216037836 */ /* 0x042fe40000000000 */
[----:B------:R-:W-:-:S03]  /*6d740*/  VIADD R6, R22, 0x3d ;  /* 0x0000003d16067836 */ /* 0x000fc60000000000 */
[----:B------:R-:W-:Y:S04]  /*6d750*/  STL [R1+0x698], R3 ;  /* 0x0006980301007387 */ /* 0x000fe80000100800 */
[----:B------:R0:W-:Y:S04]  /*6d760*/  STL [R1+0x694], R4 ;  /* 0x0006940401007387 */ /* 0x0001e80000100800 */
[----:B------:R1:W-:Y:S01]  /*6d770*/  STL [R1+0x690], R5 ;  /* 0x0006900501007387 */ /* 0x0003e20000100800 */
[C---:B0-----:R-:W-:Y:S02]  /*6d780*/  VIADD R4, R22.reuse, 0x3e ;  /* 0x0000003e16047836 */ /* 0x041fe40000000000 */
[----:B-1----:R-:W-:-:S03]  /*6d790*/  VIADD R5, R22, 0x3c ;  /* 0x0000003c16057836 */ /* 0x002fc60000000000 */
[----:B------:R0:W-:Y:S04]  /*6d7a0*/  STL [R1+0x684], R4 ;  /* 0x0006840401007387 */ /* 0x0001e80000100800 */
[----:B------:R1:W-:Y:S01]  /*6d7b0*/  STL [R1+0x680], R6 ;  /* 0x0006800601007387 */ /* 0x0003e20000100800 */
[----:B0-----:R-:W-:-:S03]  /*6d7c0*/  VIADD R4, R22, 0x3b ;  /* 0x0000003b16047836 */ /* 0x001fc60000000000 */
[----:B------:R0:W-:Y:S01]  /*6d7d0*/  STL [R1+0x67c], R5 ;  /* 0x00067c0501007387 */ /* 0x0001e20000100800 */
[----:B-1----:R-:W-:-:S03]  /*6d7e0*/  VIADD R6, R22, 0x3a ;  /* 0x0000003a16067836 */ /* 0x002fc60000000000 */
[----:B------:R-:W-:Y:S04]  /*6d7f0*/  STL [R1+0x678], R4 ;  /* 0x0006780401007387 */ /* 0x000fe80000100800 */
[----:B------:R1:W-:Y:S01]  /*6d800*/  STL [R1+0x66c], R6 ;  /* 0x00066c0601007387 */ /* 0x0003e20000100800 */
[C---:B0-----:R-:W-:Y:S02]  /*6d810*/  VIADD R5, R22.reuse, 0x39 ;  /* 0x0000003916057836 */ /* 0x041fe40000000000 */
[C---:B------:R-:W-:Y:S02]  /*6d820*/  VIADD R7, R22.reuse, 0x36 ;  /* 0x0000003616077836 */ /* 0x040fe40000000000 */
[C---:B-1----:R-:W-:Y:S01]  /*6d830*/  VIADD R6, R22.reuse, 0x37 ;  /* 0x0000003716067836 */ /* 0x042fe20000000000 */
[----:B------:R0:W-:Y:S04]  /*6d840*/  STL [R1+0x664], R5 ;  /* 0x0006640501007387 */ /* 0x0001e80000100800 */
[----:B------:R1:W-:Y:S01]  /*6d850*/  STL [R1+0x438], R6 ;  /* 0x0004380601007387 */ /* 0x0003e20000100800 */
[----:B0-----:R-:W-:-:S03]  /*6d860*/  VIADD R5, R22, 0x35 ;  /* 0x0000003516057836 */ /* 0x001fc60000000000 */
[----:B------:R0:W-:Y:S01]  /*6d870*/  STL [R1+0x434], R7 ;  /* 0x0004340701007387 */ /* 0x0001e20000100800 */
[----:B-1----:R-:W-:-:S03]  /*6d880*/  VIADD R6, R22, 0x34 ;  /* 0x0000003416067836 */ /* 0x002fc60000000000 */
[----:B------:R1:W-:Y:S04]  /*6d890*/  STL [R1+0x430], R5 ;  /* 0x0004300501007387 */ /* 0x0003e80000100800 */
[----:B------:R4:W-:Y:S01]  /*6d8a0*/  STL [R1+0x42c], R6 ;  /* 0x00042c0601007387 */ /* 0x0009e20000100800 */
[C---:B0-----:R-:W-:Y:S02]  /*6d8b0*/  VIADD R7, R22.reuse, 0x33 ;  /* 0x0000003316077836 */ /* 0x041fe40000000000 */
[----:B-1----:R-:W-:-:S03]  /*6d8c0*/  VIADD R5, R22, 0x32 ;  /* 0x0000003216057836 */ /* 0x002fc60000000000 */
[----:B------:R0:W-:Y:S01]  /*6d8d0*/  STL [R1+0x428], R7 ;  /* 0x0004280701007387 */ /* 0x0001e20000100800 */
[----:B----4-:R-:W-:-:S03]  /*6d8e0*/  VIADD R6, R22, 0x31 ;  /* 0x0000003116067836 */ /* 0x010fc60000000000 */
[----:B------:R-:W-:Y:S01]  /*6d8f0*/  STL [R1+0x424], R5 ;  /* 0x0004240501007387 */ /* 0x000fe20000100800 */
[----:B------:R-:W-:-:S03]  /*6d900*/  VIADD R8, R22, 0x2d ;  /* 0x0000002d16087836 */ /* 0x000fc60000000000 */
[----:B------:R1:W-:Y:S01]  /*6d910*/  STL [R1+0x420], R6 ;  /* 0x0004200601007387 */ /* 0x0003e20000100800 */
[C---:B0-----:R-:W-:Y:S02]  /*6d920*/  VIADD R7, R22.reuse, 0x30 ;  /* 0x0000003016077836 */ /* 0x041fe40000000000 */
[----:B-1----:R-:W-:-:S03]  /*6d930*/  VIADD R6, R22, 0x2e ;  /* 0x0000002e16067836 */ /* 0x002fc60000000000 */
[----:B------:R0:W-:Y:S04]  /*6d940*/  STL [R1+0x41c], R7 ;  /* 0x00041c0701007387 */ /* 0x0001e80000100800 */
[----:B------:R1:W-:Y:S04]  /*6d950*/  STL [R1+0x414], R6 ;  /* 0x0004140601007387 */ /* 0x0003e80000100800 */
[----:B------:R4:W-:Y:S01]  /*6d960*/  STL [R1+0x410], R8 ;  /* 0x0004100801007387 */ /* 0x0009e20000100800 */
[C---:B0-----:R-:W-:Y:S02]  /*6d970*/  VIADD R7, R22.reuse, 0x2c ;  /* 0x0000002c16077836 */ /* 0x041fe40000000000 */
[----:B-1----:R-:W-:-:S03]  /*6d980*/  VIADD R6, R22, 0x2b ;  /* 0x0000002b16067836 */ /* 0x002fc60000000000 */
[----:B------:R0:W-:Y:S01]  /*6d990*/  STL [R1+0x40c], R7 ;  /* 0x00040c0701007387 */ /* 0x0001e20000100800 */
[----:B----4-:R-:W-:-:S03]  /*6d9a0*/  VIADD R8, R22, 0x2a ;  /* 0x0000002a16087836 */ /* 0x010fc60000000000 */
[----:B------:R-:W-:Y:S04]  /*6d9b0*/  STL [R1+0x408], R6 ;  /* 0x0004080601007387 */ /* 0x000fe80000100800 */
[----:B------:R1:W-:Y:S01]  /*6d9c0*/  STL [R1+0x404], R8 ;  /* 0x0004040801007387 */ /* 0x0003e20000100800 */
[C---:B0-----:R-:W-:Y:S02]  /*6d9d0*/  VIADD R7, R22.reuse, 0x29 ;  /* 0x0000002916077836 */ /* 0x041fe40000000000 */
[----:B------:R-:W-:-:S03]  /*6d9e0*/  VIADD R10, R22, 0x25 ;  /* 0x00000025160a7836 */ /* 0x000fc60000000000 */
[----:B------:R0:W-:Y:S01]  /*6d9f0*/  STL [R1+0x400], R7 ;  /* 0x0004000701007387 */ /* 0x0001e20000100800 */
[----:B-1----:R-:W-:-:S05]  /*6da00*/  VIADD R8, R22, 0x27 ;  /* 0x0000002716087836 */ /* 0x002fca0000000000 */
[----:B------:R1:W-:Y:S01]  /*6da10*/  STL [R1+0x3f8], R8 ;  /* 0x0003f80801007387 */ /* 0x0003e20000100800 */
[----:B0-----:R-:W-:-:S05]  /*6da20*/  VIADD R7, R22, 0x26 ;  /* 0x0000002616077836 */ /* 0x001fca0000000000 */
[----:B------:R0:W-:Y:S01]  /*6da30*/  STL [R1+0x3f4], R7 ;  /* 0x0003f40701007387 */ /* 0x0001e20000100800 */
[----:B-1----:R-:W-:-:S03]  /*6da40*/  VIADD R8, R22, 0x24 ;  /* 0x0000002416087836 */ /* 0x002fc60000000000 */
[----:B------:R1:W-:Y:S04]  /*6da50*/  STL [R1+0x3f0], R10 ;  /* 0x0003f00a01007387 */ /* 0x0003e80000100800 */
[----:B------:R4:W-:Y:S01]  /*6da60*/  STL [R1+0x3ec], R8 ;  /* 0x0003ec0801007387 */ /* 0x0009e20000100800 */
[C---:B0-----:R-:W-:Y:S02]  /*6da70*/  VIADD R7, R22.reuse, 0x23 ;  /* 0x0000002316077836 */ /* 0x041fe40000000000 */
[----:B-1----:R-:W-:-:S03]  /*6da80*/  VIADD R10, R22, 0x22 ;  /* 0x00000022160a7836 */ /* 0x002fc60000000000 */
[----:B------:R-:W-:Y:S01]  /*6da90*/  STL [R1+0x3e8], R7 ;  /* 0x0003e80701007387 */ /* 0x000fe20000100800 */
[----:B----4-:R-:W-:-:S03]  /*6daa0*/  VIADD R8, R22, 0x21 ;  /* 0x0000002116087836 */ /* 0x010fc60000000000 */
[----:B------:R0:W-:Y:S01]  /*6dab0*/  STL [R1+0x3e4], R10 ;  /* 0x0003e40a01007387 */ /* 0x0001e20000100800 */
        /* <DEDUP_REMOVED lines=49> */
[----:B------:R-:W-:Y:S01]  /*6ddd0*/  STL [R1+0x370], R12 ;  /* 0x0003700c01007387 */ /* 0x000fe20000100800 */
[----:B----4-:R-:W-:-:S03]  /*6dde0*/  VIADD R14, R22, 0x3 ;  /* 0x00000003160e7836 */ /* 0x010fc60000000000 */
[----:B------:R-:W-:Y:S04]  /*6ddf0*/  STL [R1+0x36c], R13 ;  /* 0x00036c0d01007387 */ /* 0x000fe80000100800 */
[----:B------:R0:W-:Y:S02]  /*6de00*/  STL [R1+0x368], R14 ;  /* 0x0003680e01007387 */ /* 0x0001e40000100800 */
[----:B0-----:R-:W-:-:S05]  /*6de10*/  VIADD R14, R22, 0xff ;  /* 0x000000ff160e7836 */ /* 0x001fca0000000000 */
[----:B------:R0:W-:Y:S04]  /*6de20*/  STL [R1+0x23d8], R14 ;  /* 0x0023d80e01007387 */ /* 0x0001e80000100800 */
[----:B------:R1:W-:Y:S04]  /*6de30*/  STL [R1+0x23dc], R15 ;  /* 0x0023dc0f01007387 */ /* 0x0003e80000100800 */
[----:B------:R4:W-:Y:S01]  /*6de40*/  STL [R1+0x23e0], R16 ;  /* 0x0023e01001007387 */ /* 0x0009e20000100800 */
[C---:B0-----:R-:W-:Y:S02]  /*6de50*/  VIADD R14, R22.reuse, 0xf7 ;  /* 0x000000f7160e7836 */ /* 0x041fe40000000000 */
[C---:B-1----:R-:W-:Y:S01]  /*6de60*/  VIADD R15, R22.reuse, 0xf6 ;  /* 0x000000f6160f7836 */ /* 0x042fe20000000000 */
[----:B----4-:R-:W4:Y:S04]  /*6de70*/  LDL R16, [R1+0x10b8] ;  /* 0x0010b80001107983 */ /* 0x010f280000100800 */
[----:B------:R0:W-:Y:S04]  /*6de80*/  STL [R1+0x23e4], R17 ;  /* 0x0023e41101007387 */ /* 0x0001e80000100800 */
[----:B0-----:R-:W2:Y:S04]  /*6de90*/  LDL R17, [R1+0x10bc] ;  /* 0x0010bc0001117983 */ /* 0x001ea80000100800 */
[----:B------:R0:W-:Y:S04]  /*6dea0*/  STL [R1+0x23e8], R18 ;  /* 0x0023e81201007387 */ /* 0x0001e80000100800 */
[----:B------:R1:W-:Y:S04]  /*6deb0*/  STL [R1+0x23ec], R19 ;  /* 0x0023ec1301007387 */ /* 0x0003e80000100800 */
[----:B------:R3:W-:Y:S01]  /*6dec0*/  STL [R1+0x23f0], R20 ;  /* 0x0023f01401007387 */ /* 0x0007e20000100800 */
[----:B0-----:R-:W-:-:S03]  /*6ded0*/  VIADD R18, R22, 0xf5 ;  /* 0x000000f516127836 */ /* 0x001fc60000000000 */
[----:B------:R0:W-:Y:S01]  /*6dee0*/  STL [R1+0x23f4], R21 ;  /* 0x0023f41501007387 */ /* 0x0001e20000100800 */
[----:B-1----:R-:W-:-:S03]  /*6def0*/  VIADD R19, R22, 0xf4 ;  /* 0x000000f416137836 */ /* 0x002fc60000000000 */
[----:B------:R1:W-:Y:S01]  /*6df00*/  STL [R1+0x23f8], R14 ;  /* 0x0023f80e01007387 */ /* 0x0003e20000100800 */
[----:B---3--:R-:W-:-:S03]  /*6df10*/  VIADD R20, R22, 0xf3 ;  /* 0x000000f316147836 */ /* 0x008fc60000000000 */
        /* <DEDUP_REMOVED lines=57> */
[C---:B------:R-:W-:Y:S02]  /*6e2b0*/  VIADD R26, R22.reuse, 0xd2 ;  /* 0x000000d2161a7836 */ /* 0x040fe40000000000 */
[C---:B-1----:R-:W-:Y:S01]  /*6e2c0*/  VIADD R14, R22.reuse, 0xd3 ;  /* 0x000000d3160e7836 */ /* 0x042fe20000000000 */
        /* <DEDUP_REMOVED lines=13> */
[----:B------:R-:W-:-:S03]  /*6e3a0*/  VIADD R25, R22, 0xca ;  /* 0x000000ca16197836 */ /* 0x000fc60000000000 */
        /* <DEDUP_REMOVED lines=24> */
[----:B------:R-:W-:Y:S01]  /*6e530*/  STL [R1+0x24d8], R29 ;  /* 0x0024d81d01007387 */ /* 0x000fe20000100800 */
[----:B------:R-:W-:-:S03]  /*6e540*/  VIADD R25, R22, 0xbe ;  /* 0x000000be16197836 */ /* 0x000fc60000000000 */
[----:B------:R-:W-:Y:S01]  /*6e550*/  STL [R1+0x24dc], R27 ;  /* 0x0024dc1b01007387 */ /* 0x000fe20000100800 */
[----:B------:R-:W-:-:S03]  /*6e560*/  VIADD R21, R22, 0xbd ;  /* 0x000000bd16157836 */ /* 0x000fc60000000000 */
[----:B------:R-:W-:Y:S01]  /*6e570*/  STL [R1+0x24e0], R28 ;  /* 0x0024e01c01007387 */ /* 0x000fe20000100800 */
[----:B---3--:R-:W-:-:S03]  /*6e580*/  VIADD R14, R22, 0xbc ;  /* 0x000000bc160e7836 */ /* 0x008fc60000000000 */
[----:B------:R-:W-:Y:S01]  /*6e590*/  STL [R1+0x24e4], R15 ;  /* 0x0024e40f01007387 */ /* 0x000fe20000100800 */
[----:B0-----:R-:W-:-:S03]  /*6e5a0*/  VIADD R26, R22, 0xbb ;  /* 0x000000bb161a7836 */ /* 0x001fc60000000000 */
        /* <DEDUP_REMOVED lines=8> */
[----:B0-----:R-:W3:Y:S01]  /*6e630*/  LDL.LU R26, [R1+0x10b0] ;  /* 0x0010b000011a7983 */ /* 0x001ee20000300800 */
[----:B------:R-:W-:-:S05]  /*6e640*/  VIADD R12, R22, 0x2 ;  /* 0x00000002160c7836 */ /* 0x000fca0000000000 */
[----:B------:R-:W-:Y:S01]  /*6e650*/  ISETP.GE.AND P2, PT, R12, UR53, PT ;  /* 0x000000350c007c0c */ /* 0x000fe2000bf46270 */
[----:B------:R-:W-:Y:S01]  /*6e660*/  VIADD R13, R22, 0x1 ;  /* 0x00000001160d7836 */ /* 0x000fe20000000000 */
[----:B------:R-:W-:Y:S01]  /*6e670*/  ULDC UR53, c[0x0][0x228] ;  /* 0x00008a0000357ab9 */ /* 0x000fe20000000800 */
[----:B---3--:R-:W-:-:S05]  /*6e680*/  VIADD R23, R26, 0xba ;  /* 0x000000ba1a177836 */ /* 0x008fca0000000000 */
[----:B------:R0:W-:Y:S04]  /*6e690*/  STL [R1+0x250c], R23 ;  /* 0x00250c1701007387 */ /* 0x0001e80000100800 */
[----:B------:R-:W3:Y:S01]  /*6e6a0*/  LDL.LU R12, [R1+0x2534] ;  /* 0x00253400010c7983 */ /* 0x000ee20000300800 */
[----:B----4-:R-:W-:Y:S02]  /*6e6b0*/  ISETP.LT.AND P5, PT, R16, UR38, !P2 ;  /* 0x0000002610007c0c */ /* 0x010fe4000d7a1270 */
[----:B--2---:R-:W-:Y:S01]  /*6e6c0*/  ISETP.LT.AND P4, PT, R17, UR36, !P2 ;  /* 0x0000002411007c0c */ /* 0x004fe2000d781270 */
[----:B------:R-:W-:Y:S01]  /*6e6d0*/  VIADD R14, R26, 0xae ;  /* 0x000000ae1a0e7836 */ /* 0x000fe20000000000 */
[----:B------:R-:W-:Y:S01]  /*6e6e0*/  ISETP.LT.AND P3, PT, R0, UR34, !P2 ;  /* 0x0000002200007c0c */ /* 0x000fe2000d761270 */
[----:B0-----:R-:W-:Y:S01]  /*6e6f0*/  VIADD R23, R26, 0xad ;  /* 0x000000ad1a177836 */ /* 0x001fe20000000000 */
[----:B------:R-:W-:Y:S01]  /*6e700*/  ISETP.LT.AND P2, PT, R2, UR30, !P2 ;  /* 0x0000001e02007c0c */ /* 0x000fe2000d741270 */
[----:B------:R-:W-:Y:S01]  /*6e710*/  ULDC UR30, c[0x0][0x228] ;  /* 0x00008a00001e7ab9 */ /* 0x000fe20000000800 */
[----:B------:R-:W-:Y:S01]  /*6e720*/  VIADD R3, R22, 0x3f ;  /* 0x0000003f16037836 */ /* 0x000fe20000000000 */
[----:B------:R-:W-:Y:S01]  /*6e730*/  ULDC UR36, c[0x0][0x228] ;  /* 0x00008a0000247ab9 */ /* 0x000fe20000000800 */
[----:B------:R-:W-:Y:S01]  /*6e740*/  ULDC UR34, c[0x0][0x228] ;  /* 0x00008a0000227ab9 */ /* 0x000fe20000000800 */
[----:B---3--:R-:W-:-:S04]  /*6e750*/  LOP3.LUT R12, R12, 0xfffff7ff, RZ, 0xc0, !PT ;  /* 0xfffff7ff0c0c7812 */ /* 0x008fc800078ec0ff */
[----:B------:R-:W-:-:S04]  /*6e760*/  @P5 LOP3.LUT R12, R12, 0x800, RZ, 0xfc, !PT ;  /* 0x000008000c0c5812 */ /* 0x000fc800078efcff */
[----:B------:R-:W-:-:S04]  /*6e770*/  LOP3.LUT R12, R12, 0xfffffbff, RZ, 0xc0, !PT ;  /* 0xfffffbff0c0c7812 */ /* 0x000fc800078ec0ff */
[----:B------:R-:W-:-:S04]  /*6e780*/  @P4 LOP3.LUT R12, R12, 0x400, RZ, 0xfc, !PT ;  /* 0x000004000c0c4812 */ /* 0x000fc800078efcff */
[----:B------:R-:W-:-:S04]  /*6e790*/  LOP3.LUT R12, R12, 0xfffffdff, RZ, 0xc0, !PT ;  /* 0xfffffdff0c0c7812 */ /* 0x000fc800078ec0ff */
[----:B------:R-:W-:-:S04]  /*6e7a0*/  @P3 LOP3.LUT R12, R12, 0x200, RZ, 0xfc, !PT ;  /* 0x000002000c0c3812 */ /* 0x000fc800078efcff */
[----:B------:R-:W-:-:S04]  /*6e7b0*/  LOP3.LUT R12, R12, 0xfffffeff, RZ, 0xc0, !PT ;  /* 0xfffffeff0c0c7812 */ /* 0x000fc800078ec0ff */
[----:B------:R-:W-:Y:S02]  /*6e7c0*/  @P2 LOP3.LUT R12, R12, 0x100, RZ, 0xfc, !PT ;  /* 0x000001000c0c2812 */ /* 0x000fe400078efcff */
[----:B------:R-:W-:Y:S01]  /*6e7d0*/  ISETP.GE.AND P2, PT, R13, UR51, PT ;  /* 0x000000330d007c0c */ /* 0x000fe2000bf46270 */
[----:B------:R-:W-:Y:S01]  /*6e7e0*/  ULDC UR51, c[0x0][0x228] ;  /* 0x00008a0000337ab9 */ /* 0x000fe20000000800 */
[----:B------:R-:W2:Y:S02]  /*6e7f0*/  LDL.LU R13, [R1+0x2530] ;  /* 0x00253000010d7983 */ /* 0x000ea40000300800 */
[----:B------:R-:W-:Y:S01]  /*6e800*/  ISETP.LT.AND P3, PT, R16, UR28, !P2 ;  /* 0x0000001c10007c0c */ /* 0x000fe2000d761270 */
[----:B------:R-:W-:Y:S01]  /*6e810*/  VIADD R4, R22, 0x38 ;  /* 0x0000003816047836 */ /* 0x000fe20000000000 */
[----:B------:R-:W-:Y:S01]  /*6e820*/  LOP3.LUT R12, R12, 0xffffffbf, RZ, 0xc0, !PT ;  /* 0xffffffbf0c0c7812 */ /* 0x000fe200078ec0ff */
[----:B------:R-:W-:Y:S01]  /*6e830*/  ULDC UR28, c[0x0][0x228] ;  /* 0x00008a00001c7ab9 */ /* 0x000fe20000000800 */
[----:B------:R-:W-:Y:S01]  /*6e840*/  ISETP.LT.AND P5, PT, R17, UR22, !P2 ;  /* 0x0000001611007c0c */ /* 0x000fe2000d7a1270 */
[----:B------:R-:W-:Y:S01]  /*6e850*/  ULDC UR22, c[0x0][0x228] ;  /* 0x00008a0000167ab9 */ /* 0x000fe20000000800 */
[----:B------:R-:W-:Y:S01]  /*6e860*/  ISETP.LT.AND P4, PT, R0, UR26, !P2 ;  /* 0x0000001a00007c0c */ /* 0x000fe2000d781270 */
[----:B------:R-:W-:-:S06]  /*6e870*/  ULDC UR26, c[0x0][0x228] ;  /* 0x00008a00001a7ab9 */ /* 0x000fcc0000000800 */
[----:B------:R-:W-:Y:S02]  /*6e880*/  @P3 LOP3.LUT R12, R12, 0x40, RZ, 0xfc, !PT ;  /* 0x000000400c0c3812 */ /* 0x000fe400078efcff */
[----:B------:R-:W-:Y:S01]  /*6e890*/  ISETP.LT.AND P3, PT, R2, UR32, !P2 ;  /* 0x0000002002007c0c */ /* 0x000fe2000d761270 */
[----:B------:R-:W-:Y:S01]  /*6e8a0*/  ULDC UR32, c[0x0][0x228] ;  /* 0x00008a0000207ab9 */ /* 0x000fe20000000800 */
[----:B------:R-:W-:Y:S01]  /*6e8b0*/  ISETP.LT.AND P2, PT, R17, UR24, !P1 ;  /* 0x0000001811007c0c */ /* 0x000fe2000cf41270 */
[----:B------:R-:W-:Y:S01]  /*6e8c0*/  ULDC UR24, c[0x0][0x228] ;  /* 0x00008a0000187ab9 */ /* 0x000fe20000000800 */
[----:B------:R-:W-:Y:S01]  /*6e8d0*/  ISETP.LT.AND P1, PT, R16, UR20, !P1 ;  /* 0x0000001410007c0c */ /* 0x000fe2000cf21270 */
[----:B------:R-:W-:Y:S01]  /*6e8e0*/  ULDC UR20, c[0x0][0x228] ;  /* 0x00008a0000147ab9 */ /* 0x000fe20000000800 */
[----:B------:R-:W-:-:S04]  /*6e8f0*/  LOP3.LUT R12, R12, 0xffffffdf, RZ, 0xc0, !PT ;  /* 0xffffffdf0c0c7812 */ /* 0x000fc800078ec0ff */
[----:B------:R-:W-:-:S04]  /*6e900*/  @P5 LOP3.LUT R12, R12, 0x20, RZ, 0xfc, !PT ;  /* 0x000000200c0c5812 */ /* 0x000fc800078efcff */
[----:B------:R-:W-:-:S04]  /*6e910*/  LOP3.LUT R12, R12, 0xffffffef, RZ, 0xc0, !PT ;  /* 0xffffffef0c0c7812 */ /* 0x000fc800078ec0ff */
[----:B------:R-:W-:-:S04]  /*6e920*/  @P4 LOP3.LUT R12, R12, 0x10, RZ, 0xfc, !PT ;  /* 0x000000100c0c4812 */ /* 0x000fc800078efcff */
[----:B------:R-:W-:-:S04]  /*6e930*/  LOP3.LUT R12, R12, 0xfffffff7, RZ, 0xc0, !PT ;  /* 0xfffffff70c0c7812 */ /* 0x000fc800078ec0ff */
[----:B------:R-:W-:Y:S02]  /*6e940*/  @P3 LOP3.LUT R12, R12, 0x8, RZ, 0xfc, !PT ;  /* 0x000000080c0c3812 */ /* 0x000fe400078efcff */
[----:B--2---:R-:W-:-:S04]  /*6e950*/  LOP3.LUT R13, R13, 0xfdffffff, RZ, 0xc0, !PT ;  /* 0xfdffffff0d0d7812 */ /* 0x004fc800078ec0ff */
[----:B------:R-:W-:-:S04]  /*6e960*/  @P2 LOP3.LUT R13, R13, 0x2000000, RZ, 0xfc, !PT ;  /* 0x020000000d0d2812 */ /* 0x000fc800078efcff */
[----:B------:R-:W-:-:S04]  /*6e970*/  LOP3.LUT R13, R13, 0xfeffffff, RZ, 0xc0, !PT ;  /* 0xfeffffff0d0d7812 */ /* 0x000fc800078ec0ff */
[----:B------:R-:W-:Y:S02]  /*6e980*/  @P1 LOP3.LUT R13, R13, 0x1000000, RZ, 0xfc, !PT ;  /* 0x010000000d0d1812 */ /* 0x000fe400078efcff */
[----:B------:R-:W-:Y:S01]  /*6e990*/  ISETP.GE.AND P1, PT, R23, UR49, PT ;  /* 0x0000003117007c0c */ /* 0x000fe2000bf26270 */
[----:B------:R-:W-:-:S03]  /*6e9a0*/  ULDC UR49, c[0x0][0x228] ;  /* 0x00008a0000317ab9 */ /* 0x000fc60000000800 */
[----:B------:R-:W-:Y:S01]  /*6e9b0*/  ISETP.LT.AND P4, PT, R2, UR18, !P1 ;  /* 0x0000001202007c0c */ /* 0x000fe2000cf81270 */
[----:B------:R-:W-:Y:S01]  /*6e9c0*/  ULDC UR18, c[0x0][0x228] ;  /* 0x00008a0000127ab9 */ /* 0x000fe20000000800 */
[----:B------:R-:W-:Y:S01]  /*6e9d0*/  ISETP.LT.AND P3, PT, R0, UR16, !P1 ;  /* 0x0000001000007c0c */ /* 0x000fe2000cf61270 */
[----:B------:R-:W-:Y:S01]  /*6e9e0*/  ULDC UR16, c[0x0][0x228] ;  /* 0x00008a0000107ab9 */ /* 0x000fe20000000800 */
[----:B------:R-:W-:Y:S02]  /*6e9f0*/  LOP3.LUT R13, R13, 0xff7fffff, RZ, 0xc0, !PT ;  /* 0xff7fffff0d0d7812 */ /* 0x000fe400078ec0ff */
[----:B------:R-:W-:Y:S01]  /*6ea00*/  ISETP.LT.AND P2, PT, R17, UR14, !P1 ;  /* 0x0000000e11007c0c */ /* 0x000fe2000cf41270 */
[----:B------:R-:W-:-:S06]  /*6ea10*/  ULDC UR14, c[0x0][0x228] ;  /* 0x00008a00000e7ab9 */ /* 0x000fcc0000000800 */
[----:B------:R-:W-:-:S04]  /*6ea20*/  @P4 LOP3.LUT R13, R13, 0x800000, RZ, 0xfc, !PT ;  /* 0x008000000d0d4812 */ /* 0x000fc800078efcff */
[----:B------:R-:W-:-:S04]  /*6ea30*/  LOP3.LUT R13, R13, 0xffbfffff, RZ, 0xc0, !PT ;  /* 0xffbfffff0d0d7812 */ /* 0x000fc800078ec0ff */
[----:B------:R-:W-:Y:S02]  /*6ea40*/  @P3 LOP3.LUT R13, R13, 0x400000, RZ, 0xfc, !PT ;  /* 0x004000000d0d3812 */ /* 0x000fe400078efcff */
[----:B------:R-:W-:Y:S01]  /*6ea50*/  ISETP.LT.AND P1, PT, R16, UR12, !P1 ;  /* 0x0000000c10007c0c */ /* 0x000fe2000cf21270 */
[----:B------:R-:W-:Y:S01]  /*6ea60*/  ULDC UR12, c[0x0][0x228] ;  /* 0x00008a00000c7ab9 */ /* 0x000fe20000000800 */
[----:B------:R-:W-:-:S04]  /*6ea70*/  LOP3.LUT R13, R13, 0xffdfffff, RZ, 0xc0, !PT ;  /* 0xffdfffff0d0d7812 */ /* 0x000fc800078ec0ff */
[----:B------:R-:W-:-:S04]  /*6ea80*/  @P2 LOP3.LUT R13, R13, 0x200000, RZ, 0xfc, !PT ;  /* 0x002000000d0d2812 */ /* 0x000fc800078efcff */
[----:B------:R-:W-:-:S04]  /*6ea90*/  LOP3.LUT R13, R13, 0xffefffff, RZ, 0xc0, !PT ;  /* 0xffefffff0d0d7812 */ /* 0x000fc800078ec0ff */
[----:B------:R-:W-:Y:S02]  /*6eaa0*/  @P1 LOP3.LUT R13, R13, 0x100000, RZ, 0xfc, !PT ;  /* 0x001000000d0d1812 */ /* 0x000fe400078efcff */
[----:B------:R-:W-:Y:S01]  /*6eab0*/  ISETP.GE.AND P1, PT, R14, UR39, PT ;  /* 0x000000270e007c0c */ /* 0x000fe2000bf26270 */
[----:B------:R-:W-:Y:S01]  /*6eac0*/  ULDC.64 UR38, c[0x0][0x228] ;  /* 0x00008a0000267ab9 */ /* 0x000fe20000000a00 */
[----:B------:R-:W2:Y:S02]  /*6ead0*/  LDL.LU R14, [R1+0x698] ;  /* 0x00069800010e7983 */ /* 0x000ea40000300800 */
[----:B------:R-:W-:Y:S01]  /*6eae0*/  ISETP.LT.AND P4, PT, R2, UR10, !P1 ;  /* 0x0000000a02007c0c */ /* 0x000fe2000cf81270 */
[----:B------:R-:W-:Y:S01]  /*6eaf0*/  ULDC UR10, c[0x0][0x228] ;  /* 0x00008a00000a7ab9 */ /* 0x000fe20000000800 */
[----:B------:R-:W-:Y:S01]  /*6eb00*/  ISETP.LT.AND P3, PT, R0, UR8, !P1 ;  /* 0x0000000800007c0c */ /* 0x000fe2000cf61270 */
[----:B------:R-:W3:Y:S01]  /*6eb10*/  LDL.LU R23, [R1+0x694] ;  /* 0x0006940001177983 */ /* 0x000ee20000300800 */
[----:B------:R-:W-:Y:S01]  /*6eb20*/  LOP3.LUT R13, R13, 0xfff7ffff, RZ, 0xc0, !PT ;  /* 0xfff7ffff0d0d7812 */ /* 0x000fe200078ec0ff */
[----:B------:R-:W-:Y:S01]  /*6eb30*/  ULDC UR8, c[0x0][0x228] ;  /* 0x00008a0000087ab9 */ /* 0x000fe20000000800 */
        /* <DEDUP_REMOVED lines=27> */
[----:B------:R-:W-:Y:S01]  /*6ecf0*/  ISETP.LT.AND P2, PT, R17, UR40, !P0 ;  /* 0x0000002811007c0c */ /* 0x000fe2000c741270 */
[----:B------:R-:W-:Y:S01]  /*6ed00*/  ULDC.64 UR40, c[0x0][0x228] ;  /* 0x00008a0000287ab9 */ /* 0x000fe20000000a00 */
[----:B------:R-:W-:Y:S01]  /*6ed10*/  ISETP.LT.AND P1, PT, R0, UR57, !P0 ;  /* 0x0000003900007c0c */ /* 0x000fe2000c721270 */
[----:B------:R-:W-:-:S08]  /*6ed20*/  ULDC UR57, c[0x0][0x228] ;  /* 0x00008a0000397ab9 */ /* 0x000fd00000000800 */
        /* <DEDUP_REMOVED lines=9> */
[----:B---3--:R-:W-:Y:S02]  /*6edc0*/  ISETP.GE.AND P0, PT, R23, UR43, PT ;  /* 0x0000002b17007c0c */ /* 0x008fe4000bf06270 */
[----:B------:R-:W-:Y:S01]  /*6edd0*/  LOP3.LUT R13, R13, 0xfffffeff, RZ, 0xc0, !PT ;  /* 0xfffffeff0d0d7812 */ /* 0x000fe200078ec0ff */
[----:B------:R-:W3:Y:S01]  /*6ede0*/  LDL.LU R23, [R1+0x684] ;  /* 0x0006840001177983 */ /* 0x000ee20000300800 */
[----:B------:R-:W-:Y:S02]  /*6edf0*/  ISETP.LT.AND P3, PT, R16, UR40, !P0 ;  /* 0x0000002810007c0c */ /* 0x000fe4000c761270 */
[----:B------:R-:W-:Y:S02]  /*6ee00*/  ISETP.LT.AND P2, PT, R17, UR54, !P0 ;  /* 0x0000003611007c0c */ /* 0x000fe4000c741270 */
[----:B------:R-:W-:Y:S01]  /*6ee10*/  ISETP.LT.AND P1, PT, R0, UR56, !P0 ;  /* 0x0000003800007c0c */ /* 0x000fe2000c721270 */
[----:B------:R-:W-:-:S08]  /*6ee20*/  ULDC UR56, c[0x0][0x228] ;  /* 0x00008a0000387ab9 */ /* 0x000fd00000000800 */
[----:B------:R-:W-:-:S04]  /*6ee30*/  @P3 LOP3.LUT R13, R13, 0x100, RZ, 0xfc, !PT ;  /* 0x000001000d0d3812 */ /* 0x000fc800078efcff */
[----:B------:R-:W-:-:S04]  /*6ee40*/  LOP3.LUT R13, R13, 0xffffff7f, RZ, 0xc0, !PT ;  /* 0xffffff7f0d0d7812 */ /* 0x000fc800078ec0ff */
[----:B------:R-:W-:Y:S02]  /*6ee50*/  @P2 LOP3.LUT R13, R13, 0x80, RZ, 0xfc, !PT ;  /* 0x000000800d0d2812 */ /* 0x000fe400078efcff */
[----:B------:R-:W-:Y:S01]  /*6ee60*/  ISETP.LT.AND P0, PT, R2, UR42, !P0 ;  /* 0x0000002a02007c0c */ /* 0x000fe2000c701270 */
[----:B------:R-:W-:Y:S01]  /*6ee70*/  ULDC.64 UR42, c[0x0][0x228] ;  /* 0x00008a00002a7ab9 */ /* 0x000fe20000000a00 */
[----:B------:R-:W-:-:S04]  /*6ee80*/  LOP3.LUT R13, R13, 0xffffffbf, RZ, 0xc0, !PT ;  /* 0xffffffbf0d0d7812 */ /* 0x000fc800078ec0ff */
[----:B------:R-:W-:-:S04]  /*6ee90*/  @P1 LOP3.LUT R13, R13, 0x40, RZ, 0xfc, !PT ;  /* 0x000000400d0d1812 */ /* 0x000fc800078efcff */
[----:B------:R-:W-:-:S04]  /*6eea0*/  LOP3.LUT R13, R13, 0xffffffdf, RZ, 0xc0, !PT ;  /* 0xffffffdf0d0d7812 */ /* 0x000fc800078ec0ff */
[----:B------:R-:W-:-:S04]  /*6eeb0*/  @P0 LOP3.LUT R13, R13, 0x20, RZ, 0xfc, !PT ;  /* 0x000000200d0d0812 */ /* 0x000fc800078efcff */
[----:B------:R-:W-:Y:S02]  /*6eec0*/  LOP3.LUT R13, R13, 0xffffffef, RZ, 0xc0, !PT ;  /* 0xffffffef0d0d7812 */ /* 0x000fe400078ec0ff */
[----:B--2---:R-:W-:Y:S01]  /*6eed0*/  ISETP.GE.AND P0, PT, R14, UR55, PT ;  /* 0x000000370e007c0c */ /* 0x004fe2000bf06270 */
[----:B------:R-:W-:-:S03]  /*6eee0*/  ULDC.64 UR54, c[0x0][0x228] ;  /* 0x00008a0000367ab9 */ /* 0x000fc60000000a00 */
[----:B------:R-:W-:Y:S02]  /*6eef0*/  ISETP.LT.AND P3, PT, R16, UR42, !P0 ;  /* 0x0000002a10007c0c */ /* 0x000fe4000c761270 */
[----:B------:R-:W-:Y:S01]  /*6ef00*/  ISETP.LT.AND P2, PT, R17, UR26, !P0 ;  /* 0x0000001a11007c0c */ /* 0x000fe2000c741270 */
[----:B------:R-:W-:Y:S01]  /*6ef10*/  ULDC UR26, c[0x0][0x228] ;  /* 0x00008a00001a7ab9 */ /* 0x000fe20000000800 */
        /* <DEDUP_REMOVED lines=13> */
[----:B------:R-:W2:Y:S04]  /*6eff0*/  LDL.LU R3, [R1+0x252c] ;  /* 0x00252c0001037983 */ /* 0x000ea80000300800 */
[----:B------:R-:W4:Y:S01]  /*6f000*/  LDL.LU R14, [R1+0x680] ;  /* 0x00068000010e7983 */ /* 0x000f220000300800 */
[----:B------:R-:W-:Y:S01]  /*6f010*/  ISETP.LT.AND P2, PT, R17, UR26, !P0 ;  /* 0x0000001a11007c0c */ /* 0x000fe2000c741270 */
[----:B------:R-:W-:Y:S01]  /*6f020*/  ULDC UR26, c[0x0][0x228] ;  /* 0x00008a00001a7ab9 */ /* 0x000fe20000000800 */
[----:B------:R-:W-:Y:S01]  /*6f030*/  ISETP.LT.AND P1, PT, R0, UR51, !P0 ;  /* 0x0000003300007c0c */ /* 0x000fe2000c721270 */
[----:B------:R-:W-:Y:S01]  /*6f040*/  ULDC UR51, c[0x0][0x228] ;  /* 0x00008a0000337ab9 */ /* 0x000fe20000000800 */
[----:B------:R-:W-:-:S02]  /*6f050*/  ISETP.LT.AND P3, PT, R16, UR54, !P0 ;  /* 0x0000003610007c0c */ /* 0x000fc4000c761270 */
[----:B------:R-:W-:Y:S01]  /*6f060*/  ISETP.LT.AND P0, PT, R2, UR30, !P0 ;  /* 0x0000001e02007c0c */ /* 0x000fe2000c701270 */
[----:B------:R-:W-:Y:S01]  /*6f070*/  ULDC UR30, c[0x0][0x228] ;  /* 0x00008a00001e7ab9 */ /* 0x000fe20000000800 */
[----:B------:R-:W-:-:S09]  /*6f080*/  LOP3.LUT R13, R13, 0xfffffffe, RZ, 0xc0, !PT ;  /* 0xfffffffe0d0d7812 */ /* 0x000fd200078ec0ff */
[----:B------:R-:W-:Y:S02]  /*6f090*/  @P3 LOP3.LUT R13, R13, 0x1, RZ, 0xfc, !PT ;  /* 0x000000010d0d3812 */ /* 0x000fe400078efcff */
[----:B--2---:R-:W-:-:S04]  /*6f0a0*/  LOP3.LUT R3, R3, 0x7fffffff, RZ, 0xc0, !PT ;  /* 0x7fffffff03037812 */ /* 0x004fc800078ec0ff */
        /* <DEDUP_REMOVED lines=9> */
[----:B------:R-:W-:Y:S01]  /*6f140*/  ISETP.LT.AND P2, PT, R17, UR32, !P0 ;  /* 0x0000002011007c0c */ /* 0x000fe2000c741270 */
[----:B------:R-:W-:Y:S01]  /*6f150*/  ULDC UR32, c[0x0][0x228] ;  /* 0x00008a0000207ab9 */ /* 0x000fe20000000800 */
[----:B------:R-:W-:-:S02]  /*6f160*/  LOP3.LUT R3, R3, 0xefffffff, RZ, 0xc0, !PT ;  /* 0xefffffff03037812 */ /* 0x000fc400078ec0ff */
        /* <DEDUP_REMOVED lines=11> */
[----:B----4-:R-:W-:Y:S01]  /*6f220*/  ISETP.GE.AND P0, PT, R14, UR43, PT ;  /* 0x0000002b0e007c0c */ /* 0x010fe2000bf06270 */
[----:B------:R-:W-:Y:S01]  /*6f230*/  ULDC.64 UR42, c[0x0][0x228] ;  /* 0x00008a00002a7ab9 */ /* 0x000fe20000000a00 */
[----:B------:R-:W3:Y:S02]  /*6f240*/  LDL.LU R14, [R1+0x678] ;  /* 0x00067800010e7983 */ /* 0x000ee40000300800 */
        /* <DEDUP_REMOVED lines=33> */
[----:B---3--:R-:W-:Y:S01]  /*6f460*/  ISETP.GE.AND P0, PT, R14, UR39, PT ;  /* 0x000000270e007c0c */ /* 0x008fe2000bf06270 */
        /* <DEDUP_REMOVED lines=23> */
[----:B------:R-:W-:Y:S01]  /*6f5e0*/  VIADD R5, R22, 0x2f ;  /* 0x0000002f16057836 */ /* 0x000fe20000000000 */
[----:B------:R-:W-:Y:S01]  /*6f5f0*/  ISETP.LT.AND P1, PT, R0, UR61, !P0 ;  /* 0x0000003d00007c0c */ /* 0x000fe2000c721270 */
[----:B------:R-:W-:-:S08]  /*6f600*/  ULDC UR61, c[0x0][0x228] ;  /* 0x00008a00003d7ab9 */ /* 0x000fd00000000800 */
[----:B------:R-:W-:Y:S01]  /*6f610*/  @P3 LOP3.LUT R3, R3, 0x1000, RZ, 0xfc, !PT ;  /* 0x0000100003033812 */ /* 0x000fe200078efcff */
[----:B------:R-:W-:-:S03]  /*6f620*/  ULDC UR56, c[0x0][0x228] ;  /* 0x00008a0000387ab9 */ /* 0x000fc60000000800 */
        /* <DEDUP_REMOVED lines=9> */
[----:B------:R-:W-:-:S03]  /*6f6c0*/  ULDC.64 UR42, c[0x0][0x228] ;  /* 0x00008a00002a7ab9 */ /* 0x000fc60000000a00 */
[----:B------:R-:W-:Y:S02]  /*6f6d0*/  ISETP.LT.AND P3, PT, R16, UR40, !P0 ;  /* 0x0000002810007c0c */ /* 0x000fe4000c761270 */
        /* <DEDUP_REMOVED lines=16> */
[----:B------:R-:W3:Y:S04]  /*6f7e0*/  LDL.LU R4, [R1+0x2528] ;  /* 0x0025280001047983 */ /* 0x000ee80000300800 */
[----:B------:R-:W4:Y:S01]  /*6f7f0*/  LDL.LU R14, [R1+0x434] ;  /* 0x00043400010e7983 */ /* 0x000f220000300800 */
[----:B------:R-:W-:Y:S02]  /*6f800*/  ISETP.LT.AND P1, PT, R16, UR42, !P0 ;  /* 0x0000002a10007c0c */ /* 0x000fe4000c721270 */
[----:B------:R-:W-:Y:S01]  /*6f810*/  ISETP.LT.AND P3, PT, R17, UR60, !P0 ;  /* 0x0000003c11007c0c */ /* 0x000fe2000c761270 */
[----:B------:R-:W-:Y:S01]  /*6f820*/  ULDC UR60, c[0x0][0x228] ;  /* 0x00008a00003c7ab9 */ /* 0x000fe20000000800 */
[----:B------:R-:W-:-:S02]  /*6f830*/  LOP3.LUT R3, R3, 0xffffffef, RZ, 0xc0, !PT ;  /* 0xffffffef03037812 */ /* 0x000fc400078ec0ff */
[----:B------:R-:W-:Y:S01]  /*6f840*/  ISETP.LT.AND P2, PT, R0, UR28, !P0 ;  /* 0x0000001c00007c0c */ /* 0x000fe2000c741270 */
[----:B------:R-:W-:Y:S01]  /*6f850*/  VIADD R6, R22, 0x28 ;  /* 0x0000002816067836 */ /* 0x000fe20000000000 */
[----:B------:R-:W-:Y:S01]  /*6f860*/  ISETP.LT.AND P6, PT, R26, UR47, !P6 ;  /* 0x0000002f1a007c0c */ /* 0x000fe2000f7c1270 */
[----:B------:R-:W-:Y:S01]  /*6f870*/  ULDC UR47, c[0x0][0x228] ;  /* 0x00008a00002f7ab9 */ /* 0x000fe20000000800 */
[----:B------:R-:W-:-:S03]  /*6f880*/  ULDC UR28, c[0x0][0x228] ;  /* 0x00008a00001c7ab9 */ /* 0x000fc60000000800 */
[----:B------:R-:W-:Y:S02]  /*6f890*/  @P1 LOP3.LUT R3, R3, 0x10, RZ, 0xfc, !PT ;  /* 0x0000001003031812 */ /* 0x000fe400078efcff */
        /* <DEDUP_REMOVED lines=8> */
[----:B--2---:R-:W-:Y:S01]  /*6f920*/  ISETP.GE.AND P0, PT, R23, UR39, PT ;  /* 0x0000002717007c0c */ /* 0x004fe2000bf06270 */
[----:B------:R-:W-:Y:S01]  /*6f930*/  ULDC.64 UR38, c[0x0][0x228] ;  /* 0x00008a0000267ab9 */ /* 0x000fe20000000a00 */
[----:B------:R-:W2:Y:S02]  /*6f940*/  LDL.LU R23, [R1+0x430] ;  /* 0x0004300001177983 */ /* 0x000ea40000300800 */
[----:B------:R-:W-:Y:S01]  /*6f950*/  ISETP.LT.AND P2, PT, R17, UR53, !P0 ;  /* 0x0000003511007c0c */ /* 0x000fe2000c741270 */
[----:B------:R-:W-:Y:S01]  /*6f960*/  ULDC UR53, c[0x0][0x228] ;  /* 0x00008a0000357ab9 */ /* 0x000fe20000000800 */
[----:B------:R-:W-:Y:S01]  /*6f970*/  ISETP.LT.AND P1, PT, R0, UR20, !P0 ;  /* 0x0000001400007c0c */ /* 0x000fe2000c721270 */
[----:B------:R-:W-:Y:S01]  /*6f980*/  ULDC UR20, c[0x0][0x228] ;  /* 0x00008a0000147ab9 */ /* 0x000fe20000000800 */
[----:B------:R-:W-:-:S02]  /*6f990*/  ISETP.LT.AND P3, PT, R16, UR54, !P0 ;  /* 0x0000003610007c0c */ /* 0x000fc4000c761270 */
[----:B------:R-:W-:Y:S01]  /*6f9a0*/  ISETP.LT.AND P0, PT, R2, UR18, !P0 ;  /* 0x0000001202007c0c */ /* 0x000fe2000c701270 */
[----:B------:R-:W-:Y:S01]  /*6f9b0*/  ULDC UR18, c[0x0][0x228] ;  /* 0x00008a0000127ab9 */ /* 0x000fe20000000800 */
[----:B---3--:R-:W-:-:S05]  /*6f9c0*/  LOP3.LUT R4, R4, 0x7fffffff, RZ, 0xc0, !PT ;  /* 0x7fffffff04047812 */ /* 0x008fca00078ec0ff */
[----:B------:R-:W-:-:S04]  /*6f9d0*/  @P2 LOP3.LUT R4, R4, 0x80000000, RZ, 0xfc, !PT ;  /* 0x8000000004042812 */ /* 0x000fc800078efcff */
[----:B------:R-:W-:-:S04]  /*6f9e0*/  LOP3.LUT R4, R4, 0xbfffffff, RZ, 0xc0, !PT ;  /* 0xbfffffff04047812 */ /* 0x000fc800078ec0ff */
[----:B------:R-:W-:-:S04]  /*6f9f0*/  @P1 LOP3.LUT R4, R4, 0x40000000, RZ, 0xfc, !PT ;  /* 0x4000000004041812 */ /* 0x000fc800078efcff */
[----:B------:R-:W-:-:S04]  /*6fa00*/  LOP3.LUT R4, R4, 0xdfffffff, RZ, 0xc0, !PT ;  /* 0xdfffffff04047812 */ /* 0x000fc800078ec0ff */
[----:B------:R-:W-:Y:S02]  /*6fa10*/  @P0 LOP3.LUT R4, R4, 0x20000000, RZ, 0xfc, !PT ;  /* 0x2000000004040812 */ /* 0x000fe400078efcff */
[----:B----4-:R-:W-:Y:S01]  /*6fa20*/  ISETP.GE.AND P0, PT, R14, UR41, PT ;  /* 0x000000290e007c0c */ /* 0x010fe2000bf06270 */
[----:B------:R-:W-:Y:S01]  /*6fa30*/  ULDC.64 UR40, c[0x0][0x228] ;  /* 0x00008a0000287ab9 */ /* 0x000fe20000000a00 */
[----:B------:R-:W3:Y:S01]  /*6fa40*/  LDL.LU R14, [R1+0x42c] ;  /* 0x00042c00010e7983 */ /* 0x000ee20000300800 */
[----:B------:R-:W-:-:S04]  /*6fa50*/  LOP3.LUT R3, R3, 0xfffffffe, RZ, 0xc0, !PT ;  /* 0xfffffffe03037812 */ /* 0x000fc800078ec0ff */
[----:B------:R-:W-:Y:S02]  /*6fa60*/  @P3 LOP3.LUT R3, R3, 0x1, RZ, 0xfc, !PT ;  /* 0x0000000103033812 */ /* 0x000fe400078efcff */
        /* <DEDUP_REMOVED lines=55> */
[----:B------:R-:W-:Y:S01]  /*6fde0*/  ISETP.LT.AND P3, PT, R16, UR54, !P0 ;  /* 0x0000003610007c0c */ /* 0x000fe2000c761270 */
[----:B------:R-:W-:Y:S01]  /*6fdf0*/  ULDC UR54, c[0x0][0x228] ;  /* 0x00008a0000367ab9 */ /* 0x000fe20000000800 */
        /* <DEDUP_REMOVED lines=16> */
[----:B------:R-:W-:Y:S01]  /*6ff00*/  ISETP.LT.AND P3, PT, R16, UR38, !P0 ;  /* 0x0000002610007c0c */ /* 0x000fe2000c761270 */
[----:B------:R-:W-:Y:S01]  /*6ff10*/  ULDC UR38, c[0x0][0x228] ;  /* 0x00008a0000267ab9 */ /* 0x000fe20000000800 */
        /* <DEDUP_REMOVED lines=34> */
[----:B---3--:R-:W-:-:S04]  /*70140*/  ISETP.GE.AND P0, PT, R14, UR55, PT ;  /* 0x000000370e007c0c */ /* 0x008fc8000bf06270 */
[----:B------:R-:W-:Y:S01]  /*70150*/  ISETP.LT.AND P3, PT, R16, UR42, !P0 ;  /* 0x0000002a10007c0c */ /* 0x000fe2000c761270 */
[----:B------:R-:W-:Y:S01]  /*70160*/  ULDC UR42, c[0x0][0x228] ;  /* 0x00008a00002a7ab9 */ /* 0x000fe20000000800 */
        /* <DEDUP_REMOVED lines=13> */
[----:B------:R-:W-:Y:S02]  /*70240*/  ISETP.GE.AND P0, PT, R5, UR39, PT ;  /* 0x0000002705007c0c */ /* 0x000fe4000bf06270 */
[----:B------:R-:W3:Y:S04]  /*70250*/  LDL.LU R5, [R1+0x2524] ;  /* 0x0025240001057983 */ /* 0x000ee80000300800 */
[----:B------:R-:W4:Y:S01]  /*70260*/  LDL.LU R14, [R1+0x410] ;  /* 0x00041000010e7983 */ /* 0x000f220000300800 */
[----:B------:R-:W-:Y:S01]  /*70270*/  ISETP.LT.AND P2, PT, R17, UR38, !P0 ;  /* 0x0000002611007c0c */ /* 0x000fe2000c741270 */
[----:B------:R-:W-:Y:S01]  /*70280*/  ULDC.64 UR38, c[0x0][0x228] ;  /* 0x00008a0000267ab9 */ /* 0x000fe20000000a00 */
[----:B------:R-:W-:Y:S01]  /*70290*/  ISETP.LT.AND P1, PT, R0, UR30, !P0 ;  /* 0x0000001e00007c0c */ /* 0x000fe2000c721270 */
[----:B------:R-:W-:Y:S01]  /*702a0*/  ULDC UR30, c[0x0][0x228] ;  /* 0x00008a00001e7ab9 */ /* 0x000fe20000000800 */
[----:B------:R-:W-:-:S02]  /*702b0*/  ISETP.LT.AND P3, PT, R16, UR54, !P0 ;  /* 0x0000003610007c0c */ /* 0x000fc4000c761270 */
[----:B------:R-:W-:Y:S01]  /*702c0*/  ISETP.LT.AND P0, PT, R2, UR47, !P0 ;  /* 0x0000002f02007c0c */ /* 0x000fe2000c701270 */
[----:B------:R-:W-:Y:S01]  /*702d0*/  ULDC UR47, c[0x0][0x228] ;  /* 0x00008a00002f7ab9 */ /* 0x000fe20000000800 */
[----:B------:R-:W-:-:S09]  /*702e0*/  LOP3.LUT R4, R4, 0xfffffffe, RZ, 0xc0, !PT ;  /* 0xfffffffe04047812 */ /* 0x000fd200078ec0ff */
[----:B------:R-:W-:Y:S02]  /*702f0*/  @P3 LOP3.LUT R4, R4, 0x1, RZ, 0xfc, !PT ;  /* 0x0000000104043812 */ /* 0x000fe400078efcff */
[----:B---3--:R-:W-:-:S04]  /*70300*/  LOP3.LUT R5, R5, 0x7fffffff, RZ, 0xc0, !PT ;  /* 0x7fffffff05057812 */ /* 0x008fc800078ec0ff */
        /* <DEDUP_REMOVED lines=8> */
[----:B------:R-:W-:Y:S01]  /*70390*/  ISETP.LT.AND P2, PT, R17, UR40, !P0 ;  /* 0x0000002811007c0c */ /* 0x000fe2000c741270 */
[----:B------:R-:W-:Y:S01]  /*703a0*/  ULDC.64 UR40, c[0x0][0x228] ;  /* 0x00008a0000287ab9 */ /* 0x000fe20000000a00 */
        /* <DEDUP_REMOVED lines=12> */
[----:B----4-:R-:W-:Y:S02]  /*70470*/  ISETP.GE.AND P0, PT, R14, UR43, PT ;  /* 0x0000002b0e007c0c */ /* 0x010fe4000bf06270 */
[----:B------:R-:W3:Y:S02]  /*70480*/  LDL.LU R14, [R1+0x408] ;  /* 0x00040800010e7983 */ /* 0x000ee40000300800 */
[----:B------:R-:W-:Y:S02]  /*70490*/  ISETP.LT.AND P3, PT, R16, UR40, !P0 ;  /* 0x0000002810007c0c */ /* 0x000fe4000c761270 */
[----:B------:R-:W-:Y:S01]  /*704a0*/  ISETP.LT.AND P2, PT, R17, UR42, !P0 ;  /* 0x0000002a11007c0c */ /* 0x000fe2000c741270 */
[----:B------:R-:W-:Y:S01]  /*704b0*/  ULDC.64 UR42, c[0x0][0x228] ;  /* 0x00008a00002a7ab9 */ /* 0x000fe20000000a00 */
[----:B------:R-:W-:-:S02]  /*704c0*/  LOP3.LUT R5, R5, 0xfeffffff, RZ, 0xc0, !PT ;  /* 0xfeffffff05057812 */ /* 0x000fc400078ec0ff */
[----:B------:R-:W-:Y:S01]  /*704d0*/  ISETP.LT.AND P1, PT, R0, UR59, !P0 ;  /* 0x0000003b00007c0c */ /* 0x000fe2000c721270 */
[----:B------:R-:W-:-:S06]  /*704e0*/  VIADD R7, R22, 0x20 ;  /* 0x0000002016077836 */ /* 0x000fcc0000000000 */
        /* <DEDUP_REMOVED lines=109> */
[----:B------:R-:W-:Y:S01]  /*70bc0*/  VIADD R8, R22, 0x18 ;  /* 0x0000001816087836 */ /* 0x000fe20000000000 */
[----:B------:R-:W-:Y:S01]  /*70bd0*/  LOP3.LUT R5, R5, 0xfffffffe, RZ, 0xc0, !PT ;  /* 0xfffffffe05057812 */ /* 0x000fe200078ec0ff */
[----:B------:R-:W-:Y:S01]  /*70be0*/  ULDC UR14, c[0x0][0x228] ;  /* 0x00008a00000e7ab9 */ /* 0x000fe20000000800 */
[----:B---3--:R-:W-:-:S04]  /*70bf0*/  LOP3.LUT R6, R6, 0x7fffffff, RZ, 0xc0, !PT ;  /* 0x7fffffff06067812 */ /* 0x008fc800078ec0ff */
        /* <DEDUP_REMOVED lines=8> */
[----:B------:R-:W-:Y:S02]  /*70c80*/  @P3 LOP3.LUT R5, R5, 0x1, RZ, 0xfc, !PT ;  /* 0x0000000105053812 */ /* 0x000fe400078efcff */
        /* <DEDUP_REMOVED lines=36> */
[----:B---3--:R-:W-:Y:S01]  /*70ed0*/  ISETP.GE.AND P0, PT, R23, UR55, PT ;  /* 0x0000003717007c0c */ /* 0x008fe2000bf06270 */
[----:B------:R-:W-:Y:S01]  /*70ee0*/  ULDC.64 UR54, c[0x0][0x228] ;  /* 0x00008a0000367ab9 */ /* 0x000fe20000000a00 */
[----:B------:R-:W3:Y:S02]  /*70ef0*/  LDL.LU R23, [R1+0x3e4] ;  /* 0x0003e40001177983 */ /* 0x000ee40000300800 */
        /* <DEDUP_REMOVED lines=52> */
[----:B------:R-:W-:Y:S01]  /*71240*/  ULDC UR51, c[0x0][0x228] ;  /* 0x00008a0000337ab9 */ /* 0x000fe20000000800 */
[----:B------:R-:W-:-:S02]  /*71250*/  LOP3.LUT R6, R6, 0xfffffeff, RZ, 0xc0, !PT ;  /* 0xfffffeff06067812 */ /* 0x000fc400078ec0ff */
[----:B------:R-:W-:Y:S01]  /*71260*/  ISETP.LT.AND P1, PT, R0, UR42, !P0 ;  /* 0x0000002a00007c0c */ /* 0x000fe2000c721270 */
[----:B------:R-:W-:-:S06]  /*71270*/  ULDC.64 UR42, c[0x0][0x228] ;  /* 0x00008a00002a7ab9 */ /* 0x000fcc0000000a00 */
        /* <DEDUP_REMOVED lines=15> */
[----:B------:R-:W-:Y:S01]  /*71370*/  VIADD R10, R22, 0xf ;  /* 0x0000000f160a7836 */ /* 0x000fe20000000000 */
        /* <DEDUP_REMOVED lines=23> */
[----:B------:R-:W-:Y:S02]  /*714f0*/  LOP3.LUT R6, R6, 0xfffffffe, RZ, 0xc0, !PT ;  /* 0xfffffffe06067812 */ /* 0x000fe400078ec0ff */
        /* <DEDUP_REMOVED lines=142> */
[----:B------:R-:W-:Y:S01]  /*71de0*/  ULDC UR54, c[0x0][0x228] ;  /* 0x00008a0000367ab9 */ /* 0x000fe20000000800 */
[----:B------:R-:W-:Y:S01]  /*71df0*/  ISETP.LT.AND P0, PT, R2, UR24, !P0 ;  /* 0x0000001802007c0c */ /* 0x000fe2000c701270 */
[----:B------:R-:W-:Y:S01]  /*71e00*/  ULDC UR24, c[0x0][0x228] ;  /* 0x00008a0000187ab9 */ /* 0x000fe20000000800 */
[----:B------:R-:W-:-:S02]  /*71e10*/  LOP3.LUT R7, R7, 0xfffffffe, RZ, 0xc0, !PT ;  /* 0xfffffffe07077812 */ /* 0x000fc400078ec0ff */
[----:B--2---:R-:W-:-:S04]  /*71e20*/  LOP3.LUT R8, R8, 0x7fffffff, RZ, 0xc0, !PT ;  /* 0x7fffffff08087812 */ /* 0x004fc800078ec0ff */
[----:B------:R-:W-:-:S04]  /*71e30*/  @P2 LOP3.LUT R8, R8, 0x80000000, RZ, 0xfc, !PT ;  /* 0x8000000008082812 */ /* 0x000fc800078efcff */
[----:B------:R-:W-:-:S04]  /*71e40*/  LOP3.LUT R8, R8, 0xbfffffff, RZ, 0xc0, !PT ;  /* 0xbfffffff08087812 */ /* 0x000fc800078ec0ff */
[----:B------:R-:W-:-:S04]  /*71e50*/  @P1 LOP3.LUT R8, R8, 0x40000000, RZ, 0xfc, !PT ;  /* 0x4000000008081812 */ /* 0x000fc800078efcff */
[----:B------:R-:W-:-:S04]  /*71e60*/  LOP3.LUT R8, R8, 0xdfffffff, RZ, 0xc0, !PT ;  /* 0xdfffffff08087812 */ /* 0x000fc800078ec0ff */
[----:B------:R-:W-:Y:S02]  /*71e70*/  @P0 LOP3.LUT R8, R8, 0x20000000, RZ, 0xfc, !PT ;  /* 0x2000000008080812 */ /* 0x000fe400078efcff */
[----:B----4-:R-:W-:Y:S01]  /*71e80*/  ISETP.GE.AND P0, PT, R14, UR41, PT ;  /* 0x000000290e007c0c */ /* 0x010fe2000bf06270 */
[----:B------:R-:W-:Y:S01]  /*71e90*/  ULDC.64 UR40, c[0x0][0x228] ;  /* 0x00008a0000287ab9 */ /* 0x000fe20000000a00 */
[----:B------:R-:W2:Y:S01]  /*71ea0*/  LDL.LU R14, [R1+0x3ac] ;  /* 0x0003ac00010e7983 */ /* 0x000ea20000300800 */
        /* <DEDUP_REMOVED lines=18> */
[----:B------:R-:W3:Y:S02]  /*71fd0*/  LDL.LU R23, [R1+0x3a8] ;  /* 0x0003a80001177983 */ /* 0x000ee40000300800 */
        /* <DEDUP_REMOVED lines=17> */
[----:B------:R-:W-:Y:S01]  /*720f0*/  ISETP.LT.AND P3, PT, R16, UR42, !P0 ;  /* 0x0000002a10007c0c */ /* 0x000fe2000c761270 */
[----:B------:R-:W-:Y:S01]  /*72100*/  ULDC UR42, c[0x0][0x228] ;  /* 0x00008a00002a7ab9 */ /* 0x000fe20000000800 */
        /* <DEDUP_REMOVED lines=16> */
[----:B------:R-:W-:Y:S01]  /*72210*/  ISETP.LT.AND P3, PT, R16, UR54, !P0 ;  /* 0x0000003610007c0c */ /* 0x000fe2000c761270 */
[----:B------:R-:W-:Y:S01]  /*72220*/  ULDC UR54, c[0x0][0x228] ;  /* 0x00008a0000367ab9 */ /* 0x000fe20000000800 */
        /* <DEDUP_REMOVED lines=38> */
[----:B------:R-:W-:Y:S01]  /*72490*/  ISETP.LT.AND P2, PT, R17, UR42, !P0 ;  /* 0x0000002a11007c0c */ /* 0x000fe2000c741270 */
[----:B------:R-:W-:Y:S01]  /*724a0*/  ULDC.64 UR42, c[0x0][0x228] ;  /* 0x00008a00002a7ab9 */ /* 0x000fe20000000a00 */
[----:B------:R-:W-:-:S02]  /*724b0*/  ISETP.LT.AND P1, PT, R0, UR60, !P0 ;  /* 0x0000003c00007c0c */ /* 0x000fc4000c721270 */
[----:B------:R-:W-:Y:S01]  /*724c0*/  LOP3.LUT R12, R12, 0xfffffffb, RZ, 0xc0, !PT ;  /* 0xfffffffb0c0c7812 */ /* 0x000fe200078ec0ff */
[----:B------:R-:W-:-:S06]  /*724d0*/  VIADD R21, R26, 0xaf ;  /* 0x000000af1a157836 */ /* 0x000fcc0000000000 */
[----:B------:R-:W-:Y:S01]  /*724e0*/  @P3 LOP3.LUT R8, R8, 0x100, RZ, 0xfc, !PT ;  /* 0x0000010008083812 */ /* 0x000fe200078efcff */
[----:B------:R-:W-:Y:S01]  /*724f0*/  VIADD R25, R26, 0xb0 ;  /* 0x000000b01a197836 */ /* 0x000fe20000000000 */
[----:B------:R-:W-:Y:S02]  /*72500*/  ULDC UR60, c[0x0][0x22c] ;  /* 0x00008b00003c7ab9 */ /* 0x000fe40000000800 */
        /* <DEDUP_REMOVED lines=15> */
[----:B------:R-:W-:-:S08]  /*72600*/  VIADD R20, R26, 0xb1 ;  /* 0x000000b11a147836 */ /* 0x000fd00000000000 */
        /* <DEDUP_REMOVED lines=12> */
[----:B------:R-:W4:Y:S02]  /*726d0*/  LDL.LU R10, [R1+0x2514] ;  /* 0x00251400010a7983 */ /* 0x000f240000300800 */
        /* <DEDUP_REMOVED lines=9> */
[----:B----4-:R-:W-:-:S04]  /*72770*/  LOP3.LUT R10, R10, 0x7fffffff, RZ, 0xc0, !PT ;  /* 0x7fffffff0a0a7812 */ /* 0x010fc800078ec0ff */
[----:B------:R-:W-:-:S04]  /*72780*/  @P2 LOP3.LUT R10, R10, 0x80000000, RZ, 0xfc, !PT ;  /* 0x800000000a0a2812 */ /* 0x000fc800078efcff */
        /* <DEDUP_REMOVED lines=8> */
[----:B------:R-:W-:Y:S02]  /*72810*/  LOP3.LUT R10, R10, 0xefffffff, RZ, 0xc0, !PT ;  /* 0xefffffff0a0a7812 */ /* 0x000fe400078ec0ff */
[----:B------:R-:W-:Y:S01]  /*72820*/  ISETP.LT.AND P3, PT, R17, UR61, !P0 ;  /* 0x0000003d11007c0c */ /* 0x000fe2000c761270 */
[----:B------:R-:W-:Y:S01]  /*72830*/  VIADD R27, R26, 0xb8 ;  /* 0x000000b81a1b7836 */ /* 0x000fe20000000000 */
[----:B------:R-:W-:Y:S01]  /*72840*/  ISETP.LT.AND P2, PT, R0, UR36, !P0 ;  /* 0x0000002400007c0c */ /* 0x000fe2000c741270 */
[C---:B------:R-:W-:Y:S01]  /*72850*/  VIADD R28, R26.reuse, 0xb7 ;  /* 0x000000b71a1c7836 */ /* 0x040fe20000000000 */
[----:B------:R-:W-:Y:S01]  /*72860*/  ULDC UR61, c[0x0][0x22c] ;  /* 0x00008b00003d7ab9 */ /* 0x000fe20000000800 */
[----:B------:R-:W-:Y:S01]  /*72870*/  VIADD R15, R26, 0xb6 ;  /* 0x000000b61a0f7836 */ /* 0x000fe20000000000 */
[----:B------:R-:W-:-:S03]  /*72880*/  ULDC UR36, c[0x0][0x22c] ;  /* 0x00008b0000247ab9 */ /* 0x000fc60000000800 */
[----:B------:R-:W-:Y:S02]  /*72890*/  @P1 LOP3.LUT R10, R10, 0x10000000, RZ, 0xfc, !PT ;  /* 0x100000000a0a1812 */ /* 0x000fe400078efcff */
[----:B------:R-:W-:Y:S01]  /*728a0*/  ISETP.LT.AND P1, PT, R2, UR34, !P0 ;  /* 0x0000002202007c0c */ /* 0x000fe2000c721270 */
[----:B------:R-:W-:Y:S01]  /*728b0*/  VIADD R24, R26, 0xb5 ;  /* 0x000000b51a187836 */ /* 0x000fe20000000000 */
[----:B--2---:R-:W-:Y:S01]  /*728c0*/  ISETP.GE.AND P0, PT, R14, UR43, PT ;  /* 0x0000002b0e007c0c */ /* 0x004fe2000bf06270 */
[----:B------:R-:W-:Y:S01]  /*728d0*/  ULDC.64 UR42, c[0x0][0x228] ;  /* 0x00008a00002a7ab9 */ /* 0x000fe20000000a00 */
[----:B------:R-:W2:Y:S01]  /*728e0*/  LDL.LU R14, [R1+0x388] ;  /* 0x00038800010e7983 */ /* 0x000ea20000300800 */
[----:B------:R-:W-:Y:S01]  /*728f0*/  LOP3.LUT R10, R10, 0xf7ffffff, RZ, 0xc0, !PT ;  /* 0xf7ffffff0a0a7812 */ /* 0x000fe200078ec0ff */
[----:B------:R-:W-:Y:S01]  /*72900*/  VIADD R18, R26, 0xb4 ;  /* 0x000000b41a127836 */ /* 0x000fe20000000000 */
[----:B------:R-:W-:Y:S02]  /*72910*/  ULDC UR34, c[0x0][0x22c] ;  /* 0x00008b0000227ab9 */ /* 0x000fe40000000800 */
[----:B------:R-:W-:-:S04]  /*72920*/  @P3 LOP3.LUT R10, R10, 0x8000000, RZ, 0xfc, !PT ;  /* 0x080000000a0a3812 */ /* 0x000fc800078efcff */
[----:B------:R-:W-:-:S04]  /*72930*/  LOP3.LUT R10, R10, 0xfbffffff, RZ, 0xc0, !PT ;  /* 0xfbffffff0a0a7812 */ /* 0x000fc800078ec0ff */
[----:B------:R-:W-:Y:S02]  /*72940*/  @P2 LOP3.LUT R10, R10, 0x4000000, RZ, 0xfc, !PT ;  /* 0x040000000a0a2812 */ /* 0x000fe400078efcff */
[----:B------:R-:W-:Y:S02]  /*72950*/  ISETP.LT.AND P3, PT, R16, UR40, !P0 ;  /* 0x0000002810007c0c */ /* 0x000fe4000c761270 */
[----:B------:R-:W-:-:S04]  /*72960*/  LOP3.LUT R10, R10, 0xfdffffff, RZ, 0xc0, !PT ;  /* 0xfdffffff0a0a7812 */ /* 0x000fc800078ec0ff */
[----:B------:R-:W-:Y:S02]  /*72970*/  @P1 LOP3.LUT R10, R10, 0x2000000, RZ, 0xfc, !PT ;  /* 0x020000000a0a1812 */ /* 0x000fe400078efcff */
[----:B------:R-:W-:Y:S01]  /*72980*/  ISETP.LT.AND P2, PT, R17, UR51, !P0 ;  /* 0x0000003311007c0c */ /* 0x000fe2000c741270 */
[----:B------:R-:W-:Y:S01]  /*72990*/  ULDC UR51, c[0x0][0x228] ;  /* 0x00008a0000337ab9 */ /* 0x000fe20000000800 */
[----:B------:R-:W-:-:S04]  /*729a0*/  LOP3.LUT R10, R10, 0xfeffffff, RZ, 0xc0, !PT ;  /* 0xfeffffff0a0a7812 */ /* 0x000fc800078ec0ff */
[----:B------:R-:W-:Y:S02]  /*729b0*/  @P3 LOP3.LUT R10, R10, 0x1000000, RZ, 0xfc, !PT ;  /* 0x010000000a0a3812 */ /* 0x000fe400078efcff */
[----:B------:R-:W-:Y:S01]  /*729c0*/  ISETP.LT.AND P1, PT, R0, UR30, !P0 ;  /* 0x0000001e00007c0c */ /* 0x000fe2000c721270 */
[----:B------:R-:W-:Y:S01]  /*729d0*/  VIADD R19, R26, 0xb3 ;  /* 0x000000b31a137836 */ /* 0x000fe20000000000 */
[----:B------:R-:W-:Y:S01]  /*729e0*/  LOP3.LUT R10, R10, 0xff7fffff, RZ, 0xc0, !PT ;  /* 0xff7fffff0a0a7812 */ /* 0x000fe200078ec0ff */
[----:B------:R-:W-:Y:S01]  /*729f0*/  VIADD R22, R26, 0xb2 ;  /* 0x000000b21a167836 */ /* 0x000fe20000000000 */
[----:B------:R-:W-:Y:S02]  /*72a00*/  ULDC UR30, c[0x0][0x22c] ;  /* 0x00008b00001e7ab9 */ /* 0x000fe40000000800 */
        /* <DEDUP_REMOVED lines=116> */
[----:B----4-:R-:W-:Y:S02]  /*73150*/  ISETP.GE.AND P0, PT, R23, UR41, PT ;  /* 0x0000002917007c0c */ /* 0x010fe4000bf06270 */
[----:B------:R-:W3:Y:S01]  /*73160*/  LDL.LU R23, [R1+0x36c] ;  /* 0x00036c0001177983 */ /* 0x000ee20000300800 */
[----:B------:R-:W-:-:S04]  /*73170*/  LOP3.LUT R10, R10, 0xfffffffe, RZ, 0xc0, !PT ;  /* 0xfffffffe0a0a7812 */ /* 0x000fc800078ec0ff */
[----:B------:R-:W-:Y:S02]  /*73180*/  @P3 LOP3.LUT R10, R10, 0x1, RZ, 0xfc, !PT ;  /* 0x000000010a0a3812 */ /* 0x000fe400078efcff */
        /* <DEDUP_REMOVED lines=35> */
[----:B------:R-:W-:Y:S01]  /*733c0*/  ULDC UR55, c[0x0][0x228] ;  /* 0x00008a0000377ab9 */ /* 0x000fe20000000800 */
[----:B------:R-:W3:Y:S02]  /*733d0*/  LDL.LU R23, [R1+0x250c] ;  /* 0x00250c0001177983 */ /* 0x000ee40000300800 */
[----:B------:R-:W-:Y:S02]  /*733e0*/  ISETP.LT.AND P3, PT, R16, UR50, !P0 ;  /* 0x0000003210007c0c */ /* 0x000fe4000c761270 */
[----:B------:R-:W-:Y:S01]  /*733f0*/  ISETP.LT.AND P2, PT, R17, UR38, !P0 ;  /* 0x0000002611007c0c */ /* 0x000fe2000c741270 */
[----:B------:R-:W-:Y:S01]  /*73400*/  ULDC UR38, c[0x0][0x228] ;  /* 0x00008a0000267ab9 */ /* 0x000fe20000000800 */
[----:B------:R-:W-:Y:S01]  /*73410*/  ISETP.LT.AND P1, PT, R0, UR51, !P0 ;  /* 0x0000003300007c0c */ /* 0x000fe2000c721270 */
[----:B------:R-:W-:-:S08]  /*73420*/  ULDC.64 UR50, c[0x0][0x228] ;  /* 0x00008a0000327ab9 */ /* 0x000fd00000000a00 */
        /* <DEDUP_REMOVED lines=9> */
[----:B------:R-:W-:Y:S01]  /*734c0*/  ISETP.GE.AND P0, PT, R26, UR51, PT ;  /* 0x000000331a007c0c */ /* 0x000fe2000bf06270 */
[----:B------:R-:W-:Y:S01]  /*734d0*/  ULDC UR51, c[0x0][0x22c] ;  /* 0x00008b0000337ab9 */ /* 0x000fe20000000800 */
[----:B------:R-:W-:Y:S01]  /*734e0*/  LOP3.LUT R11, R11, 0xfffeffff, RZ, 0xc0, !PT ;  /* 0xfffeffff0b0b7812 */ /* 0x000fe200078ec0ff */
[----:B------:R-:W4:Y:S01]  /*734f0*/  LDL.LU R26, [R1+0x2508] ;  /* 0x00250800011a7983 */ /* 0x000f220000300800 */
        /* <DEDUP_REMOVED lines=21> */
[----:B------:R-:W-:-:S06]  /*73650*/  ULDC.64 UR38, c[0x0][0x228] ;  /* 0x00008a0000267ab9 */ /* 0x000fcc0000000a00 */
[----:B------:R-:W-:-:S04]  /*73660*/  @P3 LOP3.LUT R11, R11, 0x10000, RZ, 0xfc, !PT ;  /* 0x000100000b0b3812 */ /* 0x000fc800078efcff */
[----:B------:R-:W-:-:S04]  /*73670*/  LOP3.LUT R11, R11, 0xffff7fff, RZ, 0xc0, !PT ;  /* 0xffff7fff0b0b7812 */ /* 0x000fc800078ec0ff */
[----:B------:R-:W-:-:S04]  /*73680*/  @P2 LOP3.LUT R11, R11, 0x8000, RZ, 0xfc, !PT ;  /* 0x000080000b0b2812 */ /* 0x000fc800078efcff */
[----:B------:R-:W-:-:S04]  /*73690*/  LOP3.LUT R11, R11, 0xffffbfff, RZ, 0xc0, !PT ;  /* 0xffffbfff0b0b7812 */ /* 0x000fc800078ec0ff */
[----:B------:R-:W-:Y:S02]  /*736a0*/  @P0 LOP3.LUT R11, R11, 0x4000, RZ, 0xfc, !PT ;  /* 0x000040000b0b0812 */ /* 0x000fe400078efcff */
[----:B------:R-:W-:Y:S01]  /*736b0*/  ISETP.GE.AND P0, PT, R21, UR37, PT ;  /* 0x0000002515007c0c */ /* 0x000fe2000bf06270 */
[----:B------:R-:W-:Y:S01]  /*736c0*/  ULDC UR37, c[0x0][0x228] ;  /* 0x00008a0000257ab9 */ /* 0x000fe20000000800 */
[----:B------:R-:W-:Y:S01]  /*736d0*/  LOP3.LUT R11, R11, 0xffffefff, RZ, 0xc0, !PT ;  /* 0xffffefff0b0b7812 */ /* 0x000fe200078ec0ff */
[----:B------:R-:W2:Y:S01]  /*736e0*/  LDL.LU R21, [R1+0x2500] ;  /* 0x0025000001157983 */ /* 0x000ea20000300800 */
[----:B------:R-:W-:Y:S01]  /*736f0*/  ISETP.LT.AND P3, PT, R0, UR46, !P0 ;  /* 0x0000002e00007c0c */ /* 0x000fe2000c761270 */
[----:B------:R-:W-:Y:S01]  /*73700*/  ULDC UR46, c[0x0][0x228] ;  /* 0x00008a00002e7ab9 */ /* 0x000fe20000000800 */
[----:B------:R-:W-:Y:S01]  /*73710*/  ISETP.LT.AND P2, PT, R2, UR38, !P0 ;  /* 0x0000002602007c0c */ /* 0x000fe2000c741270 */
[----:B------:R-:W-:Y:S01]  /*73720*/  ULDC UR38, c[0x0][0x228] ;  /* 0x00008a0000267ab9 */ /* 0x000fe20000000800 */
[----:B------:R-:W-:-:S02]  /*73730*/  @P1 LOP3.LUT R12, R12, 0x80, RZ, 0xfc, !PT ;  /* 0x000000800c0c1812 */ /* 0x000fc400078efcff */
        /* <DEDUP_REMOVED lines=60> */
[----:B------:R-:W-:-:S07]  /*73b00*/  LOP3.LUT R11, R11, 0xfffffffd, RZ, 0xc0, !PT ;  /* 0xfffffffd0b0b7812 */ /* 0x000fce00078ec0ff */
[----:B------:R-:W-:-:S04]  /*73b10*/  @P3 LOP3.LUT R11, R11, 0x2, RZ, 0xfc, !PT ;  /* 0x000000020b0b3812 */ /* 0x000fc800078efcff */
[----:B------:R-:W-:-:S04]  /*73b20*/  LOP3.LUT R11, R11, 0xfffffffe, RZ, 0xc0, !PT ;  /* 0xfffffffe0b0b7812 */ /* 0x000fc800078ec0ff */
[----:B------:R-:W-:Y:S02]  /*73b30*/  @P2 LOP3.LUT R11, R11, 0x1, RZ, 0xfc, !PT ;  /* 0x000000010b0b2812 */ /* 0x000fe400078efcff */
[----:B---3--:R-:W-:-:S04]  /*73b40*/  LOP3.LUT R22, R22, 0x7fffffff, RZ, 0xc0, !PT ;  /* 0x7fffffff16167812 */ /* 0x008fc800078ec0ff */
[----:B------:R-:W-:-:S04]  /*73b50*/  @P1 LOP3.LUT R22, R22, 0x80000000, RZ, 0xfc, !PT ;  /* 0x8000000016161812 */ /* 0x000fc800078efcff */
[----:B------:R-:W-:-:S04]  /*73b60*/  LOP3.LUT R22, R22, 0xbfffffff, RZ, 0xc0, !PT ;  /* 0xbfffffff16167812 */ /* 0x000fc800078ec0ff */
[----:B------:R-:W-:Y:S02]  /*73b70*/  @P0 LOP3.LUT R22, R22, 0x40000000, RZ, 0xfc, !PT ;  /* 0x4000000016160812 */ /* 0x000fe400078efcff */
[----:B------:R-:W-:Y:S01]  /*73b80*/  ISETP.GE.AND P0, PT, R19, UR23, PT ;  /* 0x0000001713007c0c */ /* 0x000fe2000bf06270 */
[----:B------:R-:W-:Y:S01]  /*73b90*/  ULDC UR23, c[0x0][0x22c] ;  /* 0x00008b0000177ab9 */ /* 0x000fe20000000800 */
[----:B------:R-:W-:Y:S01]  /*73ba0*/  LOP3.LUT R22, R22, 0xdfffffff, RZ, 0xc0, !PT ;  /* 0xdfffffff16167812 */ /* 0x000fe200078ec0ff */
[----:B------:R-:W3:Y:S01]  /*73bb0*/  LDL.LU R19, [R1+0x24f0] ;  /* 0x0024f00001137983 */ /* 0x000ee20000300800 */
        /* <DEDUP_REMOVED lines=131> */
[----:B------:R-:W4:Y:S02]  /*743f0*/  LDL.LU R23, [R1+0x24d4] ;  /* 0x0024d40001177983 */ /* 0x000f240000300800 */
        /* <DEDUP_REMOVED lines=12> */
[----:B----4-:R-:W-:-:S04]  /*744c0*/  LOP3.LUT R23, R23, 0x7fffffff, RZ, 0xc0, !PT ;  /* 0x7fffffff17177812 */ /* 0x010fc800078ec0ff */
        /* <DEDUP_REMOVED lines=947> */
[----:B------:R-:W-:Y:S02]  /*78000*/  ISETP.LT.AND P0, PT, R16, UR35, !P0 ;  /* 0x0000002310007c0c */ /* 0x000fe4000c701270 */
        /* <DEDUP_REMOVED lines=8> */
[----:B------:R-:W-:Y:S02]  /*78090*/  ISETP.LT.AND P1, PT, R2, UR20, !P0 ;  /* 0x0000001402007c0c */ /* 0x000fe4000c721270 */
[----:B------:R-:W-:-:S11]  /*780a0*/  ISETP.LT.AND P3, PT, R0, UR37, !P0 ;  /* 0x0000002500007c0c */ /* 0x000fd6000c761270 */
[----:B------:R-:W-:Y:S02]  /*780b0*/  @P1 LOP3.LUT R29, R29, 0x200000, RZ, 0xfc, !PT ;  /* 0x002000001d1d1812 */ /* 0x000fe400078efcff */
[----:B------:R-:W-:Y:S02]  /*780c0*/  ISETP.LT.AND P1, PT, R17, UR29, !P0 ;  /* 0x0000001d11007c0c */ /* 0x000fe4000c721270 */
[----:B------:R-:W-:-:S04]  /*780d0*/  LOP3.LUT R29, R29, 0xffefffff, RZ, 0xc0, !PT ;  /* 0xffefffff1d1d7812 */ /* 0x000fc800078ec0ff */
[----:B------:R-:W-:Y:S02]  /*780e0*/  @P3 LOP3.LUT R29, R29, 0x100000, RZ, 0xfc, !PT ;  /* 0x001000001d1d3812 */ /* 0x000fe400078efcff */
[----:B------:R-:W-:Y:S02]  /*780f0*/  ISETP.LT.AND P2, PT, R16, UR18, !P0 ;  /* 0x0000001210007c0c */ /* 0x000fe4000c741270 */
[----:B------:R-:W-:Y:S02]  /*78100*/  LOP3.LUT R29, R29, 0xfff7ffff, RZ, 0xc0, !PT ;  /* 0xfff7ffff1d1d7812 */ /* 0x000fe400078ec0ff */
[----:B------:R-:W-:Y:S01]  /*78110*/  ISETP.GE.AND P0, PT, R19, UR30, PT ;  /* 0x0000001e13007c0c */ /* 0x000fe2000bf06270 */
[----:B------:R-:W-:Y:S01]  /*78120*/  ULDC UR30, c[0x0][0x22c] ;  /* 0x00008b00001e7ab9 */ /* 0x000fe20000000800 */
[----:B------:R-:W-:Y:S01]  /*78130*/  @P1 LOP3.LUT R29, R29, 0x80000, RZ, 0xfc, !PT ;  /* 0x000800001d1d1812 */ /* 0x000fe200078efcff */
[----:B------:R-:W3:Y:S01]  /*78140*/  LDL.LU R19, [R1+0x2404] ;  /* 0x0024040001137983 */ /* 0x000ee20000300800 */
[----:B------:R-:W-:-:S02]  /*78150*/  ISETP.LT.AND P1, PT, R2, UR16, !P0 ;  /* 0x0000001002007c0c */ /* 0x000fc4000c721270 */
[----:B------:R-:W-:-:S04]  /*78160*/  LOP3.LUT R29, R29, 0xfffbffff, RZ, 0xc0, !PT ;  /* 0xfffbffff1d1d7812 */ /* 0x000fc800078ec0ff */
[----:B------:R-:W-:Y:S02]  /*78170*/  @P2 LOP3.LUT R29, R29, 0x40000, RZ, 0xfc, !PT ;  /* 0x000400001d1d2812 */ /* 0x000fe400078efcff */
[----:B------:R-:W-:Y:S02]  /*78180*/  ISETP.LT.AND P3, PT, R0, UR14, !P0 ;  /* 0x0000000e00007c0c */ /* 0x000fe4000c761270 */
[----:B------:R-:W-:-:S04]  /*78190*/  LOP3.LUT R29, R29, 0xfffdffff, RZ, 0xc0, !PT ;  /* 0xfffdffff1d1d7812 */ /* 0x000fc800078ec0ff */
[----:B------:R-:W-:Y:S02]  /*781a0*/  @P1 LOP3.LUT R29, R29, 0x20000, RZ, 0xfc, !PT ;  /* 0x000200001d1d1812 */ /* 0x000fe400078efcff */
[----:B------:R-:W-:Y:S02]  /*781b0*/  ISETP.LT.AND P2, PT, R17, UR61, !P0 ;  /* 0x0000003d11007c0c */ /* 0x000fe4000c741270 */
[----:B------:R-:W-:-:S04]  /*781c0*/  LOP3.LUT R29, R29, 0xfffeffff, RZ, 0xc0, !PT ;  /* 0xfffeffff1d1d7812 */ /* 0x000fc800078ec0ff */
[----:B------:R-:W-:Y:S02]  /*781d0*/  @P3 LOP3.LUT R29, R29, 0x10000, RZ, 0xfc, !PT ;  /* 0x000100001d1d3812 */ /* 0x000fe400078efcff */
[----:B------:R-:W-:Y:S02]  /*781e0*/  ISETP.LT.AND P1, PT, R16, UR60, !P0 ;  /* 0x0000003c10007c0c */ /* 0x000fe4000c721270 */
[----:B------:R-:W-:Y:S02]  /*781f0*/  LOP3.LUT R29, R29, 0xffff7fff, RZ, 0xc0, !PT ;  /* 0xffff7fff1d1d7812 */ /* 0x000fe400078ec0ff */
[----:B------:R-:W-:Y:S02]  /*78200*/  ISETP.GE.AND P0, PT, R18, UR30, PT ;  /* 0x0000001e12007c0c */ /* 0x000fe4000bf06270 */
        /* <DEDUP_REMOVED lines=13> */
[----:B----4-:R-:W-:Y:S02]  /*782e0*/  ISETP.GE.AND P0, PT, R15, UR4, PT ;  /* 0x000000040f007c0c */ /* 0x010fe4000bf06270 */
[----:B------:R-:W-:Y:S01]  /*782f0*/  @P1 LOP3.LUT R29, R29, 0x800, RZ, 0xfc, !PT ;  /* 0x000008001d1d1812 */ /* 0x000fe200078efcff */
[----:B------:R-:W4:Y:S01]  /*78300*/  LDL.LU R15, [R1+0x23fc] ;  /* 0x0023fc00010f7983 */ /* 0x000f220000300800 */
[----:B------:R-:W-:-:S02]  /*78310*/  ISETP.LT.AND P1, PT, R2, UR56, !P0 ;  /* 0x0000003802007c0c */ /* 0x000fc4000c721270 */
[----:B------:R-:W-:-:S04]  /*78320*/  LOP3.LUT R29, R29, 0xfffffbff, RZ, 0xc0, !PT ;  /* 0xfffffbff1d1d7812 */ /* 0x000fc800078ec0ff */
[----:B------:R-:W-:-:S04]  /*78330*/  @P2 LOP3.LUT R29, R29, 0x400, RZ, 0xfc, !PT ;  /* 0x000004001d1d2812 */ /* 0x000fc800078efcff */
[----:B------:R-:W-:Y:S02]  /*78340*/  LOP3.LUT R29, R29, 0xfffffdff, RZ, 0xc0, !PT ;  /* 0xfffffdff1d1d7812 */ /* 0x000fe400078ec0ff */
[----:B------:R-:W-:Y:S02]  /*78350*/  ISETP.LT.AND P3, PT, R0, UR55, !P0 ;  /* 0x0000003700007c0c */ /* 0x000fe4000c761270 */
[----:B------:R-:W-:Y:S02]  /*78360*/  @P1 LOP3.LUT R29, R29, 0x200, RZ, 0xfc, !PT ;  /* 0x000002001d1d1812 */ /* 0x000fe400078efcff */
[----:B------:R-:W-:Y:S02]  /*78370*/  ISETP.LT.AND P2, PT, R17, UR54, !P0 ;  /* 0x0000003611007c0c */ /* 0x000fe4000c741270 */
[----:B------:R-:W-:Y:S02]  /*78380*/  ISETP.LT.AND P1, PT, R16, UR41, !P0 ;  /* 0x0000002910007c0c */ /* 0x000fe4000c721270 */
[----:B--2---:R-:W-:-:S02]  /*78390*/  ISETP.GE.AND P0, PT, R14, UR8, PT ;  /* 0x000000080e007c0c */ /* 0x004fc4000bf06270 */
[----:B------:R-:W2:Y:S01]  /*783a0*/  LDL.LU R14, [R1+0x23f8] ;  /* 0x0023f800010e7983 */ /* 0x000ea20000300800 */
[----:B------:R-:W-:-:S04]  /*783b0*/  LOP3.LUT R29, R29, 0xfffffeff, RZ, 0xc0, !PT ;  /* 0xfffffeff1d1d7812 */ /* 0x000fc800078ec0ff */
[----:B------:R-:W-:-:S04]  /*783c0*/  @P3 LOP3.LUT R29, R29, 0x100, RZ, 0xfc, !PT ;  /* 0x000001001d1d3812 */ /* 0x000fc800078efcff */
[----:B------:R-:W-:-:S04]  /*783d0*/  LOP3.LUT R29, R29, 0xffffff7f, RZ, 0xc0, !PT ;  /* 0xffffff7f1d1d7812 */ /* 0x000fc800078ec0ff */
[----:B------:R-:W-:Y:S02]  /*783e0*/  @P2 LOP3.LUT R29, R29, 0x80, RZ, 0xfc, !PT ;  /* 0x000000801d1d2812 */ /* 0x000fe400078efcff */
[----:B------:R-:W-:Y:S02]  /*783f0*/  ISETP.LT.AND P3, PT, R2, UR52, !P0 ;  /* 0x0000003402007c0c */ /* 0x000fe4000c761270 */
[----:B------:R-:W-:-:S04]  /*78400*/  LOP3.LUT R29, R29, 0xffffffbf, RZ, 0xc0, !PT ;  /* 0xffffffbf1d1d7812 */ /* 0x000fc800078ec0ff */
[----:B------:R-:W-:-:S04]  /*78410*/  @P1 LOP3.LUT R29, R29, 0x40, RZ, 0xfc, !PT ;  /* 0x000000401d1d1812 */ /* 0x000fc800078efcff */
[----:B------:R-:W-:Y:S02]  /*78420*/  LOP3.LUT R29, R29, 0xffffffdf, RZ, 0xc0, !PT ;  /* 0xffffffdf1d1d7812 */ /* 0x000fe400078ec0ff */
[----:B------:R-:W-:Y:S02]  /*78430*/  ISETP.LT.AND P2, PT, R0, UR51, !P0 ;  /* 0x0000003300007c0c */ /* 0x000fe4000c741270 */
[----:B------:R-:W-:Y:S02]  /*78440*/  @P3 LOP3.LUT R29, R29, 0x20, RZ, 0xfc, !PT ;  /* 0x000000201d1d3812 */ /* 0x000fe400078efcff */
[----:B------:R-:W-:Y:S02]  /*78450*/  ISETP.LT.AND P1, PT, R17, UR49, !P0 ;  /* 0x0000003111007c0c */ /* 0x000fe4000c721270 */
[----:B------:R-:W-:-:S04]  /*78460*/  LOP3.LUT R29, R29, 0xfffffff7, RZ, 0xc0, !PT ;  /* 0xfffffff71d1d7812 */ /* 0x000fc800078ec0ff */
[----:B------:R-:W-:-:S04]  /*78470*/  LOP3.LUT R29, R29, 0xffffffef, RZ, 0xc0, !PT ;  /* 0xffffffef1d1d7812 */ /* 0x000fc800078ec0ff */
[----:B------:R-:W-:Y:S02]  /*78480*/  @P2 LOP3.LUT R29, R29, 0x10, RZ, 0xfc, !PT ;  /* 0x000000101d1d2812 */ /* 0x000fe400078efcff */
[----:B------:R-:W-:Y:S02]  /*78490*/  ISETP.LT.AND P2, PT, R16, UR43, !P0 ;  /* 0x0000002b10007c0c */ /* 0x000fe4000c741270 */
[----:B------:R-:W-:Y:S02]  /*784a0*/  ISETP.GE.AND P0, PT, R21, UR10, PT ;  /* 0x0000000a15007c0c */ /* 0x000fe4000bf06270 */
[----:B------:R-:W-:Y:S01]  /*784b0*/  @P1 LOP3.LUT R29, R29, 0x8, RZ, 0xfc, !PT ;  /* 0x000000081d1d1812 */ /* 0x000fe200078efcff */
[----:B------:R-:W2:Y:S01]  /*784c0*/  LDL.LU R21, [R1+0x23f4] ;  /* 0x0023f40001157983 */ /* 0x000ea20000300800 */
[----:B------:R-:W-:Y:S02]  /*784d0*/  ISETP.LT.AND P1, PT, R2, UR23, !P0 ;  /* 0x0000001702007c0c */ /* 0x000fe4000c721270 */
[----:B------:R-:W-:-:S05]  /*784e0*/  LOP3.LUT R29, R29, 0xfffffffb, RZ, 0xc0, !PT ;  /* 0xfffffffb1d1d7812 */ /* 0x000fca00078ec0ff */
[----:B------:R-:W-:Y:S02]  /*784f0*/  @P2 LOP3.LUT R29, R29, 0x4, RZ, 0xfc, !PT ;  /* 0x000000041d1d2812 */ /* 0x000fe400078efcff */
[----:B------:R-:W-:Y:S02]  /*78500*/  ISETP.LT.AND P2, PT, R17, UR47, !P0 ;  /* 0x0000002f11007c0c */ /* 0x000fe4000c741270 */
[----:B------:R-:W-:Y:S02]  /*78510*/  LOP3.LUT R29, R29, 0xfffffffd, RZ, 0xc0, !PT ;  /* 0xfffffffd1d1d7812 */ /* 0x000fe400078ec0ff */
[----:B------:R-:W-:Y:S02]  /*78520*/  LOP3.LUT R12, R12, 0x7fffffff, RZ, 0xc0, !PT ;  /* 0x7fffffff0c0c7812 */ /* 0x000fe400078ec0ff */
[----:B------:R-:W-:Y:S02]  /*78530*/  @P1 LOP3.LUT R29, R29, 0x2, RZ, 0xfc, !PT ;  /* 0x000000021d1d1812 */ /* 0x000fe400078efcff */
[----:B------:R-:W-:-:S02]  /*78540*/  ISETP.LT.AND P1, PT, R16, UR46, !P0 ;  /* 0x0000002e10007c0c */ /* 0x000fc4000c721270 */
[----:B------:R-:W-:-:S03]  /*78550*/  ISETP.LT.AND P3, PT, R0, UR48, !P0 ;  /* 0x0000003000007c0c */ /* 0x000fc6000c761270 */
[----:B------:R-:W-:Y:S02]  /*78560*/  @P2 LOP3.LUT R12, R12, 0x80000000, RZ, 0xfc, !PT ;  /* 0x800000000c0c2812 */ /* 0x000fe400078efcff */
[----:B------:R-:W-:Y:S02]  /*78570*/  LOP3.LUT R29, R29, 0xfffffffe, RZ, 0xc0, !PT ;  /* 0xfffffffe1d1d7812 */ /* 0x000fe400078ec0ff */
[----:B------:R-:W-:Y:S02]  /*78580*/  LOP3.LUT R12, R12, 0xbfffffff, RZ, 0xc0, !PT ;  /* 0xbfffffff0c0c7812 */ /* 0x000fe400078ec0ff */
[----:B---3--:R-:W-:Y:S02]  /*78590*/  ISETP.GE.AND P0, PT, R20, UR6, PT ;  /* 0x0000000614007c0c */ /* 0x008fe4000bf06270 */
[----:B------:R-:W-:Y:S01]  /*785a0*/  @P1 LOP3.LUT R12, R12, 0x40000000, RZ, 0xfc, !PT ;  /* 0x400000000c0c1812 */ /* 0x000fe200078efcff */
[----:B------:R-:W3:Y:S01]  /*785b0*/  LDL.LU R20, [R1+0x23f0] ;  /* 0x0023f00001147983 */ /* 0x000ee20000300800 */
[----:B------:R-:W-:-:S02]  /*785c0*/  ISETP.LT.AND P2, PT, R2, UR42, !P0 ;  /* 0x0000002a02007c0c */ /* 0x000fc4000c741270 */
[----:B------:R-:W-:Y:S02]  /*785d0*/  @P3 LOP3.LUT R29, R29, 0x1, RZ, 0xfc, !PT ;  /* 0x000000011d1d3812 */ /* 0x000fe400078efcff */
[----:B------:R-:W-:Y:S02]  /*785e0*/  ISETP.LT.AND P3, PT, R0, UR27, !P0 ;  /* 0x0000001b00007c0c */ /* 0x000fe4000c761270 */
[----:B------:R-:W-:Y:S02]  /*785f0*/  LOP3.LUT R12, R12, 0xdfffffff, RZ, 0xc0, !PT ;  /* 0xdfffffff0c0c7812 */ /* 0x000fe400078ec0ff */
[----:B------:R-:W-:-:S05]  /*78600*/  ISETP.LT.AND P1, PT, R17, UR50, !P0 ;  /* 0x0000003211007c0c */ /* 0x000fca000c721270 */
[----:B------:R-:W-:-:S04]  /*78610*/  @P2 LOP3.LUT R12, R12, 0x20000000, RZ, 0xfc, !PT ;  /* 0x200000000c0c2812 */ /* 0x000fc800078efcff */
        /* <DEDUP_REMOVED lines=28> */
[----:B------:R-:W-:Y:S01]  /*787e0*/  LOP3.LUT R12, R12, 0xffefffff, RZ, 0xc0, !PT ;  /* 0xffefffff0c0c7812 */ /* 0x000fe200078ec0ff */
[----:B------:R-:W3:Y:S01]  /*787f0*/  LDL.LU R17, [R1+0x23e4] ;  /* 0x0023e40001117983 */ /* 0x000ee20000300800 */
[----:B------:R-:W-:Y:S02]  /*78800*/  @P6 LOP3.LUT R9, R9, 0x20000000, RZ, 0xfc, !PT ;  /* 0x2000000009096812 */ /* 0x000fe400078efcff */
[----:B------:R-:W-:Y:S02]  /*78810*/  ISETP.LT.AND P0, PT, R16, UR53, !P0 ;  /* 0x0000003510007c0c */ /* 0x000fe4000c701270 */
[----:B------:R-:W3:Y:S01]  /*78820*/  LDL.LU R16, [R1+0x23e0] ;  /* 0x0023e00001107983 */ /* 0x000ee20000300800 */
[----:B------:R-:W-:-:S02]  /*78830*/  @P2 LOP3.LUT R12, R12, 0x100000, RZ, 0xfc, !PT ;  /* 0x001000000c0c2812 */ /* 0x000fc400078efcff */
[----:B----4-:R-:W-:Y:S02]  /*78840*/  ISETP.GE.AND P6, PT, R15, UR21, PT ;  /* 0x000000150f007c0c */ /* 0x010fe4000bfc6270 */
[----:B------:R-:W4:Y:S01]  /*78850*/  LDL.LU R15, [R1+0x23dc] ;  /* 0x0023dc00010f7983 */ /* 0x000f220000300800 */
[----:B--2---:R-:W-:-:S03]  /*78860*/  ISETP.GE.AND P2, PT, R14, UR19, PT ;  /* 0x000000130e007c0c */ /* 0x004fc6000bf46270 */
[----:B------:R-:W2:Y:S01]  /*78870*/  LDL.LU R14, [R1+0x23d8] ;  /* 0x0023d800010e7983 */ /* 0x000ea20000300800 */
[----:B------:R-:W-:-:S04]  /*78880*/  LOP3.LUT R12, R12, 0xfff7ffff, RZ, 0xc0, !PT ;  /* 0xfff7ffff0c0c7812 */ /* 0x000fc800078ec0ff */
[----:B------:R-:W-:-:S04]  /*78890*/  @P1 LOP3.LUT R12, R12, 0x80000, RZ, 0xfc, !PT ;  /* 0x000800000c0c1812 */ /* 0x000fc800078efcff */
[----:B------:R-:W-:-:S04]  /*788a0*/  LOP3.LUT R12, R12, 0xfffbffff, RZ, 0xc0, !PT ;  /* 0xfffbffff0c0c7812 */ /* 0x000fc800078ec0ff */
[----:B------:R-:W-:-:S04]  /*788b0*/  @P0 LOP3.LUT R12, R12, 0x40000, RZ, 0xfc, !PT ;  /* 0x000400000c0c0812 */ /* 0x000fc800078efcff */
[----:B------:R-:W-:-:S04]  /*788c0*/  LOP3.LUT R12, R12, 0xffffdfff, RZ, 0xc0, !PT ;  /* 0xffffdfff0c0c7812 */ /* 0x000fc800078ec0ff */
[----:B------:R-:W-:-:S04]  /*788d0*/  @P2 LOP3.LUT R12, R12, 0x2000, RZ, 0xfc, !PT ;  /* 0x000020000c0c2812 */ /* 0x000fc800078efcff */
[----:B------:R-:W-:-:S04]  /*788e0*/  LOP3.LUT R12, R12, 0xffffefff, RZ, 0xc0, !PT ;  /* 0xffffefff0c0c7812 */ /* 0x000fc800078ec0ff */
[----:B------:R-:W-:Y:S02]  /*788f0*/  LOP3.LUT R12, R12, 0xffffbfff, RZ, 0xc0, !PT ;  /* 0xffffbfff0c0c7812 */ /* 0x000fe400078ec0ff */
[----:B------:R-:W-:Y:S02]  /*78900*/  ISETP.GE.AND P1, PT, R21, UR17, PT ;  /* 0x0000001115007c0c */ /* 0x000fe4000bf26270 */
[----:B------:R-:W2:Y:S11]  /*78910*/  LDL.LU R21, [R1+0x23d4] ;  /* 0x0023d40001157983 */ /* 0x000eb60000300800 */
[----:B------:R-:W-:-:S04]  /*78920*/  @P1 LOP3.LUT R12, R12, 0x4000, RZ, 0xfc, !PT ;  /* 0x000040000c0c1812 */ /* 0x000fc800078efcff */
[----:B------:R-:W-:-:S04]  /*78930*/  @P6 LOP3.LUT R12, R12, 0x1000, RZ, 0xfc, !PT ;  /* 0x000010000c0c6812 */ /* 0x000fc800078efcff */
[----:B------:R-:W-:Y:S02]  /*78940*/  LOP3.LUT R12, R12, 0xffff7fff, RZ, 0xc0, !PT ;  /* 0xffff7fff0c0c7812 */ /* 0x000fe400078ec0ff */
[----:B------:R-:W-:Y:S02]  /*78950*/  LOP3.LUT R9, R9, 0xbfffffff, RZ, 0xc0, !PT ;  /* 0xbfffffff09097812 */ /* 0x000fe400078ec0ff */
[----:B---3--:R-:W-:Y:S02]  /*78960*/  ISETP.GE.AND P0, PT, R20, UR15, PT ;  /* 0x0000000f14007c0c */ /* 0x008fe4000bf06270 */
[----:B------:R-:W3:Y:S11]  /*78970*/  LDL.LU R20, [R1+0x23d0] ;  /* 0x0023d00001147983 */ /* 0x000ef60000300800 */
[----:B------:R-:W-:-:S02]  /*78980*/  @P0 LOP3.LUT R12, R12, 0x8000, RZ, 0xfc, !PT ;  /* 0x000080000c0c0812 */ /* 0x000fc400078efcff */
[----:B------:R-:W-:Y:S02]  /*78990*/  ISETP.GE.AND P5, PT, R19, UR13, PT ;  /* 0x0000000d13007c0c */ /* 0x000fe4000bfa6270 */
[----:B------:R-:W3:Y:S11]  /*789a0*/  LDL.LU R19, [R1+0x23cc] ;  /* 0x0023cc0001137983 */ /* 0x000ef60000300800 */
[----:B------:R-:W-:-:S02]  /*789b0*/  @P5 LOP3.LUT R9, R9, 0x40000000, RZ, 0xfc, !PT ;  /* 0x4000000009095812 */ /* 0x000fc400078efcff */
[----:B------:R-:W-:Y:S02]  /*789c0*/  ISETP.LT.AND P5, PT, R2, UR22, !P6 ;  /* 0x0000001602007c0c */ /* 0x000fe4000f7a1270 */
[----:B------:R-:W-:Y:S02]  /*789d0*/  ISETP.LT.AND P6, PT, R0, UR24, !P6 ;  /* 0x0000001800007c0c */ /* 0x000fe4000f7c1270 */
[----:B------:R-:W-:Y:S02]  /*789e0*/  ISETP.GE.AND P2, PT, R18, UR11, PT ;  /* 0x0000000b12007c0c */ /* 0x000fe4000bf46270 */
[----:B------:R-:W3:Y:S01]  /*789f0*/  LDL.LU R18, [R1+0x23c8] ;  /* 0x0023c80001127983 */ /* 0x000ee20000300800 */
[----:B------:R-:W-:-:S03]  /*78a00*/  ISETP.GE.AND P0, PT, R17, UR9, PT ;  /* 0x0000000911007c0c */ /* 0x000fc6000bf06270 */
[----:B------:R-:W3:Y:S01]  /*78a10*/  LDL.LU R17, [R1+0x23c4] ;  /* 0x0023c40001117983 */ /* 0x000ee20000300800 */
[----:B------:R-:W-:-:S03]  /*78a20*/  ISETP.GE.AND P3, PT, R16, UR7, PT ;  /* 0x0000000710007c0c */ /* 0x000fc6000bf66270 */
[----:B------:R-:W3:Y:S01]  /*78a30*/  LDL.LU R16, [R1+0x23c0] ;  /* 0x0023c00001107983 */ /* 0x000ee20000300800 */
[----:B----4-:R-:W-:-:S03]  /*78a40*/  ISETP.GE.AND P1, PT, R15, UR5, PT ;  /* 0x000000050f007c0c */ /* 0x010fc6000bf26270 */
[----:B------:R-:W4:Y:S01]  /*78a50*/  LDL.LU R15, [R1+0x23bc] ;  /* 0x0023bc00010f7983 */ /* 0x000f220000300800 */
[----:B--2---:R-:W-:-:S03]  /*78a60*/  ISETP.GE.AND P4, PT, R14, UR39, PT ;  /* 0x000000270e007c0c */ /* 0x004fc6000bf86270 */
[----:B------:R-:W4:Y:S04]  /*78a70*/  LDL.LU R14, [R1+0x23b8] ;  /* 0x0023b800010e7983 */ /* 0x000f280000300800 */
[----:B------:R-:W2:Y:S04]  /*78a80*/  LDL.LU R2, [R1+0x23b4] ;  /* 0x0023b40001027983 */ /* 0x000ea80000300800 */
[----:B------:R-:W2:Y:S01]  /*78a90*/  LDL.LU R0, [R1+0x23b0] ;  /* 0x0023b00001007983 */ /* 0x000ea20000300800 */
[----:B------:R-:W-:-:S04]  /*78aa0*/  LOP3.LUT R12, R12, 0xfffdffff, RZ, 0xc0, !PT ;  /* 0xfffdffff0c0c7812 */ /* 0x000fc800078ec0ff */
[----:B------:R-:W-:-:S04]  /*78ab0*/  @P5 LOP3.LUT R12, R12, 0x20000, RZ, 0xfc, !PT ;  /* 0x000200000c0c5812 */ /* 0x000fc800078efcff */
[----:B------:R-:W-:Y:S02]  /*78ac0*/  LOP3.LUT R12, R12, 0xfffeffff, RZ, 0xc0, !PT ;  /* 0xfffeffff0c0c7812 */ /* 0x000fe400078ec0ff */
[C---:B------:R-:W-:Y:S02]  /*78ad0*/  LOP3.LUT P5, RZ, R9.reuse, 0x40000000, RZ, 0xc0, !PT ;  /* 0x4000000009ff7812 */ /* 0x040fe400078ac0ff */
[----:B------:R-:W-:Y:S02]  /*78ae0*/  @P6 LOP3.LUT R12, R12, 0x10000, RZ, 0xfc, !PT ;  /* 0x000100000c0c6812 */ /* 0x000fe400078efcff */
[----:B------:R-:W-:Y:S01]  /*78af0*/  LOP3.LUT P6, RZ, R9, 0x20000000, RZ, 0xc0, !PT ;  /* 0x2000000009ff7812 */ /* 0x000fe200078cc0ff */
[----:B------:R0:W-:Y:S01]  /*78b00*/  STL [R1+0x3de0], R22 ;  /* 0x003de01601007387 */ /* 0x0001e20000100800 */
[----:B------:R-:W-:Y:S01]  /*78b10*/  ULDC UR4, c[0x0][0x228] ;  /* 0x00008a0000047ab9 */ /* 0x000fe20000000800 */
[----:B------:R-:W-:Y:S01]  /*78b20*/  ULDC UR5, c[0x0][0x228] ;  /* 0x00008a0000057ab9 */ /* 0x000fe20000000800 */
[----:B------:R-:W-:Y:S01]  /*78b30*/  ULDC UR6, c[0x0][0x228] ;  /* 0x00008a0000067ab9 */ /* 0x000fe20000000800 */
[----:B0-----:R-:W2:Y:S04]  /*78b40*/  LDL.LU R22, [R1+0x878] ;  /* 0x0008780001167983 */ /* 0x001ea80000300800 */
[----:B------:R-:W-:Y:S04]  /*78b50*/  STL [R1+0x3d40], R24 ;  /* 0x003d401801007387 */ /* 0x000fe80000100800 */
[----:B------:R-:W-:Y:S04]  /*78b60*/  STL [R1+0x3c9c], R26 ;  /* 0x003c9c1a01007387 */ /* 0x000fe80000100800 */
[----:B------:R-:W-:Y:S04]  /*78b70*/  STL [R1+0x3c20], R28 ;  /* 0x003c201c01007387 */ /* 0x000fe80000100800 */
[----:B------:R-:W-:Y:S04]  /*78b80*/  STL [R1+0x3be8], R11 ;  /* 0x003be80b01007387 */ /* 0x000fe80000100800 */
[----:B---3--:R-:W-:Y:S04]  /*78b90*/  STL.64 [R1+0x3bb8], R18 ;  /* 0x003bb81201007387 */ /* 0x008fe80000100a00 */
[----:B------:R-:W-:Y:S04]  /*78ba0*/  STL.64 [R1+0x3bb0], R16 ;  /* 0x003bb01001007387 */ /* 0x000fe80000100a00 */
[----:B----4-:R-:W-:Y:S04]  /*78bb0*/  STL.64 [R1+0x3ba8], R14 ;  /* 0x003ba80e01007387 */ /* 0x010fe80000100a00 */
[----:B------:R0:W-:Y:S04]  /*78bc0*/  STL [R1+0x3b90], R13 ;  /* 0x003b900d01007387 */ /* 0x0001e80000100800 */
[----:B0-----:R-:W3:Y:S04]  /*78bd0*/  LDL.LU R13, [R1+0x778] ;  /* 0x00077800010d7983 */ /* 0x001ee80000300800 */
[----:B------:R-:W-:Y:S04]  /*78be0*/  STL [R1+0x3b64], R21 ;  /* 0x003b641501007387 */ /* 0x000fe80000100800 */
[----:B------:R0:W-:Y:S04]  /*78bf0*/  STL [R1+0x3b60], R20 ;  /* 0x003b601401007387 */ /* 0x0001e80000100800 */
[----:B0-----:R-:W4:Y:S04]  /*78c00*/  LDL.LU R20, [R1+0x860] ;  /* 0x0008600001147983 */ /* 0x001f280000300800 */
[----:B------:R-:W3:Y:S04]  /*78c10*/  LDL.LU R16, [R1+0x550] ;  /* 0x0005500001107983 */ /* 0x000ee80000300800 */
[----:B------:R-:W3:Y:S04]  /*78c20*/  LDL.LU R26, [R1+0x888] ;  /* 0x00088800011a7983 */ /* 0x000ee80000300800 */
[----:B------:R-:W3:Y:S04]  /*78c30*/  LDL.LU R17, [R1+0x880] ;  /* 0x0008800001117983 */ /* 0x000ee80000300800 */
[----:B------:R-:W4:Y:S04]  /*78c40*/  LDL.LU R21, [R1+0x870] ;  /* 0x0008700001157983 */ /* 0x000f280000300800 */
[----:B------:R-:W-:Y:S04]  /*78c50*/  STL [R1+0x27f0], R10 ;  /* 0x0027f00a01007387 */ /* 0x000fe80000100800 */
[----:B------:R0:W-:Y:S04]  /*78c60*/  STL.64 [R1+0x27e8], R8 ;  /* 0x0027e80801007387 */ /* 0x0001e80000100a00 */
        /* <DEDUP_REMOVED lines=10> */
[----:B------:R0:W-:Y:S04]  /*78d10*/  STL.64 [R1+0x27a8], R6 ;  /* 0x0027a80601007387 */ /* 0x0001e80000100a00 */
[----:B0-----:R-:W4:Y:S04]  /*78d20*/  LDL.LU R6, [R1+0x2c] ;  /* 0x00002c0001067983 */ /* 0x001f280000300800 */
[----:B------:R-:W3:Y:S04]  /*78d30*/  LDL.LU R7, [R1+0x28] ;  /* 0x0000280001077983 */ /* 0x000ee80000300800 */
[----:B------:R-:W-:Y:S04]  /*78d40*/  STL [R1+0x2768], R4 ;  /* 0x0027680401007387 */ /* 0x000fe80000100800 */
[----:B------:R-:W-:Y:S04]  /*78d50*/  STL [R1+0x2780], R5 ;  /* 0x0027800501007387 */ /* 0x000fe80000100800 */
[----:B--2---:R-:W-:Y:S04]  /*78d60*/  STL.64 [R1+0x2728], R2 ;  /* 0x0027280201007387 */ /* 0x004fe80000100a00 */
[----:B------:R-:W-:Y:S04]  /*78d70*/  STL [R1+0x2690], R0 ;  /* 0x0026900001007387 */ /* 0x000fe80000100800 */
[----:B------:R-:W-:Y:S04]  /*78d80*/  STL [R1+0x24b8], R23 ;  /* 0x0024b81701007387 */ /* 0x000fe80000100800 */
[----:B------:R-:W-:Y:S04]  /*78d90*/  STL [R1+0x2478], R25 ;  /* 0x0024781901007387 */ /* 0x000fe80000100800 */
[----:B------:R-:W-:Y:S04]  /*78da0*/  STL [R1+0x2420], R27 ;  /* 0x0024201b01007387 */ /* 0x000fe80000100800 */
[----:B------:R0:W-:Y:S04]  /*78db0*/  STL [R1+0x23f0], R29 ;  /* 0x0023f01d01007387 */ /* 0x0001e80000100800 */
[----:B0-----:R-:W2:Y:S01]  /*78dc0*/  LDL R29, [R1+0x34] ;  /* 0x00003400011d7983 */ /* 0x001ea20000100800 */
[----:B----4-:R-:W-:-:S02]  /*78dd0*/  LOP3.LUT R6, R6, 0xfffffffb, RZ, 0xc0, !PT ;  /* 0xfffffffb06067812 */ /* 0x010fc400078ec0ff */
[----:B---3--:R-:W-:Y:S02]  /*78de0*/  LOP3.LUT R7, R7, 0x7fffffff, RZ, 0xc0, !PT ;  /* 0x7fffffff07077812 */ /* 0x008fe400078ec0ff */
[----:B------:R-:W-:Y:S02]  /*78df0*/  @P5 LOP3.LUT R6, R6, 0x4, RZ, 0xfc, !PT ;  /* 0x0000000406065812 */ /* 0x000fe400078efcff */
[----:B------:R-:W-:Y:S02]  /*78e00*/  @P3 LOP3.LUT R7, R7, 0x80000000, RZ, 0xfc, !PT ;  /* 0x8000000007073812 */ /* 0x000fe400078efcff */
[----:B------:R-:W-:Y:S02]  /*78e10*/  LOP3.LUT R6, R6, 0xfffffffd, RZ, 0xc0, !PT ;  /* 0xfffffffd06067812 */ /* 0x000fe400078ec0ff */
[----:B------:R-:W-:Y:S02]  /*78e20*/  LOP3.LUT R7, R7, 0xbfffffff, RZ, 0xc0, !PT ;  /* 0xbfffffff07077812 */ /* 0x000fe400078ec0ff */
[----:B------:R-:W-:-:S02]  /*78e30*/  @P2 LOP3.LUT R6, R6, 0x2, RZ, 0xfc, !PT ;  /* 0x0000000206062812 */ /* 0x000fc400078efcff */
[----:B------:R-:W-:Y:S02]  /*78e40*/  @P4 LOP3.LUT R7, R7, 0x40000000, RZ, 0xfc, !PT ;  /* 0x4000000007074812 */ /* 0x000fe400078efcff */
[----:B------:R-:W-:Y:S02]  /*78e50*/  LOP3.LUT R6, R6, 0xfffffffe, RZ, 0xc0, !PT ;  /* 0xfffffffe06067812 */ /* 0x000fe400078ec0ff */
[----:B------:R-:W-:Y:S02]  /*78e60*/  LOP3.LUT R7, R7, 0xdfffffff, RZ, 0xc0, !PT ;  /* 0xdfffffff07077812 */ /* 0x000fe400078ec0ff */
[----:B------:R-:W-:Y:S02]  /*78e70*/  @P0 LOP3.LUT R6, R6, 0x1, RZ, 0xfc, !PT ;  /* 0x0000000106060812 */ /* 0x000fe400078efcff */
[----:B------:R-:W-:Y:S02]  /*78e80*/  @P1 LOP3.LUT R7, R7, 0x20000000, RZ, 0xfc, !PT ;  /* 0x2000000007071812 */ /* 0x000fe400078efcff */
[C---:B------:R-:W-:Y:S01]  /*78e90*/  LOP3.LUT P5, RZ, R12.reuse, 0x8, RZ, 0xc0, !PT ;  /* 0x000000080cff7812 */ /* 0x040fe200078ac0ff */
[----:B------:R0:W-:Y:S01]  /*78ea0*/  STL [R1+0x2c], R6 ;  /* 0x00002c0601007387 */ /* 0x0001e20000100800 */
[----:B------:R-:W-:-:S02]  /*78eb0*/  LOP3.LUT P2, RZ, R12, 0x4, RZ, 0xc0, !PT ;  /* 0x000000040cff7812 */ /* 0x000fc4000784c0ff */
[C---:B------:R-:W-:Y:S01]  /*78ec0*/  LOP3.LUT P0, RZ, R12.reuse, 0x2, RZ, 0xc0, !PT ;  /* 0x000000020cff7812 */ /* 0x040fe2000780c0ff */
[----:B------:R1:W-:Y:S01]  /*78ed0*/  STL [R1+0x28], R7 ;  /* 0x0000280701007387 */ /* 0x0003e20000100800 */
[----:B------:R-:W-:-:S03]  /*78ee0*/  LOP3.LUT P3, RZ, R12, 0x1, RZ, 0xc0, !PT ;  /* 0x000000010cff7812 */ /* 0x000fc6000786c0ff */
[----:B------:R-:W3:Y:S04]  /*78ef0*/  LDL.LU R3, [R1+0xc9c] ;  /* 0x000c9c0001037983 */ /* 0x000ee80000300800 */
[----:B------:R-:W4:Y:S04]  /*78f00*/  LDL.LU R5, [R1+0xc98] ;  /* 0x000c980001057983 */ /* 0x000f280000300800 */
[----:B------:R-:W4:Y:S04]  /*78f10*/  LDL.LU R4, [R1+0xc3c] ;  /* 0x000c3c0001047983 */ /* 0x000f280000300800 */
[----:B0-----:R-:W3:Y:S04]  /*78f20*/  LDL.LU R6, [R1+0xc38] ;  /* 0x000c380001067983 */ /* 0x001ee80000300800 */
[----:B------:R-:W-:Y:S04]  /*78f30*/  STL [R1+0x4020], R22 ;  /* 0x0040201601007387 */ /* 0x000fe80000100800 */
[----:B------:R-:W-:Y:S04]  /*78f40*/  STL.64 [R1+0x4018], R20 ;  /* 0x0040181401007387 */ /* 0x000fe80000100a00 */
[----:B-1----:R-:W3:Y:S01]  /*78f50*/  LDL.LU R7, [R1+0xbfc] ;  /* 0x000bfc0001077983 */ /* 0x002ee20000300800 */
[----:B------:R-:W-:-:S03]  /*78f60*/  LOP3.LUT P1, RZ, R12, 0x40, RZ, 0xc0, !PT ;  /* 0x000000400cff7812 */ /* 0x000fc6000782c0ff */
[----:B--2---:R-:W0:Y:S04]  /*78f70*/  LDS.128 R20, [R29] ;  /* 0x000000001d147984 */ /* 0x004e280000000c00 */
[----:B---3--:R-:W-:Y:S04]  /*78f80*/  STL.64 [R1+0x4000], R6 ;  /* 0x0040000601007387 */ /* 0x008fe80000100a00 */
[----:B----4-:R1:W-:Y:S04]  /*78f90*/  STL.64 [R1+0x3ff8], R4 ;  /* 0x003ff80401007387 */ /* 0x0103e80000100a00 */
[----:B-1----:R-:W2:Y:S04]  /*78fa0*/  LDL.LU R4, [R1+0x210] ;  /* 0x0002100001047983 */ /* 0x002ea80000300800 */
[----:B------:R-:W2:Y:S04]  /*78fb0*/  LDL.LU R5, [R1+0x214] ;  /* 0x0002140001057983 */ /* 0x000ea80000300800 */
[----:B------:R-:W3:Y:S04]  /*78fc0*/  LDL.LU R6, [R1+0x218] ;  /* 0x0002180001067983 */ /* 0x000ee80000300800 */
[----:B------:R-:W3:Y:S04]  /*78fd0*/  LDL.LU R7, [R1+0x21c] ;  /* 0x00021c0001077983 */ /* 0x000ee80000300800 */
[----:B---3--:R-:W-:Y:S04]  /*78fe0*/  STL.64 [R1+0x4010], R6 ;  /* 0x0040100601007387 */ /* 0x008fe80000100a00 */
[----:B--2---:R1:W-:Y:S04]  /*78ff0*/  STL.64 [R1+0x4008], R4 ;  /* 0x0040080401007387 */ /* 0x0043e80000100a00 */
[----:B-1----:R-:W2:Y:S04]  /*79000*/  LDL.LU R4, [R1+0x200] ;  /* 0x0002000001047983 */ /* 0x002ea80000300800 */
[----:B------:R-:W2:Y:S04]  /*79010*/  LDL.LU R5, [R1+0x204] ;  /* 0x0002040001057983 */ /* 0x000ea80000300800 */
[----:B------:R-:W2:Y:S04]  /*79020*/  LDL.LU R6, [R1+0x208] ;  /* 0x0002080001067983 */ /* 0x000ea80000300800 */
[----:B------:R-:W2:Y:S04]  /*79030*/  LDL.LU R7, [R1+0x20c] ;  /* 0x00020c0001077983 */ /* 0x000ea80000300800 */
[----:B------:R1:W-:Y:S04]  /*79040*/  STL [R1+0x3bc0], R12 ;  /* 0x003bc00c01007387 */ /* 0x0003e80000100800 */
[----:B-1----:R-:W2:Y:S04]  /*79050*/  LDL.LU R12, [R1+0x30] ;  /* 0x00003000010c7983 */ /* 0x002ea80000300800 */
[----:B0-----:R-:W-:Y:S04]  /*79060*/  STL.64 [R1+0x260], R20 ;  /* 0x0002601401007387 */ /* 0x001fe80000100a00 */
[----:B------:R-:W-:Y:S04]  /*79070*/  STL.64 [R1+0x268], R22 ;  /* 0x0002681601007387 */ /* 0x000fe80000100a00 */
[----:B------:R-:W0:Y:S01]  /*79080*/  LDS.128 R20, [R29+0x400] ;  /* 0x000400001d147984 */ /* 0x000e220000000c00 */
[----:B------:R-:W-:Y:S06]  /*79090*/  BAR.SYNC.DEFER_BLOCKING 0x0 ;  /* 0x0000000000007b1d */ /* 0x000fec0000010000 */
[----:B0-----:R-:W-:Y:S04]  /*790a0*/  STL.64 [R1+0x250], R20 ;  /* 0x0002501401007387 */ /* 0x001fe80000100a00 */
[----:B------:R0:W-:Y:S04]  /*790b0*/  STL.64 [R1+0x258], R22 ;  /* 0x0002581601007387 */ /* 0x0001e80000100a00 */
[----:B0-----:R-:W3:Y:S04]  /*790c0*/  LDL.LU R22, [R1+0x4020] ;  /* 0x0040200001167983 */ /* 0x001ee80000300800 */
[----:B------:R-:W4:Y:S04]  /*790d0*/  LDL.LU.64 R20, [R1+0x4018] ;  /* 0x0040180001147983 */ /* 0x000f280000300a00 */
[----:B------:R-:W-:Y:S04]  /*790e0*/  STL [R1+0x3fe8], R29 ;  /* 0x003fe81d01007387 */ /* 0x000fe80000100800 */
[----:B--2---:R0:W-:Y:S04]  /*790f0*/  STSM.16.M88.4 [R12], R4 ;  /* 0x000000040c007844 */ /* 0x0041e80000000200 */
[----:B0-----:R-:W2:Y:S04]  /*79100*/  LDL.LU.64 R6, [R1+0x4010] ;  /* 0x0040100001067983 */ /* 0x001ea80000300a00 */
[----:B------:R-:W2:Y:S01]  /*79110*/  LDL.LU.64 R4, [R1+0x4008] ;  /* 0x0040080001047983 */ /* 0x000ea20000300a00 */
[----:B------:R-:W-:-:S03]  /*79120*/  LOP3.LUT R0, R3, 0xffff, RZ, 0xc0, !PT ;  /* 0x0000ffff03007812 */ /* 0x000fc600078ec0ff */
[----:B--2---:R0:W-:Y:S04]  /*79130*/  STSM.16.M88.4 [R12+0x200], R4 ;  /* 0x000200040c007844 */ /* 0x0041e80000000200 */
[----:B0-----:R-:W2:Y:S04]  /*79140*/  LDL.LU.64 R6, [R1+0x4000] ;  /* 0x0040000001067983 */ /* 0x001ea80000300a00 */
[----:B------:R-:W3:Y:S04]  /*79150*/  LDL.LU.64 R4, [R1+0x3ff8] ;  /* 0x003ff80001047983 */ /* 0x000ee80000300a00 */
[----:B------:R-:W-:Y:S04]  /*79160*/  STL [R1+0x3fec], R12 ;  /* 0x003fec0c01007387 */ /* 0x000fe80000100800 */
[----:B------:R2:W-:Y:S04]  /*79170*/  STL [R1+0x224], R0 ;  /* 0x0002240001007387 */ /* 0x0005e80000100800 */
[----:B------:R-:W4:Y:S01]  /*79180*/  LDL.LU R23, [R1+0xc20] ;  /* 0x000c200001177983 */ /* 0x000f220000300800 */
[----:B------:R-:W-:Y:S01]  /*79190*/  BAR.SYNC.DEFER_BLOCKING 0x0 ;  /* 0x0000000000007b1d */ /* 0x000fe20000010000 */
[----:B--2---:R-:W-:-:S02]  /*791a0*/  LOP3.LUT R0, R6, 0xffff, RZ, 0xc0, !PT ;  /* 0x0000ffff06007812 */ /* 0x004fc400078ec0ff */
[----:B---3--:R-:W-:Y:S02]  /*791b0*/  LOP3.LUT R12, R5, 0xffff, RZ, 0xc0, !PT ;  /* 0x0000ffff050c7812 */ /* 0x008fe400078ec0ff */
[----:B------:R-:W-:Y:S01]  /*791c0*/  LOP3.LUT R29, R4, 0xffff, RZ, 0xc0, !PT ;  /* 0x0000ffff041d7812 */ /* 0x000fe200078ec0ff */
[----:B----4-:R0:W-:Y:S04]  /*791d0*/  STL [R1+0x3ff4], R23 ;  /* 0x003ff41701007387 */ /* 0x0101e80000100800 */
[----:B------:R-:W2:Y:S04]  /*791e0*/  LDL.LU R6, [R1+0xbbc] ;  /* 0x000bbc0001067983 */ /* 0x000ea80000300800 */
[----:B------:R-:W3:Y:S04]  /*791f0*/  LDL.LU R27, [R1+0xbb8] ;  /* 0x000bb800011b7983 */ /* 0x000ee80000300800 */
[----:B------:R-:W4:Y:S04]  /*79200*/  LDL.LU R25, [R1+0xc24] ;  /* 0x000c240001197983 */ /* 0x000f280000300800 */
[----:B------:R-:W2:Y:S01]  /*79210*/  LDL.LU R3, [R1+0xc14] ;  /* 0x000c140001037983 */ /* 0x000ea20000300800 */
[----:B0-----:R-:W-:-:S03]  /*79220*/  LOP3.LUT R23, R7, 0xffff, RZ, 0xc0, !PT ;  /* 0x0000ffff07177812 */ /* 0x001fc600078ec0ff */
[----:B--2---:R0:W-:Y:S04]  /*79230*/  STL [R1+0x3ff0], R3 ;  /* 0x003ff00301007387 */ /* 0x0041e80000100800 */
[----:B0-----:R-:W2:Y:S04]  /*79240*/  LDL.LU R3, [R1+0xbf8] ;  /* 0x000bf80001037983 */ /* 0x001ea80000300800 */
[----:B------:R0:W-:Y:S04]  /*79250*/  STL [R1+0x38], R23 ;  /* 0x0000381701007387 */ /* 0x0001e80000100800 */
[----:B------:R-:W3:Y:S04]  /*79260*/  LDL.LU R2, [R1+0xc10] ;  /* 0x000c100001027983 */ /* 0x000ee80000300800 */
[----:B------:R-:W3:Y:S04]  /*79270*/  LDL.LU R4, [R1+0xc04] ;  /* 0x000c040001047983 */ /* 0x000ee80000300800 */
[----:B------:R-:W-:Y:S04]  /*79280*/  STL [R1+0x228], R12 ;  /* 0x0002280c01007387 */ /* 0x000fe80000100800 */
[----:B------:R-:W3:Y:S01]  /*79290*/  LDL.LU R5, [R1+0xc00] ;  /* 0x000c000001057983 */ /* 0x000ee20000300800 */
[----:B----4-:R-:W-:-:S03]  /*792a0*/  PRMT R25, R25, 0x4210, R23 ;  /* 0x0000421019197816 */ /* 0x010fc60000000017 */
[----:B------:R-:W4:Y:S04]  /*792b0*/  LDL.LU R7, [R1+0x9f0] ;  /* 0x0009f00001077983 */ /* 0x000f280000300800 */
[----:B------:R-:W-:Y:S04]  /*792c0*/  STL [R1+0x22c], R29 ;  /* 0x00022c1d01007387 */ /* 0x000fe80000100800 */
[----:B------:R-:W-:Y:S01]  /*792d0*/  STL [R1+0x270], R0 ;  /* 0x0002700001007387 */ /* 0x000fe20000100800 */
[----:B--2---:R-:W-:-:S05]  /*792e0*/  LOP3.LUT R3, R3, 0xffff, RZ, 0xc0, !PT ;  /* 0x0000ffff03037812 */ /* 0x004fca00078ec0ff */
[----:B------:R1:W-:Y:S04]  /*792f0*/  STL [R1+0x3c], R3 ;  /* 0x00003c0301007387 */ /* 0x0003e80000100800 */
[----:B0-----:R-:W2:Y:S02]  /*79300*/  LDL.LU R23, [R1+0x3ff4] ;  /* 0x003ff40001177983 */ /* 0x001ea40000300800 */
[----:B--2---:R-:W-:Y:S02]  /*79310*/  PRMT R23, R23, 0x4210, R3 ;  /* 0x0000421017177816 */ /* 0x004fe40000000003 */
[----:B-1----:R-:W2:Y:S04]  /*79320*/  LDL.LU R3, [R1+0x3ff0] ;  /* 0x003ff00001037983 */ /* 0x002ea80000300800 */
[----:B------:R0:W-:Y:S04]  /*79330*/  STL.64 [R1+0x3fe0], R22 ;  /* 0x003fe01601007387 */ /* 0x0001e80000100a00 */
[----:B0-----:R-:W4:Y:S04]  /*79340*/  LDL R22, [R1+0x224] ;  /* 0x0002240001167983 */ /* 0x001f280000100800 */
[----:B------:R-:W4:Y:S01]  /*79350*/  LDL.LU R23, [R1+0xbf4] ;  /* 0x000bf40001177983 */ /* 0x000f220000300800 */
[----:B------:R-:W-:-:S02]  /*79360*/  LOP3.LUT R6, R6, 0xffff, RZ, 0xc0, !PT ;  /* 0x0000ffff06067812 */ /* 0x000fc400078ec0ff */
[----:B---3--:R-:W-:Y:S01]  /*79370*/  PRMT R5, R5, 0x4210, R12 ;  /* 0x0000421005057816 */ /* 0x008fe2000000000c */
[----:B------:R-:W-:Y:S04]  /*79380*/  STL.64 [R1+0x3fd8], R20 ;  /* 0x003fd81401007387 */ /* 0x000fe80000100a00 */
[----:B------:R4:W-:Y:S04]  /*79390*/  STL [R1+0x3fd0], R6 ;  /* 0x003fd00601007387 */ /* 0x0009e80000100800 */
[----:B------:R-:W3:Y:S01]  /*793a0*/  LDL.LU R12, [R1+0x3fec] ;  /* 0x003fec00010c7983 */ /* 0x000ee20000300800 */
[----:B--2---:R-:W-:-:S02]  /*793b0*/  PRMT R3, R3, 0x4210, R6 ;  /* 0x0000421003037816 */ /* 0x004fc40000000006 */
[----:B----4-:R-:W-:Y:S02]  /*793c0*/  PRMT R6, R23, 0x4210, R29 ;  /* 0x0000421017067816 */ /* 0x010fe4000000001d */
[----:B------:R-:W2:Y:S01]  /*793d0*/  LDL.LU R29, [R1+0x3fe8] ;  /* 0x003fe800011d7983 */ /* 0x000ea20000300800 */
[----:B------:R-:W-:Y:S02]  /*793e0*/  PRMT R4, R4, 0x4210, R22 ;  /* 0x0000421004047816 */ /* 0x000fe40000000016 */
[----:B------:R-:W-:Y:S01]  /*793f0*/  PRMT R7, R7, 0x4210, R0 ;  /* 0x0000421007077816 */ /* 0x000fe20000000000 */
[----:B--2---:R-:W0:Y:S04]  /*79400*/  LDS.128 R20, [R29] ;  /* 0x000000001d147984 */ /* 0x004e280000000c00 */
[----:B0-----:R-:W-:Y:S01]  /*79410*/  STL [R1+0x240], R20 ;  /* 0x0002401401007387 */ /* 0x001fe20000100800 */
[----:B------:R-:W-:-:S03]  /*79420*/  IMAD.MOV.U32 R0, RZ, RZ, R21 ;  /* 0x000000ffff007224 */ /* 0x000fc600078e0015 */
[----:B------:R-:W-:Y:S04]  /*79430*/  STL.64 [R1+0x248], R22 ;  /* 0x0002481601007387 */ /* 0x000fe80000100a00 */
[----:B------:R-:W0:Y:S01]  /*79440*/  LDS.128 R20, [R29+0x400] ;  /* 0x000400001d147984 */ /* 0x000e220000000c00 */
[----:B------:R-:W-:Y:S06]  /*79450*/  BAR.SYNC.DEFER_BLOCKING 0x0 ;  /* 0x0000000000007b1d */ /* 0x000fec0000010000 */
[----:B------:R-:W-:Y:S04]  /*79460*/  STL [R1+0x26b8], R0 ;  /* 0x0026b80001007387 */ /* 0x000fe80000100800 */
[----:B---3--:R-:W-:Y:S04]  /*79470*/  STSM.16.M88.4 [R12], R4 ;  /* 0x000000040c007844 */ /* 0x008fe80000000200 */
[----:B0-----:R-:W-:Y:S04]  /*79480*/  STL.64 [R1+0x230], R20 ;  /* 0x0002301401007387 */ /* 0x001fe80000100a00 */
[----:B------:R0:W-:Y:S04]  /*79490*/  STL.64 [R1+0x238], R22 ;  /* 0x0002381601007387 */ /* 0x0001e80000100a00 */
[----:B0-----:R-:W2:Y:S04]  /*794a0*/  LDL.LU.64 R22, [R1+0x3fe0] ;  /* 0x003fe00001167983 */ /* 0x001ea80000300a00 */
[----:B------:R-:W3:Y:S04]  /*794b0*/  LDL.LU.64 R20, [R1+0x3fd8] ;  /* 0x003fd80001147983 */ /* 0x000ee80000300a00 */
[----:B------:R-:W-:Y:S04]  /*794c0*/  STL [R1+0x3fa8], R29 ;  /* 0x003fa81d01007387 */ /* 0x000fe80000100800 */
[----:B------:R-:W4:Y:S04]  /*794d0*/  LDL.LU R6, [R1+0x3fd0] ;  /* 0x003fd00001067983 */ /* 0x000f280000300800 */
[----:B------:R-:W3:Y:S04]  /*794e0*/  LDL.LU R4, [R1+0x8b4] ;  /* 0x0008b40001047983 */ /* 0x000ee80000300800 */
[----:B------:R-:W2:Y:S04]  /*794f0*/  LDL.LU R5, [R1+0x8b0] ;  /* 0x0008b00001057983 */ /* 0x000ea80000300800 */
[----:B--2---:R0:W-:Y:S04]  /*79500*/  STL [R1+0x3fb8], R5 ;  /* 0x003fb80501007387 */ /* 0x0041e80000100800 */
[----:B0-----:R-:W3:Y:S04]  /*79510*/  LDL.LU R5, [R1+0x38] ;  /* 0x0000380001057983 */ /* 0x001ee80000300800 */
[----:B------:R-:W2:Y:S01]  /*79520*/  LDL.LU R7, [R1+0x8ac] ;  /* 0x0008ac0001077983 */ /* 0x000ea20000300800 */
[----:B------:R-:W-:-:S03]  /*79530*/  LOP3.LUT R27, R27, 0xffff, RZ, 0xc0, !PT ;  /* 0x0000ffff1b1b7812 */ /* 0x000fc600078ec0ff */
[----:B--2---:R0:W-:Y:S04]  /*79540*/  STL [R1+0x3fb4], R7 ;  /* 0x003fb40701007387 */ /* 0x0041e80000100800 */
[----:B0-----:R-:W2:Y:S04]  /*79550*/  LDL.LU R7, [R1+0x3c] ;  /* 0x00003c0001077983 */ /* 0x001ea80000300800 */
[----:B------:R-:W-:Y:S04]  /*79560*/  STL.64 [R1+0x3fc8], R10 ;  /* 0x003fc80a01007387 */ /* 0x000fe80000100a00 */
[----:B------:R0:W-:Y:S02]  /*79570*/  STL.64 [R1+0x3fc0], R8 ;  /* 0x003fc00801007387 */ /* 0x0001e40000100a00 */
[----:B0-----:R-:W-:-:S02]  /*79580*/  IMAD.MOV.U32 R9, RZ, RZ, R23 ;  /* 0x000000ffff097224 */ /* 0x001fc400078e0017 */
[----:B------:R-:W4:Y:S04]  /*79590*/  LDL.LU R23, [R1+0x8a8] ;  /* 0x0008a80001177983 */ /* 0x000f280000300800 */
[----:B------:R0:W-:Y:S04]  /*795a0*/  STL [R1+0x3fac], R19 ;  /* 0x003fac1301007387 */ /* 0x0001e80000100800 */
[----:B0-----:R-:W2:Y:S01]  /*795b0*/  LDL.LU R19, [R1+0x228] ;  /* 0x0002280001137983 */ /* 0x001ea20000300800 */
[----:B------:R-:W-:Y:S01]  /*795c0*/  PRMT R2, R2, 0x4210, R27 ;  /* 0x0000421002027816 */ /* 0x000fe2000000001b */
[----:B------:R-:W-:-:S02]  /*795d0*/  IMAD.MOV.U32 R8, RZ, RZ, R25 ;  /* 0x000000ffff087224 */ /* 0x000fc400078e0019 */
[----:B------:R-:W-:Y:S02]  /*795e0*/  IMAD.MOV.U32 R10, RZ, RZ, R3 ;  /* 0x000000ffff0a7224 */ /* 0x000fe400078e0003 */
[----:B------:R-:W-:Y:S01]  /*795f0*/  IMAD.MOV.U32 R11, RZ, RZ, R2 ;  /* 0x000000ffff0b7224 */ /* 0x000fe200078e0002 */
[----:B---3--:R-:W-:-:S04]  /*79600*/  PRMT R4, R4, 0x5210, R5 ;  /* 0x0000521004047816 */ /* 0x008fc80000000005 */
[----:B------:R-:W-:Y:S01]  /*79610*/  STSM.16.M88.4 [R12+0x200], R8 ;  /* 0x000200080c007844 */ /* 0x000fe20000000200 */
[----:B------:R-:W-:Y:S06]  /*79620*/  BAR.SYNC.DEFER_BLOCKING 0x0 ;  /* 0x0000000000007b1d */ /* 0x000fec0000010000 */
[----:B--2---:R0:W-:Y:S04]  /*79630*/  STL [R1+0x3fb0], R19 ;  /* 0x003fb01301007387 */ /* 0x0041e80000100800 */
[----:B0-----:R-:W2:Y:S04]  /*79640*/  LDL.LU R19, [R1+0x224] ;  /* 0x0002240001137983 */ /* 0x001ea80000300800 */
[----:B------:R-:W3:Y:S04]  /*79650*/  LDL.LU R3, [R1+0x8a4] ;  /* 0x0008a40001037983 */ /* 0x000ee80000300800 */
[----:B------:R-:W3:Y:S04]  /*79660*/  LDL.LU R29, [R1+0x22c] ;  /* 0x00022c00011d7983 */ /* 0x000ee80000300800 */
[----:B------:R-:W3:Y:S04]  /*79670*/  LDL.LU R2, [R1+0x8a0] ;  /* 0x0008a00001027983 */ /* 0x000ee80000300800 */
[----:B------:R-:W3:Y:S04]  /*79680*/  LDL.LU R0, [R1+0x89c] ;  /* 0x00089c0001007983 */ /* 0x000ee80000300800 */
[----:B------:R-:W3:Y:S04]  /*79690*/  LDL.LU R25, [R1+0x6c4] ;  /* 0x0006c40001197983 */ /* 0x000ee80000300800 */
[----:B------:R-:W3:Y:S04]  /*796a0*/  LDL.LU.64 R10, [R1+0x3fc8] ;  /* 0x003fc800010a7983 */ /* 0x000ee80000300a00 */
[----:B------:R-:W3:Y:S04]  /*796b0*/  LDL.LU.64 R8, [R1+0x3fc0] ;  /* 0x003fc00001087983 */ /* 0x000ee80000300a00 */
[----:B------:R-:W4:Y:S02]  /*796c0*/  LDL.LU R5, [R1+0x3fb8] ;  /* 0x003fb80001057983 */ /* 0x000f240000300800 */
[----:B----4-:R-:W-:-:S02]  /*796d0*/  PRMT R5, R5, 0x5210, R7 ;  /* 0x0000521005057816 */ /* 0x010fc40000000007 */
[----:B------:R-:W4:Y:S02]  /*796e0*/  LDL.LU R7, [R1+0x3fb4] ;  /* 0x003fb40001077983 */ /* 0x000f240000300800 */
[----:B----4-:R-:W-:Y:S02]  /*796f0*/  PRMT R6, R7, 0x5210, R6 ;  /* 0x0000521007067816 */ /* 0x010fe40000000006 */
[----:B------:R-:W4:Y:S01]  /*79700*/  LDL.LU R7, [R1+0xcec] ;  /* 0x000cec0001077983 */ /* 0x000f220000300800 */
[----:B--2---:R-:W-:-:S03]  /*79710*/  PRMT R23, R23, 0x5210, R19 ;  /* 0x0000521017177816 */ /* 0x004fc60000000013 */
[----:B----4-:R0:W-:Y:S04]  /*79720*/  STL [R1+0x3f80], R7 ;  /* 0x003f800701007387 */ /* 0x0101e80000100800 */
[----:B0-----:R-:W2:Y:S04]  /*79730*/  LDL.LU R7, [R1+0x270] ;  /* 0x0002700001077983 */ /* 0x001ea80000300800 */
[----:B------:R-:W4:Y:S01]  /*79740*/  LDL.LU R19, [R1+0x3fb0] ;  /* 0x003fb00001137983 */ /* 0x000f220000300800 */
[----:B---3--:R-:W-:Y:S02]  /*79750*/  PRMT R2, R2, 0x5210, R29 ;  /* 0x0000521002027816 */ /* 0x008fe4000000001d */
[----:B----4-:R-:W-:-:S02]  /*79760*/  PRMT R3, R3, 0x5210, R19 ;  /* 0x0000521003037816 */ /* 0x010fc40000000013 */
[----:B------:R-:W3:Y:S04]  /*79770*/  LDL.LU R19, [R1+0x3fac] ;  /* 0x003fac0001137983 */ /* 0x000ee80000300800 */
[----:B------:R-:W4:Y:S01]  /*79780*/  LDL.LU R29, [R1+0x3fa8] ;  /* 0x003fa800011d7983 */ /* 0x000f220000300800 */
[----:B--2---:R-:W-:Y:S02]  /*79790*/  PRMT R0, R0, 0x5210, R7 ;  /* 0x0000521000007816 */ /* 0x004fe40000000007 */
[----:B------:R-:W-:-:S05]  /*797a0*/  PRMT R7, R25, 0x5210, R27 ;  /* 0x0000521019077816 */ /* 0x000fca000000001b */
[----:B------:R0:W-:Y:S04]  /*797b0*/  STL.64 [R1+0x3f90], R6 ;  /* 0x003f900601007387 */ /* 0x0001e80000100a00 */
[----:B------:R1:W-:Y:S01]  /*797c0*/  STL.64 [R1+0x3f88], R4 ;  /* 0x003f880401007387 */ /* 0x0003e20000100a00 */
[----:B0-----:R-:W-:Y:S02]  /*797d0*/  IMAD.MOV.U32 R6, RZ, RZ, R2 ;  /* 0x000000ffff067224 */ /* 0x001fe400078e0002 */
[----:B------:R-:W-:Y:S02]  /*797e0*/  IMAD.MOV.U32 R7, RZ, RZ, R0 ;  /* 0x000000ffff077224 */ /* 0x000fe400078e0000 */
[----:B-1----:R-:W-:Y:S02]  /*797f0*/  IMAD.MOV.U32 R4, RZ, RZ, R23 ;  /* 0x000000ffff047224 */ /* 0x002fe400078e0017 */
[----:B------:R-:W-:Y:S01]  /*79800*/  IMAD.MOV.U32 R5, RZ, RZ, R3 ;  /* 0x000000ffff057224 */ /* 0x000fe200078e0003 */
[----:B------:R-:W-:Y:S04]  /*79810*/  STL.64 [R1+0x3fa0], R6 ;  /* 0x003fa00601007387 */ /* 0x000fe80000100a00 */
[----:B------:R-:W-:Y:S04]  /*79820*/  STL.64 [R1+0x3f98], R4 ;  /* 0x003f980401007387 */ /* 0x000fe80000100a00 */
[----:B----4-:R-:W0:Y:S04]  /*79830*/  LDS.128 R4, [R29] ;  /* 0x000000001d047984 */ /* 0x010e280000000c00 */
[----:B0-----:R-:W-:Y:S04]  /*79840*/  STL.64 [R1+0x220], R4 ;  /* 0x0002200401007387 */ /* 0x001fe80000100a00 */
[----:B------:R-:W-:Y:S04]  /*79850*/  STL.64 [R1+0x228], R6 ;  /* 0x0002280601007387 */ /* 0x000fe80000100a00 */
[----:B------:R-:W0:Y:S04]  /*79860*/  LDS.128 R4, [R29+0x400] ;  /* 0x000400001d047984 */ /* 0x000e280000000c00 */
[----:B0-----:R-:W-:Y:S04]  /*79870*/  STL.64 [R1+0x290], R4 ;  /* 0x0002900401007387 */ /* 0x001fe80000100a00 */
[----:B------:R0:W-:Y:S04]  /*79880*/  STL.64 [R1+0x298], R6 ;  /* 0x0002980601007387 */ /* 0x0001e80000100a00 */
[----:B0-----:R-:W2:Y:S04]  /*79890*/  LDL.LU.64 R6, [R1+0x3fa0] ;  /* 0x003fa00001067983 */ /* 0x001ea80000300a00 */
[----:B------:R-:W2:Y:S01]  /*798a0*/  LDL.LU.64 R4, [R1+0x3f98] ;  /* 0x003f980001047983 */ /* 0x000ea20000300a00 */
[----:B------:R-:W-:Y:S06]  /*798b0*/  BAR.SYNC.DEFER_BLOCKING 0x0 ;  /* 0x0000000000007b1d */ /* 0x000fec0000010000 */
[----:B------:R-:W-:Y:S04]  /*798c0*/  STL [R1+0x3f70], R29 ;  /* 0x003f701d01007387 */ /* 0x000fe80000100800 */
[----:B--2---:R0:W-:Y:S04]  /*798d0*/  STSM.16.M88.4 [R12], R4 ;  /* 0x000000040c007844 */ /* 0x0041e80000000200 */
[----:B0-----:R-:W2:Y:S04]  /*798e0*/  LDL.LU.64 R6, [R1+0x3f90] ;  /* 0x003f900001067983 */ /* 0x001ea80000300a00 */
[----:B------:R-:W2:Y:S04]  /*798f0*/  LDL.LU.64 R4, [R1+0x3f88] ;  /* 0x003f880001047983 */ /* 0x000ea80000300a00 */
[----:B--2---:R0:W-:Y:S04]  /*79900*/  STSM.16.M88.4 [R12+0x200], R4 ;  /* 0x000200040c007844 */ /* 0x0041e80000000200 */
[----:B0-----:R-:W2:Y:S04]  /*79910*/  LDL.LU R7, [R1+0x3f80] ;  /* 0x003f800001077983 */ /* 0x001ea80000300800 */
[----:B------:R0:W-:Y:S04]  /*79920*/  STL [R1+0x3f58], R12 ;  /* 0x003f580c01007387 */ /* 0x0001e80000100800 */
[----:B------:R-:W4:Y:S04]  /*79930*/  LDL.LU R3, [R1+0xcdc] ;  /* 0x000cdc0001037983 */ /* 0x000f280000300800 */
[----:B------:R-:W3:Y:S04]  /*79940*/  LDL.LU R2, [R1+0xc6c] ;  /* 0x000c6c0001027983 */ /* 0x000ee80000300800 */
[----:B------:R-:W3:Y:S04]  /*79950*/  LDL.LU R0, [R1+0xc68] ;  /* 0x000c680001007983 */ /* 0x000ee80000300800 */
[----:B0-----:R-:W4:Y:S04]  /*79960*/  LDL.LU R12, [R1+0xc1c] ;  /* 0x000c1c00010c7983 */ /* 0x001f280000300800 */
[----:B------:R-:W3:Y:S04]  /*79970*/  LDL.LU R5, [R1+0xc18] ;  /* 0x000c180001057983 */ /* 0x000ee80000300800 */
[----:B------:R-:W3:Y:S04]  /*79980*/  LDL.LU R4, [R1+0xbec] ;  /* 0x000bec0001047983 */ /* 0x000ee80000300800 */
[----:B------:R-:W3:Y:S04]  /*79990*/  LDL.LU R27, [R1+0xbdc] ;  /* 0x000bdc00011b7983 */ /* 0x000ee80000300800 */
[----:B------:R0:W-:Y:S04]  /*799a0*/  STL [R1+0x3f78], R9 ;  /* 0x003f780901007387 */ /* 0x0001e80000100800 */
[----:B0-----:R-:W3:Y:S01]  /*799b0*/  LDL.LU R9, [R1+0xce4] ;  /* 0x000ce40001097983 */ /* 0x001ee20000300800 */
[----:B------:R-:W-:Y:S01]  /*799c0*/  BAR.SYNC.DEFER_BLOCKING 0x0 ;  /* 0x0000000000007b1d */ /* 0x000fe20000010000 */
[----:B--2---:R-:W-:-:S05]  /*799d0*/  LOP3.LUT R25, R7, 0xffff, RZ, 0xc0, !PT ;  /* 0x0000ffff07197812 */ /* 0x004fca00078ec0ff */
[----:B------:R0:W-:Y:S04]  /*799e0*/  STL [R1+0x3f74], R25 ;  /* 0x003f741901007387 */ /* 0x0001e80000100800 */
[----:B0-----:R-:W2:Y:S04]  /*799f0*/  LDL.LU R25, [R1+0xce0] ;  /* 0x000ce00001197983 */ /* 0x001ea80000300800 */
[----:B--2---:R4:W-:Y:S04]  /*79a00*/  STL [R1+0x3f7c], R25 ;  /* 0x003f7c1901007387 */ /* 0x0049e80000100800 */
[----:B------:R-:W2:Y:S04]  /*79a10*/  LDL.LU R29, [R1+0xcd4] ;  /* 0x000cd400011d7983 */ /* 0x000ea80000300800 */
[----:B------:R-:W2:Y:S01]  /*79a20*/  LDL.LU R23, [R1+0xcd0] ;  /* 0x000cd00001177983 */ /* 0x000ea20000300800 */
[----:B----4-:R-:W-:-:S03]  /*79a30*/  LOP3.LUT R25, R12, 0xffff, RZ, 0xc0, !PT ;  /* 0x0000ffff0c197812 */ /* 0x010fc600078ec0ff */
[----:B------:R-:W4:Y:S01]  /*79a40*/  LDL.LU R6, [R1+0xcc8] ;  /* 0x000cc80001067983 */ /* 0x000f220000300800 */
[----:B---3--:R-:W-:-:S03]  /*79a50*/  PRMT R9, R9, 0x4210, R25 ;  /* 0x0000421009097816 */ /* 0x008fc60000000019 */
[----:B------:R-:W3:Y:S04]  /*79a60*/  LDL.LU R7, [R1+0xcc4] ;  /* 0x000cc40001077983 */ /* 0x000ee80000300800 */
[----:B------:R0:W-:Y:S04]  /*79a70*/  STL [R1+0x38], R25 ;  /* 0x0000381901007387 */ /* 0x0001e80000100800 */
[----:B------:R-:W3:Y:S04]  /*79a80*/  LDL.LU R12, [R1+0x9f4] ;  /* 0x0009f400010c7983 */ /* 0x000ee80000300800 */
[----:B0-----:R-:W2:Y:S01]  /*79a90*/  LDL.LU R25, [R1+0x3f7c] ;  /* 0x003f7c0001197983 */ /* 0x001ea20000300800 */
[----:B------:R-:W-:-:S03]  /*79aa0*/  LOP3.LUT R5, R5, 0xffff, RZ, 0xc0, !PT ;  /* 0x0000ffff05057812 */ /* 0x000fc600078ec0ff */
[----:B------:R0:W-:Y:S04]  /*79ab0*/  STL [R1+0x280], R9 ;  /* 0x0002800901007387 */ /* 0x0001e80000100800 */
[----:B0-----:R-:W3:Y:S01]  /*79ac0*/  LDL.LU R9, [R1+0x3f78] ;  /* 0x003f780001097983 */ /* 0x001ee20000300800 */
[----:B--2---:R-:W-:-:S05]  /*79ad0*/  PRMT R25, R25, 0x4210, R5 ;  /* 0x0000421019197816 */ /* 0x004fca0000000005 */
[----:B------:R0:W-:Y:S04]  /*79ae0*/  STL [R1+0x284], R25 ;  /* 0x0002841901007387 */ /* 0x0001e80000100800 */
[----:B0-----:R-:W2:Y:S01]  /*79af0*/  LDL.LU R25, [R1+0x3f74] ;  /* 0x003f740001197983 */ /* 0x001ea20000300800 */
[----:B------:R-:W-:-:S04]  /*79b00*/  LOP3.LUT R4, R4, 0xffff, RZ, 0xc0, !PT ;  /* 0x0000ffff04047812 */ /* 0x000fc800078ec0ff */
[----:B------:R-:W-:Y:S02]  /*79b10*/  PRMT R29, R29, 0x4210, R4 ;  /* 0x000042101d1d7816 */ /* 0x000fe40000000004 */
[----:B------:R-:W-:-:S03]  /*79b20*/  LOP3.LUT R3, R3, 0xffff, RZ, 0xc0, !PT ;  /* 0x0000ffff03037812 */ /* 0x000fc600078ec0ff */
[----:B------:R0:W-:Y:S04]  /*79b30*/  STL [R1+0x288], R29 ;  /* 0x0002881d01007387 */ /* 0x0001e80000100800 */
[----:B0-----:R-:W3:Y:S01]  /*79b40*/  LDL.LU R29, [R1+0x3f70] ;  /* 0x003f7000011d7983 */ /* 0x001ee20000300800 */
[----:B--2---:R-:W-:-:S05]  /*79b50*/  PRMT R23, R23, 0x4210, R25 ;  /* 0x0000421017177816 */ /* 0x004fca0000000019 */
[----:B------:R4:W-:Y:S02]  /*79b60*/  STL [R1+0x270], R23 ;  /* 0x0002701701007387 */ /* 0x0009e40000100800 */
[----:B----4-:R-:W-:-:S05]  /*79b70*/  PRMT R23, R6, 0x4210, R3 ;  /* 0x0000421006177816 */ /* 0x010fca0000000003 */
[----:B------:R0:W-:Y:S04]  /*79b80*/  STL [R1+0x274], R23 ;  /* 0x0002741701007387 */ /* 0x0001e80000100800 */
[----:B0-----:R-:W2:Y:S01]  /*79b90*/  LDL.LU R23, [R1+0x8d8] ;  /* 0x0008d80001177983 */ /* 0x001ea20000300800 */
[----:B------:R-:W-:-:S04]  /*79ba0*/  LOP3.LUT R2, R2, 0xffff, RZ, 0xc0, !PT ;  /* 0x0000ffff02027812 */ /* 0x000fc800078ec0ff */
[----:B---3--:R-:W-:Y:S01]  /*79bb0*/  PRMT R6, R7, 0x4210, R2 ;  /* 0x0000421007067816 */ /* 0x008fe20000000002 */
[----:B--2---:R0:W-:Y:S04]  /*79bc0*/  STL [R1+0x3f5c], R23 ;  /* 0x003f5c1701007387 */ /* 0x0041e80000100800 */
[----:B------:R1:W-:Y:S04]  /*79bd0*/  STL [R1+0x278], R6 ;  /* 0x0002780601007387 */ /* 0x0003e80000100800 */
[----:B0-----:R-:W2:Y:S04]  /*79be0*/  LDL.LU R23, [R1+0xcc0] ;  /* 0x000cc00001177983 */ /* 0x001ea80000300800 */
[----:B-1----:R-:W3:Y:S04]  /*79bf0*/  LDL.LU R6, [R1+0x8d4] ;  /* 0x0008d40001067983 */ /* 0x002ee80000300800 */
[----:B------:R-:W3:Y:S04]  /*79c00*/  LDL.LU R7, [R1+0x8d0] ;  /* 0x0008d00001077983 */ /* 0x000ee80000300800 */
[----:B---3--:R-:W-:Y:S04]  /*79c10*/  STL.64 [R1+0x3f68], R6 ;  /* 0x003f680601007387 */ /* 0x008fe80000100a00 */
[----:B------:R-:W-:Y:S04]  /*79c20*/  STL.64 [R1+0x3f60], R4 ;  /* 0x003f600401007387 */ /* 0x000fe80000100a00 */
[----:B------:R-:W0:Y:S04]  /*79c30*/  LDS.128 R4, [R29] ;  /* 0x000000001d047984 */ /* 0x000e280000000c00 */
[----:B0-----:R-:W-:Y:S04]  /*79c40*/  STL.64 [R1+0x210], R4 ;  /* 0x0002100401007387 */ /* 0x001fe80000100a00 */
[----:B------:R-:W-:Y:S04]  /*79c50*/  STL.64 [R1+0x218], R6 ;  /* 0x0002180601007387 */ /* 0x000fe80000100a00 */
[----:B------:R-:W0:Y:S04]  /*79c60*/  LDS.128 R4, [R29+0x400] ;  /* 0x000400001d047984 */ /* 0x000e280000000c00 */
[----:B0-----:R-:W-:Y:S04]  /*79c70*/  STL.64 [R1+0x200], R4 ;  /* 0x0002000401007387 */ /* 0x001fe80000100a00 */
[----:B------:R0:W-:Y:S04]  /*79c80*/  STL.64 [R1+0x208], R6 ;  /* 0x0002080601007387 */ /* 0x0001e80000100a00 */
[----:B0-----:R-:W3:Y:S04]  /*79c90*/  LDL.LU.64 R6, [R1+0x3f68] ;  /* 0x003f680001067983 */ /* 0x001ee80000300a00 */
[----:B------:R-:W4:Y:S01]  /*79ca0*/  LDL.LU.64 R4, [R1+0x3f60] ;  /* 0x003f600001047983 */ /* 0x000f220000300a00 */
[----:B------:R-:W-:-:S02]  /*79cb0*/  LOP3.LUT R0, R0, 0xffff, RZ, 0xc0, !PT ;  /* 0x0000ffff00007812 */ /* 0x000fc400078ec0ff */
[----:B------:R-:W-:Y:S01]  /*79cc0*/  LOP3.LUT R27, R27, 0xffff, RZ, 0xc0, !PT ;  /* 0x0000ffff1b1b7812 */ /* 0x000fe200078ec0ff */
[----:B------:R-:W-:Y:S01]  /*79cd0*/  STL.64 [R1+0x3f40], R10 ;  /* 0x003f400a01007387 */ /* 0x000fe20000100a00 */
[----:B--2---:R-:W-:-:S03]  /*79ce0*/  PRMT R23, R23, 0x4210, R0 ;  /* 0x0000421017177816 */ /* 0x004fc60000000000 */
[----:B------:R0:W-:Y:S01]  /*79cf0*/  STL.64 [R1+0x3f38], R8 ;  /* 0x003f380801007387 */ /* 0x0001e20000100a00 */
[----:B------:R-:W-:-:S03]  /*79d00*/  PRMT R12, R12, 0x4210, R27 ;  /* 0x000042100c0c7816 */ /* 0x000fc6000000001b */
[----:B0-----:R-:W2:Y:S04]  /*79d10*/  LDL.LU R8, [R1+0x280] ;  /* 0x0002800001087983 */ /* 0x001ea80000300800 */
[----:B------:R-:W2:Y:S04]  /*79d20*/  LDL.LU R9, [R1+0x284] ;  /* 0x0002840001097983 */ /* 0x000ea80000300800 */
[----:B------:R-:W2:Y:S01]  /*79d30*/  LDL.LU R10, [R1+0x288] ;  /* 0x00028800010a7983 */ /* 0x000ea20000300800 */
[----:B------:R-:W-:Y:S01]  /*79d40*/  IMAD.MOV.U32 R11, RZ, RZ, R12 ;  /* 0x000000ffff0b7224 */ /* 0x000fe200078e000c */
[----:B------:R-:W-:Y:S06]  /*79d50*/  BAR.SYNC.DEFER_BLOCKING 0x0 ;  /* 0x0000000000007b1d */ /* 0x000fec0000010000 */
[----:B---3--:R0:W-:Y:S04]  /*79d60*/  STL.64 [R1+0x3f50], R6 ;  /* 0x003f500601007387 */ /* 0x0081e80000100a00 */
[----:B----4-:R1:W-:Y:S01]  /*79d70*/  STL.64 [R1+0x3f48], R4 ;  /* 0x003f480401007387 */ /* 0x0103e20000100a00 */
[----:B0-----:R-:W-:-:S03]  /*79d80*/  IMAD.MOV.U32 R7, RZ, RZ, R23 ;  /* 0x000000ffff077224 */ /* 0x001fc600078e0017 */
[----:B-1----:R-:W3:Y:S04]  /*79d90*/  LDL.LU R4, [R1+0x270] ;  /* 0x0002700001047983 */ /* 0x002ee80000300800 */
[----:B------:R-:W3:Y:S04]  /*79da0*/  LDL.LU R5, [R1+0x274] ;  /* 0x0002740001057983 */ /* 0x000ee80000300800 */
[----:B------:R-:W3:Y:S04]  /*79db0*/  LDL.LU R6, [R1+0x278] ;  /* 0x0002780001067983 */ /* 0x000ee80000300800 */
[----:B------:R-:W4:Y:S04]  /*79dc0*/  LDL.LU R23, [R1+0x3f5c] ;  /* 0x003f5c0001177983 */ /* 0x000f280000300800 */
[----:B------:R-:W3:Y:S04]  /*79dd0*/  LDL.LU R12, [R1+0x3f58] ;  /* 0x003f5800010c7983 */ /* 0x000ee80000300800 */
[----:B------:R0:W-:Y:S04]  /*79de0*/  STL [R1+0x3f28], R29 ;  /* 0x003f281d01007387 */ /* 0x0001e80000100800 */
[----:B0-----:R-:W4:Y:S04]  /*79df0*/  LDL.LU R29, [R1+0x38] ;  /* 0x00003800011d7983 */ /* 0x001f280000300800 */
[----:B---3--:R0:W-:Y:S04]  /*79e00*/  STSM.16.M88.4 [R12], R4 ;  /* 0x000000040c007844 */ /* 0x0081e80000000200 */
[----:B0-----:R-:W3:Y:S04]  /*79e10*/  LDL.LU.64 R6, [R1+0x3f50] ;  /* 0x003f500001067983 */ /* 0x001ee80000300a00 */
[----:B------:R-:W3:Y:S04]  /*79e20*/  LDL.LU.64 R4, [R1+0x3f48] ;  /* 0x003f480001047983 */ /* 0x000ee80000300a00 */
[----:B------:R4:W-:Y:S04]  /*79e30*/  STL [R1+0x3f30], R2 ;  /* 0x003f300201007387 */ /* 0x0009e80000100800 */
[----:B------:R-:W-:Y:S04]  /*79e40*/  STL [R1+0x3f2c], R0 ;  /* 0x003f2c0001007387 */ /* 0x000fe80000100800 */
[----:B--2---:R0:W-:Y:S01]  /*79e50*/  STSM.16.M88.4 [R12+0x200], R8 ;  /* 0x000200080c007844 */ /* 0x0041e20000000200 */
[----:B----4-:R-:W-:-:S03]  /*79e60*/  PRMT R2, R23, 0x5210, R29 ;  /* 0x0000521017027816 */ /* 0x010fc6000000001d */
[----:B0-----:R-:W2:Y:S04]  /*79e70*/  LDL.LU.64 R10, [R1+0x3f40] ;  /* 0x003f4000010a7983 */ /* 0x001ea80000300a00 */
[----:B------:R-:W4:Y:S04]  /*79e80*/  LDL.LU.64 R8, [R1+0x3f38] ;  /* 0x003f380001087983 */ /* 0x000f280000300a00 */
[----:B------:R-:W2:Y:S01]  /*79e90*/  LDL.LU R23, [R1+0x8cc] ;  /* 0x0008cc0001177983 */ /* 0x000ea20000300800 */
[----:B------:R-:W-:Y:S01]  /*79ea0*/  BAR.SYNC.DEFER_BLOCKING 0x0 ;  /* 0x0000000000007b1d */ /* 0x000fe20000010000 */
[----:B---3--:R-:W-:-:S02]  /*79eb0*/  PRMT R0, R6, 0x5210, R5 ;  /* 0x0000521006007816 */ /* 0x008fc40000000005 */
[----:B------:R-:W-:-:S03]  /*79ec0*/  PRMT R29, R7, 0x5210, R4 ;  /* 0x00005210071d7816 */ /* 0x000fc60000000004 */
[----:B------:R-:W3:Y:S04]  /*79ed0*/  LDL.LU R6, [R1+0x8c8] ;  /* 0x0008c80001067983 */ /* 0x000ee80000300800 */
[----:B------:R-:W4:Y:S04]  /*79ee0*/  LDL.LU R7, [R1+0x8c0] ;  /* 0x0008c00001077983 */ /* 0x000f280000300800 */
[----:B------:R-:W4:Y:S04]  /*79ef0*/  LDL.LU R5, [R1+0x8c4] ;  /* 0x0008c40001057983 */ /* 0x000f280000300800 */
[----:B------:R-:W4:Y:S04]  /*79f00*/  LDL.LU R4, [R1+0x6cc] ;  /* 0x0006cc0001047983 */ /* 0x000f280000300800 */
[----:B------:R0:W-:Y:S04]  /*79f10*/  STL [R1+0x3f08], R22 ;  /* 0x003f081601007387 */ /* 0x0001e80000100800 */
[----:B------:R1:W-:Y:S01]  /*79f20*/  STL.64 [R1+0x3f00], R20 ;  /* 0x003f001401007387 */ /* 0x0003e20000100a00 */
[----:B0-----:R-:W-:-:S02]  /*79f30*/  IMAD.MOV.U32 R22, RZ, RZ, R29 ;  /* 0x000000ffff167224 */ /* 0x001fc400078e001d */
[----:B-1----:R-:W-:Y:S02]  /*79f40*/  IMAD.MOV.U32 R20, RZ, RZ, R2 ;  /* 0x000000ffff147224 */ /* 0x002fe400078e0002 */
[----:B------:R-:W4:Y:S01]  /*79f50*/  LDL.LU R2, [R1+0x3f30] ;  /* 0x003f300001027983 */ /* 0x000f220000300800 */
[----:B------:R-:W-:-:S03]  /*79f60*/  IMAD.MOV.U32 R21, RZ, RZ, R0 ;  /* 0x000000ffff157224 */ /* 0x000fc600078e0000 */
[----:B------:R-:W4:Y:S04]  /*79f70*/  LDL.LU R0, [R1+0x3f2c] ;  /* 0x003f2c0001007983 */ /* 0x000f280000300800 */
[----:B------:R-:W4:Y:S04]  /*79f80*/  LDL.LU R29, [R1+0x3f28] ;  /* 0x003f2800011d7983 */ /* 0x000f280000300800 */
[----:B------:R-:W-:Y:S04]  /*79f90*/  STL [R1+0x3f10], R26 ;  /* 0x003f101a01007387 */ /* 0x000fe80000100800 */
[----:B------:R3:W-:Y:S04]  /*79fa0*/  STL [R1+0x3f0c], R24 ;  /* 0x003f0c1801007387 */ /* 0x0007e80000100800 */
[----:B------:R-:W-:Y:S04]  /*79fb0*/  STL.64 [R1+0x3f20], R18 ;  /* 0x003f201201007387 */ /* 0x000fe80000100a00 */
[----:B------:R-:W-:Y:S01]  /*79fc0*/  STL.64 [R1+0x3f18], R16 ;  /* 0x003f181001007387 */ /* 0x000fe20000100a00 */
[----:B--2---:R-:W-:-:S02]  /*79fd0*/  PRMT R23, R23, 0x5210, R27 ;  /* 0x0000521017177816 */ /* 0x004fc4000000001b */
[----:B---3--:R-:W-:Y:S02]  /*79fe0*/  PRMT R24, R6, 0x5210, R25 ;  /* 0x0000521006187816 */ /* 0x008fe40000000019 */
[----:B------:R-:W2:Y:S01]  /*79ff0*/  LDL.LU R6, [R1+0xd2c] ;  /* 0x000d2c0001067983 */ /* 0x000ea20000300800 */
[----:B----4-:R-:W-:-:S03]  /*7a000*/  PRMT R25, R7, 0x5210, R3 ;  /* 0x0000521007197816 */ /* 0x010fc60000000003 */
[----:B------:R-:W3:Y:S04]  /*7a010*/  LDL.LU R7, [R1+0xd28] ;  /* 0x000d280001077983 */ /* 0x000ee80000300800 */
[----:B------:R-:W0:Y:S04]  /*7a020*/  LDS.128 R16, [R29] ;  /* 0x000000001d107984 */ /* 0x000e280000000c00 */
[----:B0-----:R-:W-:Y:S04]  /*7a030*/  STL.64 [R1+0x2b0], R16 ;  /* 0x0002b01001007387 */ /* 0x001fe80000100a00 */
[----:B------:R-:W-:Y:S04]  /*7a040*/  STL.64 [R1+0x2b8], R18 ;  /* 0x0002b81201007387 */ /* 0x000fe80000100a00 */
[----:B------:R-:W0:Y:S01]  /*7a050*/  LDS.128 R16, [R29+0x400] ;  /* 0x000400001d107984 */ /* 0x000e220000000c00 */
[----:B------:R-:W-:-:S02]  /*7a060*/  PRMT R26, R5, 0x5210, R2 ;  /* 0x00005210051a7816 */ /* 0x000fc40000000002 */
[----:B------:R-:W-:Y:S01]  /*7a070*/  PRMT R27, R4, 0x5210, R0 ;  /* 0x00005210041b7816 */ /* 0x000fe20000000000 */
[----:B------:R-:W-:Y:S06]  /*7a080*/  BAR.SYNC.DEFER_BLOCKING 0x0 ;  /* 0x0000000000007b1d */ /* 0x000fec0000010000 */
[----:B------:R-:W-:Y:S04]  /*7a090*/  STSM.16.M88.4 [R12], R24 ;  /* 0x000000180c007844 */ /* 0x000fe80000000200 */
[----:B------:R-:W-:Y:S04]  /*7a0a0*/  STSM.16.M88.4 [R12+0x200], R20 ;  /* 0x000200140c007844 */ /* 0x000fe80000000200 */
[----:B0-----:R-:W-:Y:S04]  /*7a0b0*/  STL.64 [R1+0x2e0], R16 ;  /* 0x0002e01001007387 */ /* 0x001fe80000100a00 */
[----:B------:R0:W-:Y:S04]  /*7a0c0*/  STL.64 [R1+0x2e8], R18 ;  /* 0x0002e81201007387 */ /* 0x0001e80000100a00 */
[----:B0-----:R-:W4:Y:S04]  /*7a0d0*/  LDL.LU.64 R18, [R1+0x3f20] ;  /* 0x003f200001127983 */ /* 0x001f280000300a00 */
[----:B------:R-:W4:Y:S04]  /*7a0e0*/  LDL.LU.64 R16, [R1+0x3f18] ;  /* 0x003f180001107983 */ /* 0x000f280000300a00 */
[----:B------:R-:W-:Y:S04]  /*7a0f0*/  STL [R1+0x3ef0], R29 ;  /* 0x003ef01d01007387 */ /* 0x000fe80000100800 */
[----:B------:R-:W4:Y:S04]  /*7a100*/  LDL.LU R26, [R1+0x3f10] ;  /* 0x003f1000011a7983 */ /* 0x000f280000300800 */
[----:B------:R-:W4:Y:S04]  /*7a110*/  LDL.LU R24, [R1+0x3f0c] ;  /* 0x003f0c0001187983 */ /* 0x000f280000300800 */
[----:B------:R-:W4:Y:S04]  /*7a120*/  LDL.LU R22, [R1+0x3f08] ;  /* 0x003f080001167983 */ /* 0x000f280000300800 */
[----:B------:R-:W4:Y:S04]  /*7a130*/  LDL.LU.64 R20, [R1+0x3f00] ;  /* 0x003f000001147983 */ /* 0x000f280000300a00 */
        /* <DEDUP_REMOVED lines=9> */
[----:B--2---:R-:W-:-:S03]  /*7a1d0*/  LOP3.LUT R4, R6, 0xffff, RZ, 0xc0, !PT ;  /* 0x0000ffff06047812 */ /* 0x004fc600078ec0ff */
[----:B------:R-:W2:Y:S01]  /*7a1e0*/  LDL.LU R6, [R1+0xcf4] ;  /* 0x000cf40001067983 */ /* 0x000ea20000300800 */
[----:B---3--:R-:W-:-:S03]  /*7a1f0*/  LOP3.LUT R27, R7, 0xffff, RZ, 0xc0, !PT ;  /* 0x0000ffff071b7812 */ /* 0x008fc600078ec0ff */
[----:B------:R-:W3:Y:S04]  /*7a200*/  LDL.LU R7, [R1+0xcf0] ;  /* 0x000cf00001077983 */ /* 0x000ee80000300800 */
[----:B------:R-:W-:Y:S01]  /*7a210*/  STL [R1+0x2a8], R4 ;  /* 0x0002a80401007387 */ /* 0x000fe20000100800 */
[----:B----4-:R-:W-:-:S05]  /*7a220*/  LOP3.LUT R23, R23, 0xffff, RZ, 0xc0, !PT ;  /* 0x0000ffff17177812 */ /* 0x010fca00078ec0ff */
[----:B------:R0:W-:Y:S01]  /*7a230*/  STL [R1+0x3ef8], R23 ;  /* 0x003ef81701007387 */ /* 0x0001e20000100800 */
[----:B------:R-:W-:-:S03]  /*7a240*/  LOP3.LUT R0, R0, 0xffff, RZ, 0xc0, !PT ;  /* 0x0000ffff00007812 */ /* 0x000fc600078ec0ff */
[----:B0-----:R-:W4:Y:S04]  /*7a250*/  LDL.LU R23, [R1+0xdb4] ;  /* 0x000db40001177983 */ /* 0x001f280000300800 */
[----:B------:R0:W-:Y:S04]  /*7a260*/  STL [R1+0x3efc], R0 ;  /* 0x003efc0001007387 */ /* 0x0001e80000100800 */
[----:B0-----:R-:W2:Y:S01]  /*7a270*/  LDL.LU R0, [R1+0xc4c] ;  /* 0x000c4c0001007983 */ /* 0x001ea20000300800 */
[----:B------:R-:W-:-:S04]  /*7a280*/  LOP3.LUT R25, R25, 0xffff, RZ, 0xc0, !PT ;  /* 0x0000ffff19197812 */ /* 0x000fc800078ec0ff */
[----:B------:R-:W-:Y:S02]  /*7a290*/  PRMT R12, R12, 0x4210, R25 ;  /* 0x000042100c0c7816 */ /* 0x000fe40000000019 */
[----:B------:R-:W-:Y:S02]  /*7a2a0*/  LOP3.LUT R2, R2, 0xffff, RZ, 0xc0, !PT ;  /* 0x0000ffff02027812 */ /* 0x000fe400078ec0ff */
[----:B------:R-:W-:Y:S01]  /*7a2b0*/  LOP3.LUT R3, R3, 0xffff, RZ, 0xc0, !PT ;  /* 0x0000ffff03037812 */ /* 0x000fe200078ec0ff */
[----:B------:R-:W-:Y:S01]  /*7a2c0*/  BAR.SYNC.DEFER_BLOCKING 0x0 ;  /* 0x0000000000007b1d */ /* 0x000fe20000010000 */
[----:B--2---:R-:W-:-:S04]  /*7a2d0*/  LOP3.LUT R0, R0, 0xffff, RZ, 0xc0, !PT ;  /* 0x0000ffff00007812 */ /* 0x004fc800078ec0ff */
[----:B----4-:R-:W-:Y:S01]  /*7a2e0*/  PRMT R23, R23, 0x4210, R0 ;  /* 0x0000421017177816 */ /* 0x010fe20000000000 */
[----:B------:R0:W-:Y:S04]  /*7a2f0*/  STL [R1+0x38], R0 ;  /* 0x0000380001007387 */ /* 0x0001e80000100800 */
[----:B------:R1:W-:Y:S04]  /*7a300*/  STL [R1+0x280], R23 ;  /* 0x0002801701007387 */ /* 0x0003e80000100800 */
[----:B------:R2:W-:Y:S01]  /*7a310*/  STL [R1+0x284], R12 ;  /* 0x0002840c01007387 */ /* 0x0005e20000100800 */
[----:B0-----:R-:W-:-:S02]  /*7a320*/  PRMT R0, R29, 0x4210, R3 ;  /* 0x000042101d007816 */ /* 0x001fc40000000003 */
[----:B---3--:R-:W-:Y:S02]  /*7a330*/  PRMT R29, R7, 0x4210, R27 ;  /* 0x00004210071d7816 */ /* 0x008fe4000000001b */
[----:B-1----:R-:W-:Y:S02]  /*7a340*/  PRMT R23, R5, 0x4210, R2 ;  /* 0x0000421005177816 */ /* 0x002fe40000000002 */
[----:B--2---:R-:W-:Y:S02]  /*7a350*/  PRMT R12, R6, 0x4210, R4 ;  /* 0x00004210060c7816 */ /* 0x004fe40000000004 */
[----:B------:R-:W2:Y:S04]  /*7a360*/  LDL.LU R4, [R1+0x8f8] ;  /* 0x0008f80001047983 */ /* 0x000ea80000300800 */
[----:B------:R-:W2:Y:S04]  /*7a370*/  LDL.LU R5, [R1+0x8fc] ;  /* 0x0008fc0001057983 */ /* 0x000ea80000300800 */
[----:B------:R-:W3:Y:S04]  /*7a380*/  LDL.LU R6, [R1+0x8f4] ;  /* 0x0008f40001067983 */ /* 0x000ee80000300800 */
[----:B------:R-:W3:Y:S04]  /*7a390*/  LDL.LU R7, [R1+0x8f0] ;  /* 0x0008f00001077983 */ /* 0x000ee80000300800 */
[----:B---3--:R-:W-:Y:S04]  /*7a3a0*/  STL.64 [R1+0x3ec8], R6 ;  /* 0x003ec80601007387 */ /* 0x008fe80000100a00 */
[----:B--2---:R0:W-:Y:S04]  /*7a3b0*/  STL.64 [R1+0x3ec0], R4 ;  /* 0x003ec00401007387 */ /* 0x0041e80000100a00 */
[----:B0-----:R-:W2:Y:S04]  /*7a3c0*/  LDL.LU R4, [R1+0x280] ;  /* 0x0002800001047983 */ /* 0x001ea80000300800 */
[----:B------:R-:W2:Y:S01]  /*7a3d0*/  LDL.LU R5, [R1+0x284] ;  /* 0x0002840001057983 */ /* 0x000ea20000300800 */
[----:B------:R-:W-:-:S02]  /*7a3e0*/  IMAD.MOV.U32 R6, RZ, RZ, R0 ;  /* 0x000000ffff067224 */ /* 0x000fc400078e0000 */
[----:B------:R-:W-:Y:S01]  /*7a3f0*/  IMAD.MOV.U32 R7, RZ, RZ, R23 ;  /* 0x000000ffff077224 */ /* 0x000fe200078e0017 */
[----:B------:R-:W3:Y:S04]  /*7a400*/  LDL.LU R0, [R1+0x3efc] ;  /* 0x003efc0001007983 */ /* 0x000ee80000300800 */
[----:B------:R-:W4:Y:S04]  /*7a410*/  LDL.LU R23, [R1+0x3ef8] ;  /* 0x003ef80001177983 */ /* 0x000f280000300800 */
[----:B------:R0:W-:Y:S04]  /*7a420*/  STL.64 [R1+0x3ed8], R6 ;  /* 0x003ed80601007387 */ /* 0x0001e80000100a00 */
[----:B0-----:R-:W4:Y:S04]  /*7a430*/  LDL.LU R6, [R1+0xaa0] ;  /* 0x000aa00001067983 */ /* 0x001f280000300800 */
[----:B------:R-:W3:Y:S04]  /*7a440*/  LDL.LU R7, [R1+0xa94] ;  /* 0x000a940001077983 */ /* 0x000ee80000300800 */
[----:B--2---:R0:W-:Y:S02]  /*7a450*/  STL.64 [R1+0x3ed0], R4 ;  /* 0x003ed00401007387 */ /* 0x0041e40000100a00 */
[----:B0-----:R-:W-:-:S02]  /*7a460*/  IMAD.MOV.U32 R4, RZ, RZ, R12 ;  /* 0x000000ffff047224 */ /* 0x001fc400078e000c */
[----:B------:R-:W2:Y:S01]  /*7a470*/  LDL.LU R12, [R1+0x3ef4] ;  /* 0x003ef400010c7983 */ /* 0x000ea20000300800 */
[----:B------:R-:W-:-:S03]  /*7a480*/  IMAD.MOV.U32 R5, RZ, RZ, R29 ;  /* 0x000000ffff057224 */ /* 0x000fc600078e001d */
[----:B------:R-:W2:Y:S04]  /*7a490*/  LDL.LU R29, [R1+0x3ef0] ;  /* 0x003ef000011d7983 */ /* 0x000ea80000300800 */
[----:B------:R-:W-:Y:S04]  /*7a4a0*/  STL.64 [R1+0x3ee8], R26 ;  /* 0x003ee81a01007387 */ /* 0x000fe80000100a00 */
[----:B------:R-:W-:Y:S01]  /*7a4b0*/  STL.64 [R1+0x3ee0], R24 ;  /* 0x003ee01801007387 */ /* 0x000fe20000100a00 */
[----:B----4-:R-:W-:Y:S02]  /*7a4c0*/  PRMT R6, R6, 0x4210, R23 ;  /* 0x0000421006067816 */ /* 0x010fe40000000017 */
[----:B---3--:R-:W-:Y:S01]  /*7a4d0*/  PRMT R7, R7, 0x4210, R0 ;  /* 0x0000421007077816 */ /* 0x008fe20000000000 */
[----:B--2---:R-:W0:Y:S04]  /*7a4e0*/  LDS.128 R24, [R29] ;  /* 0x000000001d187984 */ /* 0x004e280000000c00 */
        /* <DEDUP_REMOVED lines=8> */
[----:B------:R-:W3:Y:S04]  /*7a570*/  LDL.LU.64 R24, [R1+0x3ee0] ;  /* 0x003ee00001187983 */ /* 0x000ee80000300a00 */
[----:B------:R0:W-:Y:S04]  /*7a580*/  STL [R1+0x3eb4], R29 ;  /* 0x003eb41d01007387 */ /* 0x0001e80000100800 */
[----:B0-----:R-:W4:Y:S04]  /*7a590*/  LDL.LU R29, [R1+0x38] ;  /* 0x00003800011d7983 */ /* 0x001f280000300800 */
[----:B------:R-:W2:Y:S04]  /*7a5a0*/  LDL.LU.64 R6, [R1+0x3ed8] ;  /* 0x003ed80001067983 */ /* 0x000ea80000300a00 */
[----:B------:R-:W2:Y:S04]  /*7a5b0*/  LDL.LU.64 R4, [R1+0x3ed0] ;  /* 0x003ed00001047983 */ /* 0x000ea80000300a00 */
[----:B------:R-:W-:Y:S04]  /*7a5c0*/  STL [R1+0x3eb8], R0 ;  /* 0x003eb80001007387 */ /* 0x000fe80000100800 */
[----:B--2---:R0:W-:Y:S04]  /*7a5d0*/  STSM.16.M88.4 [R12+0x200], R4 ;  /* 0x000200040c007844 */ /* 0x0041e80000000200 */
[----:B0-----:R-:W2:Y:S04]  /*7a5e0*/  LDL.LU.64 R6, [R1+0x3ec8] ;  /* 0x003ec80001067983 */ /* 0x001ea80000300a00 */
[----:B------:R-:W4:Y:S01]  /*7a5f0*/  LDL.LU.64 R4, [R1+0x3ec0] ;  /* 0x003ec00001047983 */ /* 0x000f220000300a00 */
[----:B------:R-:W-:Y:S01]  /*7a600*/  BAR.SYNC.DEFER_BLOCKING 0x0 ;  /* 0x0000000000007b1d */ /* 0x000fe20000010000 */
[----:B--2---:R-:W-:-:S02]  /*7a610*/  PRMT R0, R6, 0x5210, R3 ;  /* 0x0000521006007816 */ /* 0x004fc40000000003 */
[----:B----4-:R-:W-:Y:S02]  /*7a620*/  PRMT R4, R4, 0x5210, R29 ;  /* 0x0000521004047816 */ /* 0x010fe4000000001d */
[----:B---3--:R-:W-:Y:S02]  /*7a630*/  PRMT R5, R5, 0x5210, R25 ;  /* 0x0000521005057816 */ /* 0x008fe40000000019 */
[----:B------:R-:W-:Y:S01]  /*7a640*/  PRMT R29, R7, 0x5210, R2 ;  /* 0x00005210071d7816 */ /* 0x000fe20000000002 */
[----:B------:R-:W2:Y:S04]  /*7a650*/  LDL.LU R25, [R1+0x8e8] ;  /* 0x0008e80001197983 */ /* 0x000ea80000300800 */
[----:B------:R-:W3:Y:S04]  /*7a660*/  LDL.LU R2, [R1+0x6d4] ;  /* 0x0006d40001027983 */ /* 0x000ee80000300800 */
[----:B------:R-:W4:Y:S04]  /*7a670*/  LDL.LU R3, [R1+0x6d0] ;  /* 0x0006d00001037983 */ /* 0x000f280000300800 */
[----:B------:R-:W2:Y:S04]  /*7a680*/  LDL.LU R6, [R1+0xd5c] ;  /* 0x000d5c0001067983 */ /* 0x000ea80000300800 */
[----:B------:R-:W2:Y:S04]  /*7a690*/  LDL.LU R7, [R1+0xd58] ;  /* 0x000d580001077983 */ /* 0x000ea80000300800 */
[----:B--2---:R0:W-:Y:S02]  /*7a6a0*/  STL.64 [R1+0x3e90], R6 ;  /* 0x003e900601007387 */ /* 0x0041e40000100a00 */
[----:B0-----:R-:W-:-:S02]  /*7a6b0*/  IMAD.MOV.U32 R6, RZ, RZ, R0 ;  /* 0x000000ffff067224 */ /* 0x001fc400078e0000 */
[----:B------:R-:W-:Y:S01]  /*7a6c0*/  IMAD.MOV.U32 R7, RZ, RZ, R29 ;  /* 0x000000ffff077224 */ /* 0x000fe200078e001d */
[----:B------:R-:W4:Y:S04]  /*7a6d0*/  LDL.LU R0, [R1+0x3eb8] ;  /* 0x003eb80001007983 */ /* 0x000f280000300800 */
[----:B------:R-:W2:Y:S04]  /*7a6e0*/  LDL.LU R29, [R1+0x3eb4] ;  /* 0x003eb400011d7983 */ /* 0x000ea80000300800 */
[----:B------:R0:W-:Y:S04]  /*7a6f0*/  STL.64 [R1+0x3ea0], R6 ;  /* 0x003ea00601007387 */ /* 0x0001e80000100a00 */
[----:B0-----:R-:W3:Y:S04]  /*7a700*/  LDL.LU R6, [R1+0x2a8] ;  /* 0x0002a80001067983 */ /* 0x001ee80000300800 */
[----:B------:R-:W3:Y:S04]  /*7a710*/  LDL.LU R7, [R1+0x8ec] ;  /* 0x0008ec0001077983 */ /* 0x000ee80000300800 */
[----:B------:R0:W-:Y:S04]  /*7a720*/  STL.64 [R1+0x3e98], R4 ;  /* 0x003e980401007387 */ /* 0x0001e80000100a00 */
[----:B------:R-:W-:Y:S04]  /*7a730*/  STL [R1+0x3eb0], R22 ;  /* 0x003eb01601007387 */ /* 0x000fe80000100800 */
[----:B------:R-:W-:Y:S01]  /*7a740*/  STL.64 [R1+0x3ea8], R20 ;  /* 0x003ea81401007387 */ /* 0x000fe20000100a00 */
[----:B0-----:R-:W-:-:S02]  /*7a750*/  PRMT R5, R25, 0x5210, R27 ;  /* 0x0000521019057816 */ /* 0x001fc4000000001b */
[----:B---3--:R-:W-:Y:S02]  /*7a760*/  PRMT R4, R7, 0x5210, R6 ;  /* 0x0000521007047816 */ /* 0x008fe40000000006 */
[----:B------:R-:W-:Y:S02]  /*7a770*/  PRMT R6, R2, 0x5210, R23 ;  /* 0x0000521002067816 */ /* 0x000fe40000000017 */
[----:B--2---:R-:W0:Y:S04]  /*7a780*/  LDS.128 R20, [R29] ;  /* 0x000000001d147984 */ /* 0x004e280000000c00 */
[----:B0-----:R-:W-:Y:S04]  /*7a790*/  STL.64 [R1+0x2f0], R20 ;  /* 0x0002f01401007387 */ /* 0x001fe80000100a00 */
[----:B------:R-:W-:Y:S04]  /*7a7a0*/  STL.64 [R1+0x2f8], R22 ;  /* 0x0002f81601007387 */ /* 0x000fe80000100a00 */
[----:B------:R-:W0:Y:S01]  /*7a7b0*/  LDS.128 R20, [R29+0x400] ;  /* 0x000400001d147984 */ /* 0x000e220000000c00 */
[----:B----4-:R-:W-:Y:S01]  /*7a7c0*/  PRMT R7, R3, 0x5210, R0 ;  /* 0x0000521003077816 */ /* 0x010fe20000000000 */
[----:B------:R-:W-:Y:S06]  /*7a7d0*/  BAR.SYNC.DEFER_BLOCKING 0x0 ;  /* 0x0000000000007b1d */ /* 0x000fec0000010000 */
[----:B------:R-:W-:Y:S04]  /*7a7e0*/  STSM.16.M88.4 [R12], R4 ;  /* 0x000000040c007844 */ /* 0x000fe80000000200 */
[----:B0-----:R-:W-:Y:S04]  /*7a7f0*/  STL.64 [R1+0x330], R20 ;  /* 0x0003301401007387 */ /* 0x001fe80000100a00 */
[----:B------:R0:W-:Y:S04]  /*7a800*/  STL.64 [R1+0x338], R22 ;  /* 0x0003381601007387 */ /* 0x0001e80000100a00 */
[----:B0-----:R-:W2:Y:S04]  /*7a810*/  LDL.LU R22, [R1+0x3eb0] ;  /* 0x003eb00001167983 */ /* 0x001ea80000300800 */
[----:B------:R-:W3:Y:S04]  /*7a820*/  LDL.LU.64 R20, [R1+0x3ea8] ;  /* 0x003ea80001147983 */ /* 0x000ee80000300a00 */
[----:B------:R-:W-:Y:S04]  /*7a830*/  STL [R1+0x3e7c], R29 ;  /* 0x003e7c1d01007387 */ /* 0x000fe80000100800 */
[----:B------:R-:W4:Y:S04]  /*7a840*/  LDL.LU.64 R6, [R1+0x3ea0] ;  /* 0x003ea00001067983 */ /* 0x000f280000300a00 */
[----:B------:R-:W4:Y:S04]  /*7a850*/  LDL.LU.64 R4, [R1+0x3e98] ;  /* 0x003e980001047983 */ /* 0x000f280000300a00 */
[----:B----4-:R0:W-:Y:S04]  /*7a860*/  STSM.16.M88.4 [R12+0x200], R4 ;  /* 0x000200040c007844 */ /* 0x0101e80000000200 */
[----:B0-----:R-:W4:Y:S04]  /*7a870*/  LDL.LU.64 R6, [R1+0x3e90] ;  /* 0x003e900001067983 */ /* 0x001f280000300a00 */
[----:B------:R0:W-:Y:S04]  /*7a880*/  STL [R1+0x3e78], R12 ;  /* 0x003e780c01007387 */ /* 0x0001e80000100800 */
[----:B------:R-:W2:Y:S04]  /*7a890*/  LDL.LU R23, [R1+0xcfc] ;  /* 0x000cfc0001177983 */ /* 0x000ea80000300800 */
[----:B------:R-:W3:Y:S04]  /*7a8a0*/  LDL.LU R3, [R1+0xcf8] ;  /* 0x000cf80001037983 */ /* 0x000ee80000300800 */
[----:B0-----:R-:W2:Y:S04]  /*7a8b0*/  LDL.LU R12, [R1+0xc2c] ;  /* 0x000c2c00010c7983 */ /* 0x001ea80000300800 */
[----:B------:R-:W3:Y:S04]  /*7a8c0*/  LDL.LU R2, [R1+0xc28] ;  /* 0x000c280001027983 */ /* 0x000ee80000300800 */
[----:B------:R-:W4:Y:S01]  /*7a8d0*/  LDL.LU R29, [R1+0xdc8] ;  /* 0x000dc800011d7983 */ /* 0x000f220000300800 */
[----:B------:R-:W-:Y:S06]  /*7a8e0*/  BAR.SYNC.DEFER_BLOCKING 0x0 ;  /* 0x0000000000007b1d */ /* 0x000fec0000010000 */
[----:B----4-:R0:W-:Y:S04]  /*7a8f0*/  STL [R1+0x3e80], R29 ;  /* 0x003e801d01007387 */ /* 0x0101e80000100800 */
[----:B0-----:R-:W4:Y:S04]  /*7a900*/  LDL.LU R29, [R1+0xdd4] ;  /* 0x000dd400011d7983 */ /* 0x001f280000300800 */
[----:B----4-:R0:W-:Y:S04]  /*7a910*/  STL [R1+0x3e88], R29 ;  /* 0x003e881d01007387 */ /* 0x0101e80000100800 */
[----:B0-----:R-:W4:Y:S04]  /*7a920*/  LDL.LU R29, [R1+0xde0] ;  /* 0x000de000011d7983 */ /* 0x001f280000300800 */
[----:B------:R-:W2:Y:S04]  /*7a930*/  LDL.LU R27, [R1+0xdd0] ;  /* 0x000dd000011b7983 */ /* 0x000ea80000300800 */
[----:B--2---:R0:W-:Y:S04]  /*7a940*/  STL [R1+0x3e84], R27 ;  /* 0x003e841b01007387 */ /* 0x0041e80000100800 */
[----:B0-----:R-:W2:Y:S04]  /*7a950*/  LDL.LU R27, [R1+0xc78] ;  /* 0x000c7800011b7983 */ /* 0x001ea80000300800 */
[----:B------:R-:W3:Y:S01]  /*7a960*/  LDL.LU R5, [R1+0xdc4] ;  /* 0x000dc40001057983 */ /* 0x000ee20000300800 */
[----:B------:R-:W-:-:S03]  /*7a970*/  LOP3.LUT R25, R6, 0xffff, RZ, 0xc0, !PT ;  /* 0x0000ffff06197812 */ /* 0x000fc600078ec0ff */
[----:B---3--:R0:W-:Y:S04]  /*7a980*/  STL [R1+0x3e8c], R5 ;  /* 0x003e8c0501007387 */ /* 0x0081e80000100800 */
[----:B0-----:R-:W3:Y:S01]  /*7a990*/  LDL.LU R5, [R1+0xc7c] ;  /* 0x000c7c0001057983 */ /* 0x001ee20000300800 */
[----:B------:R-:W-:-:S03]  /*7a9a0*/  LOP3.LUT R0, R7, 0xffff, RZ, 0xc0, !PT ;  /* 0x0000ffff07007812 */ /* 0x000fc600078ec0ff */
[----:B------:R-:W2:Y:S04]  /*7a9b0*/  LDL.LU R7, [R1+0xdc0] ;  /* 0x000dc00001077983 */ /* 0x000ea80000300800 */
[----:B------:R-:W-:Y:S04]  /*7a9c0*/  STL [R1+0x2a4], R25 ;  /* 0x0002a41901007387 */ /* 0x000fe80000100800 */
[----:B------:R-:W2:Y:S04]  /*7a9d0*/  LDL.LU R6, [R1+0xdb8] ;  /* 0x000db80001067983 */ /* 0x000ea80000300800 */
[----:B------:R-:W2:Y:S04]  /*7a9e0*/  LDL.LU R4, [R1+0xaa4] ;  /* 0x000aa40001047983 */ /* 0x000ea80000300800 */
[----:B------:R-:W-:Y:S01]  /*7a9f0*/  STL [R1+0x2a8], R0 ;  /* 0x0002a80001007387 */ /* 0x000fe20000100800 */
[----:B---3--:R-:W-:-:S04]  /*7aa00*/  LOP3.LUT R5, R5, 0xffff, RZ, 0xc0, !PT ;  /* 0x0000ffff05057812 */ /* 0x008fc800078ec0ff */
[----:B----4-:R-:W-:Y:S01]  /*7aa10*/  PRMT R29, R29, 0x4210, R5 ;  /* 0x000042101d1d7816 */ /* 0x010fe20000000005 */
[----:B------:R0:W-:Y:S04]  /*7aa20*/  STL [R1+0x38], R5 ;  /* 0x0000380501007387 */ /* 0x0001e80000100800 */
[----:B0-----:R-:W3:Y:S04]  /*7aa30*/  LDL.LU R5, [R1+0x3e8c] ;  /* 0x003e8c0001057983 */ /* 0x001ee80000300800 */
[----:B------:R0:W-:Y:S04]  /*7aa40*/  STL [R1+0x280], R29 ;  /* 0x0002801d01007387 */ /* 0x0001e80000100800 */
[----:B0-----:R-:W4:Y:S01]  /*7aa50*/  LDL.LU R29, [R1+0x3e88] ;  /* 0x003e8800011d7983 */ /* 0x001f220000300800 */
[----:B--2---:R-:W-:-:S05]  /*7aa60*/  LOP3.LUT R27, R27, 0xffff, RZ, 0xc0, !PT ;  /* 0x0000ffff1b1b7812 */ /* 0x004fca00078ec0ff */
[----:B------:R0:W-:Y:S01]  /*7aa70*/  STL [R1+0x3c], R27 ;  /* 0x00003c1b01007387 */ /* 0x0001e20000100800 */
[----:B----4-:R-:W-:-:S03]  /*7aa80*/  PRMT R29, R29, 0x4210, R27 ;  /* 0x000042101d1d7816 */ /* 0x010fc6000000001b */
[----:B0-----:R-:W2:Y:S04]  /*7aa90*/  LDL.LU R27, [R1+0x3e84] ;  /* 0x003e8400011b7983 */ /* 0x001ea80000300800 */
[----:B------:R0:W-:Y:S04]  /*7aaa0*/  STL [R1+0x284], R29 ;  /* 0x0002841d01007387 */ /* 0x0001e80000100800 */
[----:B0-----:R-:W4:Y:S01]  /*7aab0*/  LDL.LU R29, [R1+0x3e80] ;  /* 0x003e8000011d7983 */ /* 0x001f220000300800 */
[----:B------:R-:W-:Y:S02]  /*7aac0*/  LOP3.LUT R12, R12, 0xffff, RZ, 0xc0, !PT ;  /* 0x0000ffff0c0c7812 */ /* 0x000fe400078ec0ff */
[----:B------:R-:W-:-:S03]  /*7aad0*/  LOP3.LUT R3, R3, 0xffff, RZ, 0xc0, !PT ;  /* 0x0000ffff03037812 */ /* 0x000fc600078ec0ff */
[----:B------:R4:W-:Y:S01]  /*7aae0*/  STL [R1+0x2a0], R12 ;  /* 0x0002a00c01007387 */ /* 0x0009e20000100800 */
[----:B------:R-:W-:Y:S02]  /*7aaf0*/  PRMT R7, R7, 0x4210, R0 ;  /* 0x0000421007077816 */ /* 0x000fe40000000000 */
[----:B------:R-:W-:Y:S02]  /*7ab00*/  PRMT R0, R4, 0x4210, R3 ;  /* 0x0000421004007816 */ /* 0x000fe40000000003 */
[----:B----4-:R-:W-:-:S05]  /*7ab10*/  PRMT R12, R29, 0x4210, R12 ;  /* 0x000042101d0c7816 */ /* 0x010fca000000000c */
[----:B------:R3:W-:Y:S04]  /*7ab20*/  STL [R1+0x288], R12 ;  /* 0x0002880c01007387 */ /* 0x0007e80000100800 */
[----:B------:R-:W4:Y:S01]  /*7ab30*/  LDL.LU R4, [R1+0x91c] ;  /* 0x00091c0001047983 */ /* 0x000f220000300800 */
[----:B---3--:R-:W-:-:S03]  /*7ab40*/  PRMT R12, R5, 0x4210, R25 ;  /* 0x00004210050c7816 */ /* 0x008fc60000000019 */
[----:B------:R-:W3:Y:S01]  /*7ab50*/  LDL.LU R5, [R1+0x910] ;  /* 0x0009100001057983 */ /* 0x000ee20000300800 */
[----:B------:R-:W-:-:S04]  /*7ab60*/  LOP3.LUT R2, R2, 0xffff, RZ, 0xc0, !PT ;  /* 0x0000ffff02027812 */ /* 0x000fc800078ec0ff */
[----:B--2---:R-:W-:Y:S01]  /*7ab70*/  PRMT R29, R27, 0x4210, R2 ;  /* 0x000042101b1d7816 */ /* 0x004fe20000000002 */
[----:B---3--:R0:W-:Y:S04]  /*7ab80*/  STL [R1+0x3e40], R5 ;  /* 0x003e400501007387 */ /* 0x0081e80000100800 */
[----:B0-----:R-:W4:Y:S04]  /*7ab90*/  LDL.LU R5, [R1+0x38] ;  /* 0x0000380001057983 */ /* 0x001f280000300800 */
[----:B------:R-:W2:Y:S04]  /*7aba0*/  LDL.LU R27, [R1+0x908] ;  /* 0x00090800011b7983 */ /* 0x000ea80000300800 */
[----:B--2---:R0:W-:Y:S04]  /*7abb0*/  STL [R1+0x3e38], R27 ;  /* 0x003e381b01007387 */ /* 0x0041e80000100800 */
[----:B0-----:R-:W2:Y:S04]  /*7abc0*/  LDL.LU R27, [R1+0x2a0] ;  /* 0x0002a000011b7983 */ /* 0x001ea80000300800 */
[----:B--2---:R0:W-:Y:S04]  /*7abd0*/  STL [R1+0x3e3c], R27 ;  /* 0x003e3c1b01007387 */ /* 0x0041e80000100800 */
[----:B0-----:R-:W2:Y:S04]  /*7abe0*/  LDL.LU R27, [R1+0x3c] ;  /* 0x00003c00011b7983 */ /* 0x001ea80000300800 */
[----:B------:R-:W3:Y:S04]  /*7abf0*/  LDL.LU R25, [R1+0x914] ;  /* 0x0009140001197983 */ /* 0x000ee80000300800 */
[----:B---3--:R0:W-:Y:S04]  /*7ac00*/  STL [R1+0x3e34], R25 ;  /* 0x003e341901007387 */ /* 0x0081e80000100800 */
[----:B0-----:R-:W3:Y:S04]  /*7ac10*/  LDL.LU R25, [R1+0x2a4] ;  /* 0x0002a40001197983 */ /* 0x001ee80000300800 */
[----:B--2---:R0:W-:Y:S02]  /*7ac20*/  STL.64 [R1+0x3e50], R26 ;  /* 0x003e501a01007387 */ /* 0x0041e40000100a00 */
[----:B0-----:R-:W-:-:S02]  /*7ac30*/  IMAD.MOV.U32 R27, RZ, RZ, R29 ;  /* 0x000000ffff1b7224 */ /* 0x001fc400078e001d */
[----:B---3--:R0:W-:Y:S04]  /*7ac40*/  STL.64 [R1+0x3e48], R24 ;  /* 0x003e481801007387 */ /* 0x0081e80000100a00 */
[----:B0-----:R-:W2:Y:S04]  /*7ac50*/  LDL.LU R24, [R1+0x280] ;  /* 0x0002800001187983 */ /* 0x001ea80000300800 */
[----:B------:R-:W2:Y:S04]  /*7ac60*/  LDL.LU R25, [R1+0x284] ;  /* 0x0002840001197983 */ /* 0x000ea80000300800 */
[----:B------:R-:W3:Y:S04]  /*7ac70*/  LDL.LU R26, [R1+0x288] ;  /* 0x00028800011a7983 */ /* 0x000ee80000300800 */
[----:B------:R-:W4:Y:S01]  /*7ac80*/  LDL.LU R29, [R1+0x3e7c] ;  /* 0x003e7c00011d7983 */ /* 0x000f220000300800 */
[----:B------:R-:W-:-:S04]  /*7ac90*/  LOP3.LUT R23, R23, 0xffff, RZ, 0xc0, !PT ;  /* 0x0000ffff17177812 */ /* 0x000fc800078ec0ff */
[----:B------:R-:W-:Y:S01]  /*7aca0*/  PRMT R6, R6, 0x4210, R23 ;  /* 0x0000421006067816 */ /* 0x000fe20000000017 */
[----:B---3--:R0:W-:Y:S04]  /*7acb0*/  STL.64 [R1+0x3e60], R26 ;  /* 0x003e601a01007387 */ /* 0x0081e80000100a00 */
[----:B--2---:R1:W-:Y:S01]  /*7acc0*/  STL.64 [R1+0x3e58], R24 ;  /* 0x003e581801007387 */ /* 0x0043e20000100a00 */
[----:B0-----:R-:W-:Y:S02]  /*7acd0*/  IMAD.MOV.U32 R26, RZ, RZ, R6 ;  /* 0x000000ffff1a7224 */ /* 0x001fe400078e0006 */
[----:B------:R-:W-:Y:S02]  /*7ace0*/  IMAD.MOV.U32 R27, RZ, RZ, R0 ;  /* 0x000000ffff1b7224 */ /* 0x000fe400078e0000 */
[----:B-1----:R-:W-:-:S02]  /*7acf0*/  IMAD.MOV.U32 R24, RZ, RZ, R12 ;  /* 0x000000ffff187224 */ /* 0x002fc400078e000c */
[----:B------:R-:W-:Y:S01]  /*7ad00*/  IMAD.MOV.U32 R25, RZ, RZ, R7 ;  /* 0x000000ffff197224 */ /* 0x000fe200078e0007 */
[----:B------:R-:W2:Y:S04]  /*7ad10*/  LDL.LU R12, [R1+0x3e78] ;  /* 0x003e7800010c7983 */ /* 0x000ea80000300800 */
[----:B------:R-:W-:Y:S04]  /*7ad20*/  STL.64 [R1+0x3e70], R26 ;  /* 0x003e701a01007387 */ /* 0x000fe80000100a00 */
[----:B------:R-:W-:Y:S04]  /*7ad30*/  STL.64 [R1+0x3e68], R24 ;  /* 0x003e681801007387 */ /* 0x000fe80000100a00 */
[----:B----4-:R-:W0:Y:S04]  /*7ad40*/  LDS.128 R24, [R29] ;  /* 0x000000001d187984 */ /* 0x010e280000000c00 */
[----:B------:R-:W3:Y:S04]  /*7ad50*/  LDL.LU R6, [R1+0x904] ;  /* 0x0009040001067983 */ /* 0x000ee80000300800 */
[----:B0-----:R-:W-:Y:S01]  /*7ad60*/  STL.64 [R1+0x310], R24 ;  /* 0x0003101801007387 */ /* 0x001fe20000100a00 */
[----:B------:R-:W-:-:S03]  /*7ad70*/  IMAD.MOV.U32 R0, RZ, RZ, R27 ;  /* 0x000000ffff007224 */ /* 0x000fc600078e001b */
[----:B------:R-:W-:Y:S04]  /*7ad80*/  STL [R1+0x318], R26 ;  /* 0x0003181a01007387 */ /* 0x000fe80000100800 */
[----:B------:R-:W0:Y:S04]  /*7ad90*/  LDS.128 R24, [R29+0x400] ;  /* 0x000400001d187984 */ /* 0x000e280000000c00 */
[----:B------:R-:W4:Y:S04]  /*7ada0*/  LDL.LU R7, [R1+0x90c] ;  /* 0x00090c0001077983 */ /* 0x000f280000300800 */
[----:B------:R1:W-:Y:S04]  /*7adb0*/  STL [R1+0x26e4], R0 ;  /* 0x0026e40001007387 */ /* 0x0003e80000100800 */
[----:B-1----:R-:W4:Y:S04]  /*7adc0*/  LDL.LU R0, [R1+0x2a8] ;  /* 0x0002a80001007983 */ /* 0x002f280000300800 */
[----:B0-----:R-:W-:Y:S04]  /*7add0*/  STL.64 [R1+0x320], R24 ;  /* 0x0003201801007387 */ /* 0x001fe80000100a00 */
[----:B------:R0:W-:Y:S04]  /*7ade0*/  STL.64 [R1+0x328], R26 ;  /* 0x0003281a01007387 */ /* 0x0001e80000100a00 */
[----:B0-----:R-:W2:Y:S04]  /*7adf0*/  LDL.LU.64 R26, [R1+0x3e70] ;  /* 0x003e7000011a7983 */ /* 0x001ea80000300a00 */
[----:B------:R-:W2:Y:S01]  /*7ae00*/  LDL.LU.64 R24, [R1+0x3e68] ;  /* 0x003e680001187983 */ /* 0x000ea20000300a00 */
[----:B------:R-:W-:Y:S06]  /*7ae10*/  BAR.SYNC.DEFER_BLOCKING 0x0 ;  /* 0x0000000000007b1d */ /* 0x000fec0000010000 */
[----:B------:R0:W-:Y:S04]  /*7ae20*/  STL [R1+0x3e30], R29 ;  /* 0x003e301d01007387 */ /* 0x0001e80000100800 */
[----:B0-----:R-:W4:Y:S04]  /*7ae30*/  LDL.LU R29, [R1+0x918] ;  /* 0x00091800011d7983 */ /* 0x001f280000300800 */
[----:B--2---:R0:W-:Y:S04]  /*7ae40*/  STSM.16.M88.4 [R12], R24 ;  /* 0x000000180c007844 */ /* 0x0041e80000000200 */
[----:B0-----:R-:W2:Y:S04]  /*7ae50*/  LDL.LU.64 R26, [R1+0x3e60] ;  /* 0x003e6000011a7983 */ /* 0x001ea80000300a00 */
[----:B------:R-:W2:Y:S01]  /*7ae60*/  LDL.LU.64 R24, [R1+0x3e58] ;  /* 0x003e580001187983 */ /* 0x000ea20000300a00 */
[----:B------:R-:W-:-:S03]  /*7ae70*/  PRMT R4, R4, 0x5210, R5 ;  /* 0x0000521004047816 */ /* 0x000fc60000000005 */
[----:B--2---:R0:W-:Y:S04]  /*7ae80*/  STSM.16.M88.4 [R12+0x200], R24 ;  /* 0x000200180c007844 */ /* 0x0041e80000000200 */
[----:B0-----:R-:W2:Y:S04]  /*7ae90*/  LDL.LU.64 R26, [R1+0x3e50] ;  /* 0x003e5000011a7983 */ /* 0x001ea80000300a00 */
[----:B------:R-:W4:Y:S04]  /*7aea0*/  LDL.LU.64 R24, [R1+0x3e48] ;  /* 0x003e480001187983 */ /* 0x000f280000300a00 */
[----:B------:R-:W2:Y:S01]  /*7aeb0*/  LDL.LU R5, [R1+0x3e40] ;  /* 0x003e400001057983 */ /* 0x000ea20000300800 */
[----:B---3--:R-:W-:Y:S01]  /*7aec0*/  PRMT R23, R6, 0x5210, R23 ;  /* 0x0000521006177816 */ /* 0x008fe20000000017 */
[----:B------:R-:W-:Y:S01]  /*7aed0*/  BAR.SYNC.DEFER_BLOCKING 0x0 ;  /* 0x0000000000007b1d */ /* 0x000fe20000010000 */
[----:B--2---:R-:W-:-:S05]  /*7aee0*/  PRMT R5, R5, 0x5210, R27 ;  /* 0x0000521005057816 */ /* 0x004fca000000001b */
[----:B------:R-:W4:Y:S02]  /*7aef0*/  LDL.LU R27, [R1+0x3e3c] ;  /* 0x003e3c00011b7983 */ /* 0x000f240000300800 */
[----:B----4-:R-:W-:Y:S02]  /*7af00*/  PRMT R29, R29, 0x5210, R27 ;  /* 0x000052101d1d7816 */ /* 0x010fe4000000001b */
[----:B------:R-:W2:Y:S02]  /*7af10*/  LDL.LU R27, [R1+0x3e38] ;  /* 0x003e3800011b7983 */ /* 0x000ea40000300800 */
[----:B--2---:R-:W-:Y:S02]  /*7af20*/  PRMT R27, R27, 0x5210, R25 ;  /* 0x000052101b1b7816 */ /* 0x004fe40000000019 */
[----:B------:R-:W2:Y:S04]  /*7af30*/  LDL.LU R25, [R1+0x3e34] ;  /* 0x003e340001197983 */ /* 0x000ea80000300800 */
[----:B------:R-:W3:Y:S01]  /*7af40*/  LDL.LU R6, [R1+0xd8c] ;  /* 0x000d8c0001067983 */ /* 0x000ee20000300800 */
[----:B--2---:R-:W-:-:S02]  /*7af50*/  PRMT R25, R25, 0x5210, R0 ;  /* 0x0000521019197816 */ /* 0x004fc40000000000 */
[----:B------:R-:W-:Y:S02]  /*7af60*/  PRMT R0, R7, 0x5210, R3 ;  /* 0x0000521007007816 */ /* 0x000fe40000000003 */
[----:B------:R-:W2:Y:S04]  /*7af70*/  LDL.LU R3, [R1+0x898] ;  /* 0x0008980001037983 */ /* 0x000ea80000300800 */
[----:B------:R-:W3:Y:S04]  /*7af80*/  LDL.LU R7, [R1+0xd88] ;  /* 0x000d880001077983 */ /* 0x000ee80000300800 */
[----:B---3--:R0:W-:Y:S02]  /*7af90*/  STL.64 [R1+0x3e10], R6 ;  /* 0x003e100601007387 */ /* 0x0081e40000100a00 */
[----:B0-----:R-:W-:-:S02]  /*7afa0*/  IMAD.MOV.U32 R6, RZ, RZ, R29 ;  /* 0x000000ffff067224 */ /* 0x001fc400078e001d */
[----:B------:R-:W3:Y:S04]  /*7afb0*/  LDL.LU R29, [R1+0x3e30] ;  /* 0x003e3000011d7983 */ /* 0x000ee80000300800 */
[----:B------:R0:W-:Y:S04]  /*7afc0*/  STL [R1+0x3e1c], R26 ;  /* 0x003e1c1a01007387 */ /* 0x0001e80000100800 */
[----:B------:R1:W-:Y:S01]  /*7afd0*/  STL [R1+0x3e18], R24 ;  /* 0x003e181801007387 */ /* 0x0003e20000100800 */
[----:B0-----:R-:W-:Y:S02]  /*7afe0*/  IMAD.MOV.U32 R26, RZ, RZ, R23 ;  /* 0x000000ffff1a7224 */ /* 0x001fe400078e0017 */
[----:B-1----:R-:W-:-:S02]  /*7aff0*/  IMAD.MOV.U32 R24, RZ, RZ, R27 ;  /* 0x000000ffff187224 */ /* 0x002fc400078e001b */
[----:B------:R-:W-:-:S05]  /*7b000*/  IMAD.MOV.U32 R27, RZ, RZ, R0 ;  /* 0x000000ffff1b7224 */ /* 0x000fca00078e0000 */
[----:B------:R-:W-:Y:S04]  /*7b010*/  STL.64 [R1+0x3e28], R26 ;  /* 0x003e281a01007387 */ /* 0x000fe80000100a00 */
[----:B------:R-:W-:Y:S04]  /*7b020*/  STL.64 [R1+0x3e20], R24 ;  /* 0x003e201801007387 */ /* 0x000fe80000100a00 */
[----:B---3--:R-:W0:Y:S04]  /*7b030*/  LDS.128 R24, [R29] ;  /* 0x000000001d187984 */ /* 0x008e280000000c00 */
[----:B0-----:R-:W-:Y:S04]  /*7b040*/  STL.64 [R1+0x350], R24 ;  /* 0x0003501801007387 */ /* 0x001fe80000100a00 */
[----:B------:R-:W-:Y:S04]  /*7b050*/  STL.64 [R1+0x358], R26 ;  /* 0x0003581a01007387 */ /* 0x000fe80000100a00 */
[----:B------:R-:W0:Y:S04]  /*7b060*/  LDS.128 R24, [R29+0x400] ;  /* 0x000400001d187984 */ /* 0x000e280000000c00 */
[----:B0-----:R-:W-:Y:S01]  /*7b070*/  STL [R1+0x374], R25 ;  /* 0x0003741901007387 */ /* 0x001fe20000100800 */
[----:B------:R-:W-:-:S03]  /*7b080*/  IMAD.MOV.U32 R23, RZ, RZ, R24 ;  /* 0x000000ffff177224 */ /* 0x000fc600078e0018 */
[----:B------:R0:W-:Y:S04]  /*7b090*/  STL.64 [R1+0x378], R26 ;  /* 0x0003781a01007387 */ /* 0x0001e80000100a00 */
[----:B0-----:R-:W3:Y:S04]  /*7b0a0*/  LDL.LU.64 R26, [R1+0x3e28] ;  /* 0x003e2800011a7983 */ /* 0x001ee80000300a00 */
[----:B------:R-:W3:Y:S01]  /*7b0b0*/  LDL.LU.64 R24, [R1+0x3e20] ;  /* 0x003e200001187983 */ /* 0x000ee20000300a00 */
[----:B------:R-:W-:Y:S01]  /*7b0c0*/  BAR.SYNC.DEFER_BLOCKING 0x0 ;  /* 0x0000000000007b1d */ /* 0x000fe20000010000 */
[----:B--2---:R-:W-:-:S05]  /*7b0d0*/  PRMT R7, R3, 0x5210, R2 ;  /* 0x0000521003077816 */ /* 0x004fca0000000002 */
[----:B------:R-:W-:Y:S04]  /*7b0e0*/  STL [R1+0x3df4], R29 ;  /* 0x003df41d01007387 */ /* 0x000fe80000100800 */
[----:B------:R-:W-:Y:S04]  /*7b0f0*/  STL [R1+0x24c8], R23 ;  /* 0x0024c81701007387 */ /* 0x000fe80000100800 */
[----:B---3--:R0:W-:Y:S04]  /*7b100*/  STSM.16.M88.4 [R12], R24 ;  /* 0x000000180c007844 */ /* 0x0081e80000000200 */
[----:B------:R1:W-:Y:S04]  /*7b110*/  STSM.16.M88.4 [R12+0x200], R4 ;  /* 0x000200040c007844 */ /* 0x0003e80000000200 */
[----:B0-----:R-:W2:Y:S04]  /*7b120*/  LDL.LU R26, [R1+0x3e1c] ;  /* 0x003e1c00011a7983 */ /* 0x001ea80000300800 */
[----:B------:R-:W3:Y:S04]  /*7b130*/  LDL.LU R24, [R1+0x3e18] ;  /* 0x003e180001187983 */ /* 0x000ee80000300800 */
[----:B-1----:R-:W4:Y:S04]  /*7b140*/  LDL.LU.64 R6, [R1+0x3e10] ;  /* 0x003e100001067983 */ /* 0x002f280000300a00 */
[----:B------:R0:W-:Y:S01]  /*7b150*/  STL [R1+0x3df8], R12 ;  /* 0x003df80c01007387 */ /* 0x0001e20000100800 */
[----:B------:R-:W-:Y:S01]  /*7b160*/  BAR.SYNC.DEFER_BLOCKING 0x0 ;  /* 0x0000000000007b1d */ /* 0x000fe20000010000 */
[----:B----4-:R-:W-:-:S02]  /*7b170*/  LOP3.LUT R25, R6, 0xffff, RZ, 0xc0, !PT ;  /* 0x0000ffff06197812 */ /* 0x010fc400078ec0ff */
[----:B------:R-:W-:-:S03]  /*7b180*/  LOP3.LUT R3, R7, 0xffff, RZ, 0xc0, !PT ;  /* 0x0000ffff07037812 */ /* 0x000fc600078ec0ff */
[----:B------:R-:W-:Y:S04]  /*7b190*/  STL [R1+0x3dfc], R25 ;  /* 0x003dfc1901007387 */ /* 0x000fe80000100800 */
[----:B------:R-:W4:Y:S04]  /*7b1a0*/  LDL.LU R2, [R1+0xd3c] ;  /* 0x000d3c0001027983 */ /* 0x000f280000300800 */
[----:B------:R-:W2:Y:S04]  /*7b1b0*/  LDL.LU R0, [R1+0xd38] ;  /* 0x000d380001007983 */ /* 0x000ea80000300800 */
[----:B0-----:R-:W3:Y:S04]  /*7b1c0*/  LDL.LU R12, [R1+0xc5c] ;  /* 0x000c5c00010c7983 */ /* 0x001ee80000300800 */
[----:B------:R-:W4:Y:S04]  /*7b1d0*/  LDL.LU R4, [R1+0xc58] ;  /* 0x000c580001047983 */ /* 0x000f280000300800 */
[----:B------:R0:W-:Y:S04]  /*7b1e0*/  STL [R1+0x3e00], R3 ;  /* 0x003e000301007387 */ /* 0x0001e80000100800 */
[----:B0-----:R-:W2:Y:S04]  /*7b1f0*/  LDL.LU R3, [R1+0xcb8] ;  /* 0x000cb80001037983 */ /* 0x001ea80000300800 */
[----:B------:R-:W3:Y:S04]  /*7b200*/  LDL.LU R25, [R1+0xe1c] ;  /* 0x000e1c0001197983 */ /* 0x000ee80000300800 */
[----:B---3--:R0:W-:Y:S04]  /*7b210*/  STL [R1+0x3e04], R25 ;  /* 0x003e041901007387 */ /* 0x0081e80000100800 */
[----:B0-----:R-:W3:Y:S04]  /*7b220*/  LDL.LU R25, [R1+0xe28] ;  /* 0x000e280001197983 */ /* 0x001ee80000300800 */
[----:B------:R-:W4:Y:S04]  /*7b230*/  LDL.LU R29, [R1+0xe18] ;  /* 0x000e1800011d7983 */ /* 0x000f280000300800 */
[----:B----4-:R0:W-:Y:S04]  /*7b240*/  STL [R1+0x3e08], R29 ;  /* 0x003e081d01007387 */ /* 0x0101e80000100800 */
[----:B0-----:R-:W4:Y:S01]  /*7b250*/  LDL.LU R29, [R1+0xcbc] ;  /* 0x000cbc00011d7983 */ /* 0x001f220000300800 */
[----:B------:R-:W-:-:S03]  /*7b260*/  IMAD.MOV.U32 R7, RZ, RZ, R8 ;  /* 0x000000ffff077224 */ /* 0x000fc600078e0008 */
[----:B------:R-:W2:Y:S01]  /*7b270*/  LDL.LU R23, [R1+0xe0c] ;  /* 0x000e0c0001177983 */ /* 0x000ea20000300800 */
[----:B------:R-:W-:-:S03]  /*7b280*/  IMAD.MOV.U32 R8, RZ, RZ, R9 ;  /* 0x000000ffff087224 */ /* 0x000fc600078e0009 */
[----:B------:R-:W2:Y:S01]  /*7b290*/  LDL.LU R27, [R1+0xe08] ;  /* 0x000e0800011b7983 */ /* 0x000ea20000300800 */
[----:B------:R-:W-:-:S03]  /*7b2a0*/  IMAD.MOV.U32 R9, RZ, RZ, R22 ;  /* 0x000000ffff097224 */ /* 0x000fc600078e0016 */
[----:B------:R-:W2:Y:S04]  /*7b2b0*/  LDL.LU R5, [R1+0xdfc] ;  /* 0x000dfc0001057983 */ /* 0x000ea80000300800 */
[----:B------:R-:W2:Y:S04]  /*7b2c0*/  LDL.LU R6, [R1+0xdf8] ;  /* 0x000df80001067983 */ /* 0x000ea80000300800 */
[----:B------:R-:W2:Y:S01]  /*7b2d0*/  LDL.LU R22, [R1+0xab0] ;  /* 0x000ab00001167983 */ /* 0x000ea20000300800 */
[----:B----4-:R-:W-:-:S04]  /*7b2e0*/  LOP3.LUT R29, R29, 0xffff, RZ, 0xc0, !PT ;  /* 0x0000ffff1d1d7812 */ /* 0x010fc800078ec0ff */
[----:B---3--:R-:W-:Y:S01]  /*7b2f0*/  PRMT R25, R25, 0x4210, R29 ;  /* 0x0000421019197816 */ /* 0x008fe2000000001d */
        /* <DEDUP_REMOVED lines=11> */
[----:B------:R-:W-:-:S02]  /*7b3b0*/  LOP3.LUT R4, R4, 0xffff, RZ, 0xc0, !PT ;  /* 0x0000ffff04047812 */ /* 0x000fc400078ec0ff */
[----:B---3--:R-:W-:Y:S01]  /*7b3c0*/  PRMT R29, R29, 0x4210, R12 ;  /* 0x000042101d1d7816 */ /* 0x008fe2000000000c */
[----:B------:R0:W-:Y:S01]  /*7b3d0*/  STL [R1+0x2a0], R12 ;  /* 0x0002a00c01007387 */ /* 0x0001e20000100800 */
[----:B------:R-:W-:Y:S02]  /*7b3e0*/  LOP3.LUT R2, R2, 0xffff, RZ, 0xc0, !PT ;  /* 0x0000ffff02027812 */ /* 0x000fe400078ec0ff */
[----:B------:R-:W-:Y:S01]  /*7b3f0*/  LOP3.LUT R0, R0, 0xffff, RZ, 0xc0, !PT ;  /* 0x0000ffff00007812 */ /* 0x000fe200078ec0ff */
[----:B0-----:R-:W3:Y:S04]  /*7b400*/  LDL.LU R12, [R1+0x3df8] ;  /* 0x003df800010c7983 */ /* 0x001ee80000300800 */
[----:B------:R0:W-:Y:S01]  /*7b410*/  STL [R1+0x288], R29 ;  /* 0x0002881d01007387 */ /* 0x0001e20000100800 */
[----:B------:R-:W-:-:S03]  /*7b420*/  PRMT R22, R22, 0x4210, R4 ;  /* 0x0000421016167816 */ /* 0x000fc60000000004 */
[----:B0-----:R-:W3:Y:S04]  /*7b430*/  LDL.LU R29, [R1+0x3df4] ;  /* 0x003df400011d7983 */ /* 0x001ee80000300800 */
[----:B------:R-:W-:Y:S01]  /*7b440*/  STL [R1+0x2a4], R4 ;  /* 0x0002a40401007387 */ /* 0x000fe20000100800 */
[----:B--2---:R-:W-:Y:S02]  /*7b450*/  PRMT R27, R27, 0x4210, R3 ;  /* 0x000042101b1b7816 */ /* 0x004fe40000000003 */
[----:B----4-:R-:W-:-:S05]  /*7b460*/  PRMT R23, R23, 0x4210, R25 ;  /* 0x0000421017177816 */ /* 0x010fca0000000019 */
[----:B------:R0:W-:Y:S04]  /*7b470*/  STL [R1+0x270], R23 ;  /* 0x0002701701007387 */ /* 0x0001e80000100800 */
[----:B------:R1:W-:Y:S01]  /*7b480*/  STL [R1+0x274], R27 ;  /* 0x0002741b01007387 */ /* 0x0003e20000100800 */
[----:B0-----:R-:W-:Y:S02]  /*7b490*/  PRMT R23, R5, 0x4210, R2 ;  /* 0x0000421005177816 */ /* 0x001fe40000000002 */
[----:B------:R-:W-:-:S03]  /*7b4a0*/  PRMT R5, R6, 0x4210, R0 ;  /* 0x0000421006057816 */ /* 0x000fc60000000000 */
[----:B------:R-:W-:Y:S04]  /*7b4b0*/  STL [R1+0x278], R23 ;  /* 0x0002781701007387 */ /* 0x000fe80000100800 */
[----:B------:R-:W-:Y:S04]  /*7b4c0*/  STL [R1+0x27c], R5 ;  /* 0x00027c0501007387 */ /* 0x000fe80000100800 */
[----:B------:R-:W-:Y:S04]  /*7b4d0*/  STL [R1+0x3df0], R22 ;  /* 0x003df01601007387 */ /* 0x000fe80000100800 */
[----:B------:R-:W-:Y:S04]  /*7b4e0*/  STL.64 [R1+0x3de8], R20 ;  /* 0x003de81401007387 */ /* 0x000fe80000100a00 */
[----:B-1----:R-:W2:Y:S04]  /*7b4f0*/  LDL.LU R27, [R1+0x930] ;  /* 0x00093000011b7983 */ /* 0x002ea80000300800 */
[----:B---3--:R-:W0:Y:S04]  /*7b500*/  LDS.128 R20, [R29] ;  /* 0x000000001d147984 */ /* 0x008e280000000c00 */
[----:B--2---:R1:W-:Y:S04]  /*7b510*/  STL [R1+0x3d9c], R27 ;  /* 0x003d9c1b01007387 */ /* 0x0043e80000100800 */
[----:B-1----:R-:W2:Y:S04]  /*7b520*/  LDL.LU R27, [R1+0x2a0] ;  /* 0x0002a000011b7983 */ /* 0x002ea80000300800 */
[----:B--2---:R1:W-:Y:S04]  /*7b530*/  STL [R1+0x3da0], R27 ;  /* 0x003da01b01007387 */ /* 0x0043e80000100800 */
[----:B-1----:R-:W2:Y:S04]  /*7b540*/  LDL.LU R27, [R1+0x3c] ;  /* 0x00003c00011b7983 */ /* 0x002ea80000300800 */
[----:B--2---:R1:W-:Y:S04]  /*7b550*/  STL [R1+0x3da4], R27 ;  /* 0x003da41b01007387 */ /* 0x0043e80000100800 */
[----:B-1----:R-:W2:Y:S04]  /*7b560*/  LDL.LU R27, [R1+0x938] ;  /* 0x00093800011b7983 */ /* 0x002ea80000300800 */
[----:B------:R-:W3:Y:S04]  /*7b570*/  LDL.LU R5, [R1+0x928] ;  /* 0x0009280001057983 */ /* 0x000ee80000300800 */
[----:B---3--:R1:W-:Y:S04]  /*7b580*/  STL [R1+0x3da8], R5 ;  /* 0x003da80501007387 */ /* 0x0083e80000100800 */
[----:B-1----:R-:W3:Y:S04]  /*7b590*/  LDL.LU R5, [R1+0x38] ;  /* 0x0000380001057983 */ /* 0x002ee80000300800 */
[----:B------:R-:W3:Y:S04]  /*7b5a0*/  LDL.LU R4, [R1+0x924] ;  /* 0x0009240001047983 */ /* 0x000ee80000300800 */
[----:B------:R-:W4:Y:S04]  /*7b5b0*/  LDL.LU R6, [R1+0x920] ;  /* 0x0009200001067983 */ /* 0x000f280000300800 */
[----:B0-----:R-:W-:Y:S04]  /*7b5c0*/  STL.64 [R1+0x340], R20 ;  /* 0x0003401401007387 */ /* 0x001fe80000100a00 */
[----:B------:R0:W-:Y:S02]  /*7b5d0*/  STL [R1+0x34c], R23 ;  /* 0x00034c1701007387 */ /* 0x0001e40000100800 */
[----:B0-----:R-:W-:-:S02]  /*7b5e0*/  IMAD.MOV.U32 R23, RZ, RZ, R22 ;  /* 0x000000ffff177224 */ /* 0x001fc400078e0016 */
[----:B------:R-:W2:Y:S04]  /*7b5f0*/  LDL.LU R22, [R1+0x3df0] ;  /* 0x003df00001167983 */ /* 0x000ea80000300800 */
[----:B------:R-:W2:Y:S04]  /*7b600*/  LDL.LU.64 R20, [R1+0x3de8] ;  /* 0x003de80001147983 */ /* 0x000ea80000300a00 */
[----:B------:R-:W-:Y:S04]  /*7b610*/  STL.64 [R1+0x3dd8], R14 ;  /* 0x003dd80e01007387 */ /* 0x000fe80000100a00 */
[----:B------:R-:W-:Y:S04]  /*7b620*/  STL.64 [R1+0x3dd0], R12 ;  /* 0x003dd00c01007387 */ /* 0x000fe80000100a00 */
[----:B------:R-:W0:Y:S01]  /*7b630*/  LDS.128 R12, [R29+0x400] ;  /* 0x000400001d0c7984 */ /* 0x000e220000000c00 */
[----:B------:R-:W-:Y:S06]  /*7b640*/  BAR.SYNC.DEFER_BLOCKING 0x0 ;  /* 0x0000000000007b1d */ /* 0x000fec0000010000 */
[----:B----4-:R-:W-:Y:S04]  /*7b650*/  STL.64 [R1+0x3db8], R6 ;  /* 0x003db80601007387 */ /* 0x010fe80000100a00 */
[----:B---3--:R1:W-:Y:S04]  /*7b660*/  STL.64 [R1+0x3db0], R4 ;  /* 0x003db00401007387 */ /* 0x0083e80000100a00 */
[----:B-1----:R-:W3:Y:S04]  /*7b670*/  LDL.LU R4, [R1+0x280] ;  /* 0x0002800001047983 */ /* 0x002ee80000300800 */
[----:B------:R-:W3:Y:S04]  /*7b680*/  LDL.LU R5, [R1+0x284] ;  /* 0x0002840001057983 */ /* 0x000ee80000300800 */
[----:B------:R-:W4:Y:S01]  /*7b690*/  LDL.LU R6, [R1+0x288] ;  /* 0x0002880001067983 */ /* 0x000f220000300800 */
[----:B--2---:R-:W-:-:S03]  /*7b6a0*/  IMAD.MOV.U32 R7, RZ, RZ, R22 ;  /* 0x000000ffff077224 */ /* 0x004fc600078e0016 */
[----:B------:R-:W2:Y:S04]  /*7b6b0*/  LDL.LU R22, [R1+0x3de0] ;  /* 0x003de00001167983 */ /* 0x000ea80000300800 */
[----:B----4-:R-:W-:Y:S04]  /*7b6c0*/  STL.64 [R1+0x3dc8], R6 ;  /* 0x003dc80601007387 */ /* 0x010fe80000100a00 */
[----:B---3--:R1:W-:Y:S04]  /*7b6d0*/  STL.64 [R1+0x3dc0], R4 ;  /* 0x003dc00401007387 */ /* 0x0083e80000100a00 */
[----:B-1----:R-:W3:Y:S04]  /*7b6e0*/  LDL.LU R4, [R1+0x270] ;  /* 0x0002700001047983 */ /* 0x002ee80000300800 */
[----:B------:R-:W3:Y:S04]  /*7b6f0*/  LDL.LU R5, [R1+0x274] ;  /* 0x0002740001057983 */ /* 0x000ee80000300800 */
[----:B------:R-:W3:Y:S04]  /*7b700*/  LDL.LU R6, [R1+0x278] ;  /* 0x0002780001067983 */ /* 0x000ee80000300800 */
[----:B------:R-:W3:Y:S04]  /*7b710*/  LDL.LU R7, [R1+0x27c] ;  /* 0x00027c0001077983 */ /* 0x000ee80000300800 */
[----:B--2---:R1:W-:Y:S04]  /*7b720*/  STL.64 [R1+0x24d8], R22 ;  /* 0x0024d81601007387 */ /* 0x0043e80000100a00 */
[----:B-1----:R-:W2:Y:S04]  /*7b730*/  LDL.LU R22, [R1+0x92c] ;  /* 0x00092c0001167983 */ /* 0x002ea80000300800 */
[----:B------:R-:W4:Y:S04]  /*7b740*/  LDL.LU R23, [R1+0x2a4] ;  /* 0x0002a40001177983 */ /* 0x000f280000300800 */
[----:B0-----:R-:W-:Y:S04]  /*7b750*/  STL.64 [R1+0x380], R12 ;  /* 0x0003800c01007387 */ /* 0x001fe80000100a00 */
[----:B------:R0:W-:Y:S04]  /*7b760*/  STL.64 [R1+0x388], R14 ;  /* 0x0003880e01007387 */ /* 0x0001e80000100a00 */
[----:B0-----:R-:W4:Y:S04]  /*7b770*/  LDL.LU.64 R14, [R1+0x3dd8] ;  /* 0x003dd800010e7983 */ /* 0x001f280000300a00 */
[----:B------:R-:W3:Y:S04]  /*7b780*/  LDL.LU.64 R12, [R1+0x3dd0] ;  /* 0x003dd000010c7983 */ /* 0x000ee80000300a00 */
[----:B------:R0:W-:Y:S04]  /*7b790*/  STL [R1+0x3d98], R29 ;  /* 0x003d981d01007387 */ /* 0x0001e80000100800 */
[----:B0-----:R-:W2:Y:S04]  /*7b7a0*/  LDL.LU R29, [R1+0x934] ;  /* 0x00093400011d7983 */ /* 0x001ea80000300800 */
[----:B---3--:R0:W-:Y:S04]  /*7b7b0*/  STSM.16.M88.4 [R12], R4 ;  /* 0x000000040c007844 */ /* 0x0081e80000000200 */
[----:B0-----:R-:W3:Y:S04]  /*7b7c0*/  LDL.LU.64 R6, [R1+0x3dc8] ;  /* 0x003dc80001067983 */ /* 0x001ee80000300a00 */
[----:B------:R-:W3:Y:S04]  /*7b7d0*/  LDL.LU.64 R4, [R1+0x3dc0] ;  /* 0x003dc00001047983 */ /* 0x000ee80000300a00 */
[----:B---3--:R0:W-:Y:S04]  /*7b7e0*/  STSM.16.M88.4 [R12+0x200], R4 ;  /* 0x000200040c007844 */ /* 0x0081e80000000200 */
[----:B0-----:R-:W3:Y:S04]  /*7b7f0*/  LDL.LU.64 R6, [R1+0x3db8] ;  /* 0x003db80001067983 */ /* 0x001ee80000300a00 */
[----:B------:R-:W4:Y:S01]  /*7b800*/  LDL.LU.64 R4, [R1+0x3db0] ;  /* 0x003db00001047983 */ /* 0x000f220000300a00 */
[----:B------:R-:W-:Y:S01]  /*7b810*/  BAR.SYNC.DEFER_BLOCKING 0x0 ;  /* 0x0000000000007b1d */ /* 0x000fe20000010000 */
[----:B----4-:R-:W-:-:S05]  /*7b820*/  PRMT R27, R27, 0x5210, R5 ;  /* 0x000052101b1b7816 */ /* 0x010fca0000000005 */
[----:B------:R-:W4:Y:S04]  /*7b830*/  LDL.LU R5, [R1+0x3da8] ;  /* 0x003da80001057983 */ /* 0x000f280000300800 */
[----:B------:R0:W-:Y:S04]  /*7b840*/  STL [R1+0x280], R27 ;  /* 0x0002801b01007387 */ /* 0x0001e80000100800 */
[----:B0-----:R-:W2:Y:S02]  /*7b850*/  LDL.LU R27, [R1+0x3da4] ;  /* 0x003da400011b7983 */ /* 0x001ea40000300800 */
[----:B--2---:R-:W-:-:S02]  /*7b860*/  PRMT R29, R29, 0x5210, R27 ;  /* 0x000052101d1d7816 */ /* 0x004fc4000000001b */
[----:B------:R-:W2:Y:S02]  /*7b870*/  LDL.LU R27, [R1+0x3da0] ;  /* 0x003da000011b7983 */ /* 0x000ea40000300800 */
[----:B--2---:R-:W-:Y:S02]  /*7b880*/  PRMT R22, R22, 0x5210, R27 ;  /* 0x0000521016167816 */ /* 0x004fe4000000001b */
[----:B------:R-:W2:Y:S01]  /*7b890*/  LDL.LU R27, [R1+0x3d9c] ;  /* 0x003d9c00011b7983 */ /* 0x000ea20000300800 */
[----:B---3--:R-:W-:Y:S02]  /*7b8a0*/  PRMT R2, R6, 0x5210, R2 ;  /* 0x0000521006027816 */ /* 0x008fe40000000002 */
[----:B--2---:R-:W-:Y:S02]  /*7b8b0*/  PRMT R23, R27, 0x5210, R23 ;  /* 0x000052101b177816 */ /* 0x004fe40000000017 */
[----:B----4-:R-:W-:Y:S02]  /*7b8c0*/  PRMT R27, R5, 0x5210, R25 ;  /* 0x00005210051b7816 */ /* 0x010fe40000000019 */
[----:B------:R-:W-:-:S02]  /*7b8d0*/  PRMT R25, R4, 0x5210, R3 ;  /* 0x0000521004197816 */ /* 0x000fc40000000003 */
[----:B------:R-:W2:Y:S04]  /*7b8e0*/  LDL.LU R3, [R1+0x8b8] ;  /* 0x0008b80001037983 */ /* 0x000ea80000300800 */
[----:B------:R-:W3:Y:S04]  /*7b8f0*/  LDL.LU R5, [R1+0xdac] ;  /* 0x000dac0001057983 */ /* 0x000ee80000300800 */
[----:B------:R-:W4:Y:S04]  /*7b900*/  LDL.LU R4, [R1+0xda8] ;  /* 0x000da80001047983 */ /* 0x000f280000300800 */
[----:B------:R-:W3:Y:S04]  /*7b910*/  LDL.LU R6, [R1+0xd6c] ;  /* 0x000d6c0001067983 */ /* 0x000ee80000300800 */
[----:B------:R0:W-:Y:S04]  /*7b920*/  STL.64 [R1+0x3d70], R20 ;  /* 0x003d701401007387 */ /* 0x0001e80000100a00 */
[----:B0-----:R-:W4:Y:S01]  /*7b930*/  LDL.LU R20, [R1+0x280] ;  /* 0x0002800001147983 */ /* 0x001f220000300800 */
[----:B------:R-:W-:-:S03]  /*7b940*/  IMAD.MOV.U32 R21, RZ, RZ, R29 ;  /* 0x000000ffff157224 */ /* 0x000fc600078e001d */
[----:B------:R-:W3:Y:S04]  /*7b950*/  LDL.LU R29, [R1+0x3d98] ;  /* 0x003d9800011d7983 */ /* 0x000ee80000300800 */
[----:B------:R0:W-:Y:S02]  /*7b960*/  STL.64 [R1+0x3d80], R22 ;  /* 0x003d801601007387 */ /* 0x0001e40000100a00 */
[----:B0-----:R-:W-:Y:S01]  /*7b970*/  IMAD.MOV.U32 R22, RZ, RZ, R2 ;  /* 0x000000ffff167224 */ /* 0x001fe200078e0002 */
[----:B--2---:R-:W-:Y:S01]  /*7b980*/  PRMT R23, R3, 0x5210, R0 ;  /* 0x0000521003177816 */ /* 0x004fe20000000000 */
[----:B----4-:R0:W-:Y:S04]  /*7b990*/  STL.64 [R1+0x3d78], R20 ;  /* 0x003d781401007387 */ /* 0x0101e80000100a00 */
[----:B------:R-:W-:Y:S01]  /*7b9a0*/  STL.64 [R1+0x3d90], R22 ;  /* 0x003d901601007387 */ /* 0x000fe20000100a00 */
[----:B0-----:R-:W-:-:S02]  /*7b9b0*/  IMAD.MOV.U32 R20, RZ, RZ, R27 ;  /* 0x000000ffff147224 */ /* 0x001fc400078e001b */
[----:B------:R-:W-:-:S05]  /*7b9c0*/  IMAD.MOV.U32 R21, RZ, RZ, R25 ;  /* 0x000000ffff157224 */ /* 0x000fca00078e0019 */
[----:B------:R-:W-:Y:S04]  /*7b9d0*/  STL.64 [R1+0x3d88], R20 ;  /* 0x003d881401007387 */ /* 0x000fe80000100a00 */
[----:B---3--:R-:W0:Y:S04]  /*7b9e0*/  LDS.128 R20, [R29] ;  /* 0x000000001d147984 */ /* 0x008e280000000c00 */
[----:B0-----:R-:W-:Y:S01]  /*7b9f0*/  STL.64 [R1+0x3a0], R20 ;  /* 0x0003a01401007387 */ /* 0x001fe20000100a00 */
[----:B------:R-:W-:-:S03]  /*7ba00*/  IMAD.MOV.U32 R25, RZ, RZ, R23 ;  /* 0x000000ffff197224 */ /* 0x000fc600078e0017 */
[----:B------:R-:W-:Y:S04]  /*7ba10*/  STL [R1+0x3a8], R22 ;  /* 0x0003a81601007387 */ /* 0x000fe80000100800 */
[----:B------:R-:W0:Y:S04]  /*7ba20*/  LDS.128 R20, [R29+0x400] ;  /* 0x000400001d147984 */ /* 0x000e280000000c00 */
[----:B------:R-:W-:Y:S04]  /*7ba30*/  STL [R1+0x2488], R25 ;  /* 0x0024881901007387 */ /* 0x000fe80000100800 */
        /* <DEDUP_REMOVED lines=8> */
[----:B------:R-:W2:Y:S01]  /*7bac0*/  LDL.LU.64 R20, [R1+0x3d78] ;  /* 0x003d780001147983 */ /* 0x000ea20000300a00 */
[----:B------:R-:W-:-:S03]  /*7bad0*/  LOP3.LUT R2, R6, 0xffff, RZ, 0xc0, !PT ;  /* 0x0000ffff06027812 */ /* 0x000fc600078ec0ff */
[----:B--2---:R0:W-:Y:S04]  /*7bae0*/  STSM.16.M88.4 [R12+0x200], R20 ;  /* 0x000200140c007844 */ /* 0x0041e80000000200 */
[----:B0-----:R-:W2:Y:S04]  /*7baf0*/  LDL.LU.64 R20, [R1+0x3d70] ;  /* 0x003d700001147983 */ /* 0x001ea80000300a00 */
[----:B------:R0:W-:Y:S04]  /*7bb00*/  STL [R1+0x3d38], R12 ;  /* 0x003d380c01007387 */ /* 0x0001e80000100800 */
[----:B------:R-:W3:Y:S04]  /*7bb10*/  LDL.LU R0, [R1+0xd68] ;  /* 0x000d680001007983 */ /* 0x000ee80000300800 */
[----:B------:R-:W4:Y:S04]  /*7bb20*/  LDL.LU R29, [R1+0xc8c] ;  /* 0x000c8c00011d7983 */ /* 0x000f280000300800 */
[----:B0-----:R-:W2:Y:S04]  /*7bb30*/  LDL.LU R12, [R1+0xc88] ;  /* 0x000c8800010c7983 */ /* 0x001ea80000300800 */
[----:B------:R0:W-:Y:S04]  /*7bb40*/  STL [R1+0x3d5c], R2 ;  /* 0x003d5c0201007387 */ /* 0x0001e80000100800 */
[----:B0-----:R-:W3:Y:S01]  /*7bb50*/  LDL.LU R2, [R1+0xe4c] ;  /* 0x000e4c0001027983 */ /* 0x001ee20000300800 */
[----:B------:R-:W-:-:S02]  /*7bb60*/  LOP3.LUT R22, R5, 0xffff, RZ, 0xc0, !PT ;  /* 0x0000ffff05167812 */ /* 0x000fc400078ec0ff */
[----:B------:R-:W-:Y:S01]  /*7bb70*/  LOP3.LUT R3, R4, 0xffff, RZ, 0xc0, !PT ;  /* 0x0000ffff04037812 */ /* 0x000fe200078ec0ff */
[----:B------:R-:W-:Y:S01]  /*7bb80*/  IMAD.MOV.U32 R6, RZ, RZ, R24 ;  /* 0x000000ffff067224 */ /* 0x000fe200078e0018 */
[----:B------:R-:W-:Y:S06]  /*7bb90*/  BAR.SYNC.DEFER_BLOCKING 0x0 ;  /* 0x0000000000007b1d */ /* 0x000fec0000010000 */
[----:B---3--:R0:W-:Y:S04]  /*7bba0*/  STL [R1+0x3d64], R2 ;  /* 0x003d640201007387 */ /* 0x0081e80000100800 */
[----:B0-----:R-:W3:Y:S04]  /*7bbb0*/  LDL.LU R2, [R1+0xe58] ;  /* 0x000e580001027983 */ /* 0x001ee80000300800 */
[----:B------:R-:W4:Y:S04]  /*7bbc0*/  LDL.LU R25, [R1+0xe48] ;  /* 0x000e480001197983 */ /* 0x000f280000300800 */
[----:B----4-:R0:W-:Y:S04]  /*7bbd0*/  STL [R1+0x3d60], R25 ;  /* 0x003d601901007387 */ /* 0x0101e80000100800 */
[----:B0-----:R-:W4:Y:S04]  /*7bbe0*/  LDL.LU R25, [R1+0xd08] ;  /* 0x000d080001197983 */ /* 0x001f280000300800 */
[----:B------:R-:W2:Y:S04]  /*7bbf0*/  LDL.LU R23, [R1+0xe3c] ;  /* 0x000e3c0001177983 */ /* 0x000ea80000300800 */
[----:B--2---:R0:W-:Y:S04]  /*7bc00*/  STL [R1+0x3d68], R23 ;  /* 0x003d681701007387 */ /* 0x0041e80000100800 */
[----:B0-----:R-:W2:Y:S01]  /*7bc10*/  LDL.LU R23, [R1+0xd0c] ;  /* 0x000d0c0001177983 */ /* 0x001ea20000300800 */
[----:B----4-:R-:W-:-:S03]  /*7bc20*/  LOP3.LUT R25, R25, 0xffff, RZ, 0xc0, !PT ;  /* 0x0000ffff19197812 */ /* 0x010fc600078ec0ff */
[----:B------:R-:W4:Y:S04]  /*7bc30*/  LDL.LU R27, [R1+0xe38] ;  /* 0x000e3800011b7983 */ /* 0x000f280000300800 */
[----:B------:R-:W-:Y:S04]  /*7bc40*/  STL [R1+0x2a8], R22 ;  /* 0x0002a81601007387 */ /* 0x000fe80000100800 */
[----:B------:R-:W4:Y:S04]  /*7bc50*/  LDL.LU R5, [R1+0xe2c] ;  /* 0x000e2c0001057983 */ /* 0x000f280000300800 */
[----:B------:R-:W4:Y:S04]  /*7bc60*/  LDL.LU R4, [R1+0xac0] ;  /* 0x000ac00001047983 */ /* 0x000f280000300800 */
[----:B------:R-:W-:Y:S04]  /*7bc70*/  STL [R1+0x2ac], R3 ;  /* 0x0002ac0301007387 */ /* 0x000fe80000100800 */
[----:B------:R-:W4:Y:S01]  /*7bc80*/  LDL.LU R24, [R1+0xab4] ;  /* 0x000ab40001187983 */ /* 0x000f220000300800 */
[----:B--2---:R-:W-:-:S04]  /*7bc90*/  LOP3.LUT R23, R23, 0xffff, RZ, 0xc0, !PT ;  /* 0x0000ffff17177812 */ /* 0x004fc800078ec0ff */
[----:B---3--:R-:W-:Y:S01]  /*7bca0*/  PRMT R2, R2, 0x4210, R23 ;  /* 0x0000421002027816 */ /* 0x008fe20000000017 */
[----:B------:R0:W-:Y:S04]  /*7bcb0*/  STL [R1+0x38], R23 ;  /* 0x0000381701007387 */ /* 0x0001e80000100800 */
[----:B------:R-:W-:Y:S04]  /*7bcc0*/  STL [R1+0x3c], R25 ;  /* 0x00003c1901007387 */ /* 0x000fe80000100800 */
[----:B0-----:R-:W2:Y:S04]  /*7bcd0*/  LDL.LU R23, [R1+0x3d68] ;  /* 0x003d680001177983 */ /* 0x001ea80000300800 */
[----:B------:R0:W-:Y:S04]  /*7bce0*/  STL [R1+0x280], R2 ;  /* 0x0002800201007387 */ /* 0x0001e80000100800 */
[----:B0-----:R-:W3:Y:S01]  /*7bcf0*/  LDL.LU R2, [R1+0x3d64] ;  /* 0x003d640001027983 */ /* 0x001ee20000300800 */
[----:B------:R-:W-:-:S02]  /*7bd00*/  LOP3.LUT R29, R29, 0xffff, RZ, 0xc0, !PT ;  /* 0x0000ffff1d1d7812 */ /* 0x000fc400078ec0ff */
[----:B---3--:R-:W-:Y:S02]  /*7bd10*/  PRMT R2, R2, 0x4210, R25 ;  /* 0x0000421002027816 */ /* 0x008fe40000000019 */
[----:B------:R-:W3:Y:S04]  /*7bd20*/  LDL.LU R25, [R1+0x3d60] ;  /* 0x003d600001197983 */ /* 0x000ee80000300800 */
[----:B------:R0:W-:Y:S04]  /*7bd30*/  STL [R1+0x284], R2 ;  /* 0x0002840201007387 */ /* 0x0001e80000100800 */
[----:B0-----:R-:W2:Y:S01]  /*7bd40*/  LDL.LU R2, [R1+0x3d5c] ;  /* 0x003d5c0001027983 */ /* 0x001ea20000300800 */
[----:B------:R-:W-:-:S03]  /*7bd50*/  LOP3.LUT R12, R12, 0xffff, RZ, 0xc0, !PT ;  /* 0x0000ffff0c0c7812 */ /* 0x000fc600078ec0ff */
[----:B------:R0:W-:Y:S01]  /*7bd60*/  STL [R1+0x2a0], R29 ;  /* 0x0002a01d01007387 */ /* 0x0001e20000100800 */
[----:B----4-:R-:W-:Y:S02]  /*7bd70*/  PRMT R22, R27, 0x4210, R22 ;  /* 0x000042101b167816 */ /* 0x010fe40000000016 */
[----:B---3--:R-:W-:Y:S02]  /*7bd80*/  PRMT R25, R25, 0x4210, R29 ;  /* 0x0000421019197816 */ /* 0x008fe4000000001d */
[----:B0-----:R-:W3:Y:S04]  /*7bd90*/  LDL.LU R29, [R1+0x3d58] ;  /* 0x003d5800011d7983 */ /* 0x001ee80000300800 */
[----:B------:R2:W-:Y:S04]  /*7bda0*/  STL [R1+0x2a4], R12 ;  /* 0x0002a40c01007387 */ /* 0x0005e80000100800 */
[----:B------:R-:W-:Y:S01]  /*7bdb0*/  STL [R1+0x288], R25 ;  /* 0x0002881901007387 */ /* 0x000fe20000100800 */
[----:B--2---:R-:W-:-:S05]  /*7bdc0*/  PRMT R12, R23, 0x4210, R12 ;  /* 0x00004210170c7816 */ /* 0x004fca000000000c */
[----:B------:R0:W-:Y:S04]  /*7bdd0*/  STL [R1+0x3d3c], R12 ;  /* 0x003d3c0c01007387 */ /* 0x0001e80000100800 */
[----:B------:R1:W-:Y:S01]  /*7bde0*/  STL [R1+0x270], R22 ;  /* 0x0002701601007387 */ /* 0x0003e20000100800 */
[----:B0-----:R-:W-:Y:S02]  /*7bdf0*/  PRMT R12, R5, 0x4210, R3 ;  /* 0x00004210050c7816 */ /* 0x001fe40000000003 */
[----:B------:R-:W-:-:S05]  /*7be00*/  PRMT R3, R4, 0x4210, R2 ;  /* 0x0000421004037816 */ /* 0x000fca0000000002 */
[----:B------:R-:W-:Y:S04]  /*7be10*/  STL [R1+0x278], R3 ;  /* 0x0002780301007387 */ /* 0x000fe80000100800 */
[----:B------:R-:W-:Y:S04]  /*7be20*/  STL [R1+0x3cec], R21 ;  /* 0x003cec1501007387 */ /* 0x000fe80000100800 */
[----:B------:R-:W-:Y:S04]  /*7be30*/  STL.64 [R1+0x3d50], R14 ;  /* 0x003d500e01007387 */ /* 0x000fe80000100a00 */
[----:B------:R-:W-:Y:S04]  /*7be40*/  STL.64 [R1+0x3d48], R12 ;  /* 0x003d480c01007387 */ /* 0x000fe80000100a00 */
[----:B------:R-:W2:Y:S04]  /*7be50*/  LDL.LU R27, [R1+0x950] ;  /* 0x00095000011b7983 */ /* 0x000ea80000300800 */
[----:B-1----:R-:W4:Y:S01]  /*7be60*/  LDL.LU R22, [R1+0x948] ;  /* 0x0009480001167983 */ /* 0x002f220000300800 */
[----:B------:R-:W-:Y:S01]  /*7be70*/  IMAD.MOV.U32 R4, RZ, RZ, R6 ;  /* 0x000000ffff047224 */ /* 0x000fe200078e0006 */
[----:B------:R-:W-:-:S02]  /*7be80*/  LOP3.LUT R0, R0, 0xffff, RZ, 0xc0, !PT ;  /* 0x0000ffff00007812 */ /* 0x000fc400078ec0ff */
[----:B---3--:R-:W0:Y:S04]  /*7be90*/  LDS.128 R12, [R29] ;  /* 0x000000001d0c7984 */ /* 0x008e280000000c00 */
[----:B----4-:R1:W-:Y:S04]  /*7bea0*/  STL [R1+0x3cfc], R22 ;  /* 0x003cfc1601007387 */ /* 0x0103e80000100800 */
[----:B-1----:R-:W3:Y:S04]  /*7beb0*/  LDL.LU R22, [R1+0x3c] ;  /* 0x00003c0001167983 */ /* 0x002ee80000300800 */
[----:B---3--:R1:W-:Y:S04]  /*7bec0*/  STL [R1+0x3d00], R22 ;  /* 0x003d001601007387 */ /* 0x0083e80000100800 */
[----:B-1----:R-:W3:Y:S04]  /*7bed0*/  LDL.LU R22, [R1+0x38] ;  /* 0x0000380001167983 */ /* 0x002ee80000300800 */
[----:B------:R-:W4:Y:S04]  /*7bee0*/  LDL.LU R23, [R1+0x944] ;  /* 0x0009440001177983 */ /* 0x000f280000300800 */
[----:B----4-:R1:W-:Y:S04]  /*7bef0*/  STL [R1+0x3cf8], R23 ;  /* 0x003cf81701007387 */ /* 0x0103e80000100800 */
[----:B-1----:R-:W3:Y:S04]  /*7bf00*/  LDL.LU R23, [R1+0x2a0] ;  /* 0x0002a00001177983 */ /* 0x002ee80000300800 */
[----:B------:R1:W-:Y:S04]  /*7bf10*/  STL [R1+0x3cf0], R28 ;  /* 0x003cf01c01007387 */ /* 0x0003e80000100800 */
[----:B-1----:R-:W4:Y:S01]  /*7bf20*/  LDL.LU R28, [R1+0x2a8] ;  /* 0x0002a800011c7983 */ /* 0x002f220000300800 */
[----:B------:R-:W-:Y:S01]  /*7bf30*/  IMAD.MOV.U32 R6, RZ, RZ, R8 ;  /* 0x000000ffff067224 */ /* 0x000fe200078e0008 */
[----:B------:R-:W-:Y:S01]  /*7bf40*/  PRMT R24, R24, 0x4210, R0 ;  /* 0x0000421018187816 */ /* 0x000fe20000000000 */
[----:B0-----:R-:W-:Y:S01]  /*7bf50*/  IMAD.MOV.U32 R25, RZ, RZ, R13 ;  /* 0x000000ffff197224 */ /* 0x001fe200078e000d */
[----:B----4-:R0:W-:Y:S04]  /*7bf60*/  STL [R1+0x3cf4], R28 ;  /* 0x003cf41c01007387 */ /* 0x0101e80000100800 */
[----:B0-----:R-:W4:Y:S04]  /*7bf70*/  LDL.LU R28, [R1+0x2a4] ;  /* 0x0002a400011c7983 */ /* 0x001f280000300800 */
[----:B------:R-:W2:Y:S04]  /*7bf80*/  LDL.LU R21, [R1+0x2ac] ;  /* 0x0002ac0001157983 */ /* 0x000ea80000300800 */
[----:B------:R-:W4:Y:S04]  /*7bf90*/  LDL.LU R8, [R1+0x940] ;  /* 0x0009400001087983 */ /* 0x000f280000300800 */
[----:B------:R-:W4:Y:S04]  /*7bfa0*/  LDL.LU R5, [R1+0x8e0] ;  /* 0x0008e00001057983 */ /* 0x000f280000300800 */
[----:B------:R-:W4:Y:S04]  /*7bfb0*/  LDL.LU R3, [R1+0x8dc] ;  /* 0x0008dc0001037983 */ /* 0x000f280000300800 */
[----:B------:R-:W-:Y:S04]  /*7bfc0*/  STL [R1+0x390], R12 ;  /* 0x0003900c01007387 */ /* 0x000fe80000100800 */
[----:B------:R0:W-:Y:S04]  /*7bfd0*/  STL.64 [R1+0x398], R14 ;  /* 0x0003980e01007387 */ /* 0x0001e80000100a00 */
[----:B0-----:R-:W4:Y:S04]  /*7bfe0*/  LDL.LU.64 R14, [R1+0x3d50] ;  /* 0x003d5000010e7983 */ /* 0x001f280000300a00 */
[----:B------:R-:W4:Y:S04]  /*7bff0*/  LDL.LU.64 R12, [R1+0x3d48] ;  /* 0x003d4800010c7983 */ /* 0x000f280000300a00 */
[----:B---3--:R0:W-:Y:S04]  /*7c000*/  STL.64 [R1+0x3d30], R22 ;  /* 0x003d301601007387 */ /* 0x0081e80000100a00 */
[----:B0-----:R-:W3:Y:S01]  /*7c010*/  LDL.LU R22, [R1+0x278] ;  /* 0x0002780001167983 */ /* 0x001ee20000300800 */
[----:B------:R-:W-:-:S03]  /*7c020*/  IMAD.MOV.U32 R23, RZ, RZ, R24 ;  /* 0x000000ffff177224 */ /* 0x000fc600078e0018 */
[----:B------:R-:W3:Y:S04]  /*7c030*/  LDL.LU R24, [R1+0x3d40] ;  /* 0x003d400001187983 */ /* 0x000ee80000300800 */
[----:B--2---:R0:W-:Y:S04]  /*7c040*/  STL.64 [R1+0x3d28], R20 ;  /* 0x003d281401007387 */ /* 0x0041e80000100a00 */
[----:B0-----:R-:W2:Y:S01]  /*7c050*/  LDL.LU R20, [R1+0x270] ;  /* 0x0002700001147983 */ /* 0x001ea20000300800 */
[----:B----4-:R-:W-:-:S03]  /*7c060*/  IMAD.MOV.U32 R21, RZ, RZ, R12 ;  /* 0x000000ffff157224 */ /* 0x010fc600078e000c */
[----:B------:R-:W4:Y:S04]  /*7c070*/  LDL.LU R12, [R1+0x3d3c] ;  /* 0x003d3c00010c7983 */ /* 0x000f280000300800 */
[----:B---3--:R0:W-:Y:S04]  /*7c080*/  STL.64 [R1+0x24a0], R24 ;  /* 0x0024a01801007387 */ /* 0x0081e80000100a00 */
[----:B0-----:R-:W3:Y:S04]  /*7c090*/  LDL.LU R25, [R1+0x94c] ;  /* 0x00094c0001197983 */ /* 0x001ee80000300800 */
[----:B------:R-:W3:Y:S04]  /*7c0a0*/  LDL.LU R24, [R1+0x93c] ;  /* 0x00093c0001187983 */ /* 0x000ee80000300800 */
[----:B------:R-:W-:Y:S04]  /*7c0b0*/  STL.64 [R1+0x3d10], R26 ;  /* 0x003d101a01007387 */ /* 0x000fe80000100a00 */
[----:B---3--:R0:W-:Y:S04]  /*7c0c0*/  STL.64 [R1+0x3d08], R24 ;  /* 0x003d081801007387 */ /* 0x0081e80000100a00 */
[----:B0-----:R-:W3:Y:S04]  /*7c0d0*/  LDL.LU R24, [R1+0x280] ;  /* 0x0002800001187983 */ /* 0x001ee80000300800 */
[----:B------:R-:W3:Y:S04]  /*7c0e0*/  LDL.LU R25, [R1+0x284] ;  /* 0x0002840001197983 */ /* 0x000ee80000300800 */
[----:B------:R-:W2:Y:S01]  /*7c0f0*/  LDL.LU R26, [R1+0x288] ;  /* 0x00028800011a7983 */ /* 0x000ea20000300800 */
[----:B----4-:R-:W-:-:S03]  /*7c100*/  IMAD.MOV.U32 R27, RZ, RZ, R12 ;  /* 0x000000ffff1b7224 */ /* 0x010fc600078e000c */
[----:B------:R-:W4:Y:S04]  /*7c110*/  LDL.LU R12, [R1+0x3d38] ;  /* 0x003d3800010c7983 */ /* 0x000f280000300800 */
[----:B--2---:R0:W-:Y:S04]  /*7c120*/  STL.64 [R1+0x3d20], R26 ;  /* 0x003d201a01007387 */ /* 0x0041e80000100a00 */
[----:B---3--:R1:W-:Y:S01]  /*7c130*/  STL.64 [R1+0x3d18], R24 ;  /* 0x003d181801007387 */ /* 0x0083e20000100a00 */
[----:B0-----:R-:W-:Y:S02]  /*7c140*/  IMAD.MOV.U32 R26, RZ, RZ, R22 ;  /* 0x000000ffff1a7224 */ /* 0x001fe400078e0016 */
[----:B------:R-:W-:-:S02]  /*7c150*/  IMAD.MOV.U32 R27, RZ, RZ, R23 ;  /* 0x000000ffff1b7224 */ /* 0x000fc400078e0017 */
[----:B-1----:R-:W-:Y:S02]  /*7c160*/  IMAD.MOV.U32 R24, RZ, RZ, R20 ;  /* 0x000000ffff187224 */ /* 0x002fe400078e0014 */
[----:B------:R-:W-:Y:S02]  /*7c170*/  IMAD.MOV.U32 R25, RZ, RZ, R21 ;  /* 0x000000ffff197224 */ /* 0x000fe400078e0015 */
[----:B------:R-:W0:Y:S01]  /*7c180*/  LDS.128 R20, [R29+0x400] ;  /* 0x000400001d147984 */ /* 0x000e220000000c00 */
[----:B------:R-:W-:Y:S06]  /*7c190*/  BAR.SYNC.DEFER_BLOCKING 0x0 ;  /* 0x0000000000007b1d */ /* 0x000fec0000010000 */
[----:B----4-:R-:W-:Y:S04]  /*7c1a0*/  STSM.16.M88.4 [R12], R24 ;  /* 0x000000180c007844 */ /* 0x010fe80000000200 */
[----:B0-----:R-:W-:Y:S04]  /*7c1b0*/  STL.64 [R1+0x3b0], R20 ;  /* 0x0003b01401007387 */ /* 0x001fe80000100a00 */
[----:B------:R0:W-:Y:S04]  /*7c1c0*/  STL.64 [R1+0x3b8], R22 ;  /* 0x0003b81601007387 */ /* 0x0001e80000100a00 */
[----:B0-----:R-:W2:Y:S04]  /*7c1d0*/  LDL.LU.64 R22, [R1+0x3d30] ;  /* 0x003d300001167983 */ /* 0x001ea80000300a00 */
[----:B------:R-:W3:Y:S04]  /*7c1e0*/  LDL.LU.64 R20, [R1+0x3d28] ;  /* 0x003d280001147983 */ /* 0x000ee80000300a00 */
[----:B------:R-:W4:Y:S04]  /*7c1f0*/  LDL.LU.64 R26, [R1+0x3d20] ;  /* 0x003d2000011a7983 */ /* 0x000f280000300a00 */
[----:B------:R-:W4:Y:S04]  /*7c200*/  LDL.LU.64 R24, [R1+0x3d18] ;  /* 0x003d180001187983 */ /* 0x000f280000300a00 */
[----:B----4-:R0:W-:Y:S04]  /*7c210*/  STSM.16.M88.4 [R12+0x200], R24 ;  /* 0x000200180c007844 */ /* 0x0101e80000000200 */
[----:B0-----:R-:W2:Y:S04]  /*7c220*/  LDL.LU.64 R26, [R1+0x3d10] ;  /* 0x003d1000011a7983 */ /* 0x001ea80000300a00 */
[----:B------:R-:W4:Y:S01]  /*7c230*/  LDL.LU.64 R24, [R1+0x3d08] ;  /* 0x003d080001187983 */ /* 0x000f220000300a00 */
[----:B---3--:R-:W-:-:S02]  /*7c240*/  PRMT R8, R8, 0x5210, R21 ;  /* 0x0000521008087816 */ /* 0x008fc40000000015 */
[----:B------:R-:W-:Y:S02]  /*7c250*/  PRMT R5, R5, 0x5210, R2 ;  /* 0x0000521005057816 */ /* 0x000fe40000000002 */
[----:B------:R-:W-:Y:S01]  /*7c260*/  PRMT R0, R3, 0x5210, R0 ;  /* 0x0000521003007816 */ /* 0x000fe20000000000 */
[----:B------:R-:W-:Y:S01]  /*7c270*/  BAR.SYNC.DEFER_BLOCKING 0x0 ;  /* 0x0000000000007b1d */ /* 0x000fe20000010000 */
[----:B--2---:R-:W-:-:S05]  /*7c280*/  PRMT R27, R27, 0x5210, R22 ;  /* 0x000052101b1b7816 */ /* 0x004fca0000000016 */
[----:B------:R-:W4:Y:S02]  /*7c290*/  LDL.LU R22, [R1+0x3d00] ;  /* 0x003d000001167983 */ /* 0x000f240000300800 */
[----:B----4-:R-:W-:Y:S02]  /*7c2a0*/  PRMT R25, R25, 0x5210, R22 ;  /* 0x0000521019197816 */ /* 0x010fe40000000016 */
[----:B------:R-:W2:Y:S02]  /*7c2b0*/  LDL.LU R22, [R1+0x3cfc] ;  /* 0x003cfc0001167983 */ /* 0x000ea40000300800 */
[----:B--2---:R-:W-:Y:S02]  /*7c2c0*/  PRMT R22, R22, 0x5210, R23 ;  /* 0x0000521016167816 */ /* 0x004fe40000000017 */
[----:B------:R-:W2:Y:S02]  /*7c2d0*/  LDL.LU R23, [R1+0x3cf8] ;  /* 0x003cf80001177983 */ /* 0x000ea40000300800 */
[----:B--2---:R-:W-:-:S02]  /*7c2e0*/  PRMT R23, R23, 0x5210, R28 ;  /* 0x0000521017177816 */ /* 0x004fc4000000001c */
[----:B------:R-:W2:Y:S02]  /*7c2f0*/  LDL.LU R28, [R1+0x3cf4] ;  /* 0x003cf400011c7983 */ /* 0x000ea40000300800 */
[----:B--2---:R-:W-:Y:S02]  /*7c300*/  PRMT R24, R24, 0x5210, R28 ;  /* 0x0000521018187816 */ /* 0x004fe4000000001c */
[----:B------:R-:W2:Y:S04]  /*7c310*/  LDL.LU R28, [R1+0x3cf0] ;  /* 0x003cf000011c7983 */ /* 0x000ea80000300800 */
[----:B------:R-:W3:Y:S04]  /*7c320*/  LDL.LU R21, [R1+0x3cec] ;  /* 0x003cec0001157983 */ /* 0x000ee80000300800 */
[----:B------:R-:W4:Y:S04]  /*7c330*/  LDL.LU R2, [R1+0xddc] ;  /* 0x000ddc0001027983 */ /* 0x000f280000300800 */
[----:B------:R-:W2:Y:S04]  /*7c340*/  LDL.LU R3, [R1+0xdd8] ;  /* 0x000dd80001037983 */ /* 0x000ea80000300800 */
[----:B------:R-:W-:Y:S04]  /*7c350*/  STL [R1+0x3ce8], R26 ;  /* 0x003ce81a01007387 */ /* 0x000fe80000100800 */
[----:B---3--:R0:W-:Y:S04]  /*7c360*/  STL.64 [R1+0x3cd0], R20 ;  /* 0x003cd01401007387 */ /* 0x0081e80000100a00 */
[----:B------:R-:W-:Y:S01]  /*7c370*/  STL.64 [R1+0x3ce0], R22 ;  /* 0x003ce01601007387 */ /* 0x000fe20000100a00 */
[----:B0-----:R-:W-:-:S02]  /*7c380*/  IMAD.MOV.U32 R20, RZ, RZ, R27 ;  /* 0x000000ffff147224 */ /* 0x001fc400078e001b */
[----:B------:R-:W-:-:S05]  /*7c390*/  IMAD.MOV.U32 R21, RZ, RZ, R25 ;  /* 0x000000ffff157224 */ /* 0x000fca00078e0019 */
[----:B------:R0:W-:Y:S02]  /*7c3a0*/  STL.64 [R1+0x3cd8], R20 ;  /* 0x003cd81401007387 */ /* 0x0001e40000100a00 */
[----:B0-----:R-:W-:Y:S02]  /*7c3b0*/  IMAD.MOV.U32 R20, RZ, RZ, R24 ;  /* 0x000000ffff147224 */ /* 0x001fe400078e0018 */
[----:B------:R-:W0:Y:S01]  /*7c3c0*/  LDS.128 R24, [R29] ;  /* 0x000000001d187984 */ /* 0x000e220000000c00 */
[----:B------:R-:W-:-:S03]  /*7c3d0*/  IMAD.MOV.U32 R22, RZ, RZ, R5 ;  /* 0x000000ffff167224 */ /* 0x000fc600078e0005 */
[----:B------:R-:W3:Y:S04]  /*7c3e0*/  LDL.LU R5, [R1+0xd9c] ;  /* 0x000d9c0001057983 */ /* 0x000ee80000300800 */
[----:B0-----:R-:W-:Y:S04]  /*7c3f0*/  STL.64 [R1+0x3f0], R24 ;  /* 0x0003f01801007387 */ /* 0x001fe80000100a00 */
[----:B------:R-:W-:Y:S04]  /*7c400*/  STL.64 [R1+0x3f8], R26 ;  /* 0x0003f81a01007387 */ /* 0x000fe80000100a00 */
[----:B------:R-:W0:Y:S01]  /*7c410*/  LDS.128 R24, [R29+0x400] ;  /* 0x000400001d187984 */ /* 0x000e220000000c00 */
[----:B------:R-:W-:-:S02]  /*7c420*/  IMAD.MOV.U32 R21, RZ, RZ, R8 ;  /* 0x000000ffff157224 */ /* 0x000fc400078e0008 */
[----:B------:R-:W-:Y:S01]  /*7c430*/  IMAD.MOV.U32 R23, RZ, RZ, R0 ;  /* 0x000000ffff177224 */ /* 0x000fe200078e0000 */
[----:B------:R-:W-:Y:S06]  /*7c440*/  BAR.SYNC.DEFER_BLOCKING 0x0 ;  /* 0x0000000000007b1d */ /* 0x000fec0000010000 */
[----:B------:R-:W-:Y:S04]  /*7c450*/  STSM.16.M88.4 [R12], R20 ;  /* 0x000000140c007844 */ /* 0x000fe80000000200 */
[----:B0-----:R-:W-:Y:S04]  /*7c460*/  STL [R1+0x414], R25 ;  /* 0x0004141901007387 */ /* 0x001fe80000100800 */
[----:B------:R0:W-:Y:S02]  /*7c470*/  STL.64 [R1+0x418], R26 ;  /* 0x0004181a01007387 */ /* 0x0001e40000100a00 */
[----:B0-----:R-:W-:-:S02]  /*7c480*/  IMAD.MOV.U32 R27, RZ, RZ, R24 ;  /* 0x000000ffff1b7224 */ /* 0x001fc400078e0018 */
[----:B------:R-:W2:Y:S04]  /*7c490*/  LDL.LU R26, [R1+0x3ce8] ;  /* 0x003ce800011a7983 */ /* 0x000ea80000300800 */
[----:B------:R-:W2:Y:S04]  /*7c4a0*/  LDL.LU R8, [R1+0xd98] ;  /* 0x000d980001087983 */ /* 0x000ea80000300800 */
[----:B------:R-:W-:Y:S04]  /*7c4b0*/  STL [R1+0x3cbc], R29 ;  /* 0x003cbc1d01007387 */ /* 0x000fe80000100800 */
[----:B------:R4:W-:Y:S04]  /*7c4c0*/  STL [R1+0x2430], R27 ;  /* 0x0024301b01007387 */ /* 0x0009e80000100800 */
[----:B------:R-:W2:Y:S04]  /*7c4d0*/  LDL.LU.64 R22, [R1+0x3ce0] ;  /* 0x003ce00001167983 */ /* 0x000ea80000300a00 */
[----:B------:R-:W2:Y:S01]  /*7c4e0*/  LDL.LU.64 R20, [R1+0x3cd8] ;  /* 0x003cd80001147983 */ /* 0x000ea20000300a00 */
[----:B----4-:R-:W-:-:S02]  /*7c4f0*/  LOP3.LUT R27, R2, 0xffff, RZ, 0xc0, !PT ;  /* 0x0000ffff021b7812 */ /* 0x010fc400078ec0ff */
[----:B---3--:R-:W-:Y:S02]  /*7c500*/  LOP3.LUT R0, R5, 0xffff, RZ, 0xc0, !PT ;  /* 0x0000ffff05007812 */ /* 0x008fe400078ec0ff */
[----:B--2---:R-:W-:Y:S01]  /*7c510*/  LOP3.LUT R2, R8, 0xffff, RZ, 0xc0, !PT ;  /* 0x0000ffff08027812 */ /* 0x004fe200078ec0ff */
[----:B------:R0:W-:Y:S02]  /*7c520*/  STSM.16.M88.4 [R12+0x200], R20 ;  /* 0x000200140c007844 */ /* 0x0001e40000000200 */
[----:B0-----:R-:W-:Y:S02]  /*7c530*/  LOP3.LUT R22, R3, 0xffff, RZ, 0xc0, !PT ;  /* 0x0000ffff03167812 */ /* 0x001fe400078ec0ff */
[----:B------:R-:W2:Y:S04]  /*7c540*/  LDL.LU.64 R20, [R1+0x3cd0] ;  /* 0x003cd00001147983 */ /* 0x000ea80000300a00 */
[----:B------:R-:W-:Y:S04]  /*7c550*/  STL [R1+0x3c98], R12 ;  /* 0x003c980c01007387 */ /* 0x000fe80000100800 */
[----:B------:R-:W3:Y:S04]  /*7c560*/  LDL.LU R25, [R1+0xd4c] ;  /* 0x000d4c0001197983 */ /* 0x000ee80000300800 */
[----:B------:R-:W-:Y:S04]  /*7c570*/  STL [R1+0x3cc0], R22 ;  /* 0x003cc01601007387 */ /* 0x000fe80000100800 */
[----:B------:R-:W4:Y:S04]  /*7c580*/  LDL.LU R23, [R1+0xd48] ;  /* 0x000d480001177983 */ /* 0x000f280000300800 */
[----:B------:R-:W-:Y:S04]  /*7c590*/  STL [R1+0x3cc4], R0 ;  /* 0x003cc40001007387 */ /* 0x000fe80000100800 */
[----:B------:R-:W2:Y:S04]  /*7c5a0*/  LDL.LU R8, [R1+0xcd8] ;  /* 0x000cd80001087983 */ /* 0x000ea80000300800 */
[----:B------:R-:W3:Y:S04]  /*7c5b0*/  LDL.LU R29, [R1+0xccc] ;  /* 0x000ccc00011d7983 */ /* 0x000ee80000300800 */
[----:B------:R0:W-:Y:S04]  /*7c5c0*/  STL [R1+0x3cc8], R2 ;  /* 0x003cc80201007387 */ /* 0x0001e80000100800 */
[----:B0-----:R-:W3:Y:S04]  /*7c5d0*/  LDL.LU R2, [R1+0xe8c] ;  /* 0x000e8c0001027983 */ /* 0x001ee80000300800 */
[----:B------:R-:W3:Y:S01]  /*7c5e0*/  LDL.LU R12, [R1+0xe88] ;  /* 0x000e8800010c7983 */ /* 0x000ee20000300800 */
[----:B------:R-:W-:Y:S01]  /*7c5f0*/  BAR.SYNC.DEFER_BLOCKING 0x0 ;  /* 0x0000000000007b1d */ /* 0x000fe20000010000 */
[----:B----4-:R-:W-:-:S02]  /*7c600*/  LOP3.LUT R0, R23, 0xffff, RZ, 0xc0, !PT ;  /* 0x0000ffff17007812 */ /* 0x010fc400078ec0ff */
[----:B--2---:R-:W-:Y:S01]  /*7c610*/  LOP3.LUT R22, R8, 0xffff, RZ, 0xc0, !PT ;  /* 0x0000ffff08167812 */ /* 0x004fe200078ec0ff */
[----:B------:R-:W-:Y:S02]  /*7c620*/  IMAD.MOV.U32 R8, RZ, RZ, R9 ;  /* 0x000000ffff087224 */ /* 0x000fe400078e0009 */
[----:B------:R-:W-:Y:S02]  /*7c630*/  IMAD.MOV.U32 R9, RZ, RZ, R13 ;  /* 0x000000ffff097224 */ /* 0x000fe400078e000d */
[----:B------:R-:W-:Y:S02]  /*7c640*/  IMAD.MOV.U32 R13, RZ, RZ, R14 ;  /* 0x000000ffff0d7224 */ /* 0x000fe400078e000e */
[----:B------:R-:W-:Y:S02]  /*7c650*/  IMAD.MOV.U32 R14, RZ, RZ, R15 ;  /* 0x000000ffff0e7224 */ /* 0x000fe400078e000f */
[----:B------:R-:W-:Y:S02]  /*7c660*/  IMAD.MOV.U32 R15, RZ, RZ, R16 ;  /* 0x000000ffff0f7224 */ /* 0x000fe400078e0010 */
[----:B------:R-:W-:Y:S01]  /*7c670*/  IMAD.MOV.U32 R16, RZ, RZ, R26 ;  /* 0x000000ffff107224 */ /* 0x000fe200078e001a */
[----:B---3--:R0:W-:Y:S04]  /*7c680*/  STL [R1+0x3ccc], R12 ;  /* 0x003ccc0c01007387 */ /* 0x0081e80000100800 */
[----:B------:R-:W2:Y:S04]  /*7c690*/  LDL.LU R5, [R1+0xe7c] ;  /* 0x000e7c0001057983 */ /* 0x000ea80000300800 */
[----:B------:R-:W3:Y:S01]  /*7c6a0*/  LDL.LU R3, [R1+0xe78] ;  /* 0x000e780001037983 */ /* 0x000ee20000300800 */
[----:B0-----:R-:W-:-:S03]  /*7c6b0*/  LOP3.LUT R12, R25, 0xffff, RZ, 0xc0, !PT ;  /* 0x0000ffff190c7812 */ /* 0x001fc600078ec0ff */
[----:B------:R-:W-:Y:S04]  /*7c6c0*/  STL [R1+0x2a4], R27 ;  /* 0x0002a41b01007387 */ /* 0x000fe80000100800 */
[----:B------:R-:W4:Y:S04]  /*7c6d0*/  LDL.LU R24, [R1+0xe6c] ;  /* 0x000e6c0001187983 */ /* 0x000f280000300800 */
[----:B------:R-:W4:Y:S04]  /*7c6e0*/  LDL.LU R25, [R1+0xe68] ;  /* 0x000e680001197983 */ /* 0x000f280000300800 */
[----:B------:R0:W-:Y:S01]  /*7c6f0*/  STL [R1+0x38], R12 ;  /* 0x0000380c01007387 */ /* 0x0001e20000100800 */
[----:B------:R-:W-:-:S03]  /*7c700*/  PRMT R2, R2, 0x4210, R12 ;  /* 0x0000421002027816 */ /* 0x000fc6000000000c */
[----:B------:R-:W-:Y:S04]  /*7c710*/  STL [R1+0x3c], R0 ;  /* 0x00003c0001007387 */ /* 0x000fe80000100800 */
[----:B------:R-:W-:Y:S04]  /*7c720*/  STL [R1+0x2a0], R22 ;  /* 0x0002a01601007387 */ /* 0x000fe80000100800 */
[----:B------:R-:W4:Y:S04]  /*7c730*/  LDL.LU R23, [R1+0xe5c] ;  /* 0x000e5c0001177983 */ /* 0x000f280000300800 */
[----:B------:R-:W4:Y:S04]  /*7c740*/  LDL.LU R26, [R1+0xac4] ;  /* 0x000ac400011a7983 */ /* 0x000f280000300800 */
[----:B0-----:R-:W4:Y:S01]  /*7c750*/  LDL.LU R12, [R1+0x3ccc] ;  /* 0x003ccc00010c7983 */ /* 0x001f220000300800 */
[----:B------:R-:W-:-:S03]  /*7c760*/  LOP3.LUT R29, R29, 0xffff, RZ, 0xc0, !PT ;  /* 0x0000ffff1d1d7812 */ /* 0x000fc600078ec0ff */
[----:B------:R0:W-:Y:S04]  /*7c770*/  STL [R1+0x280], R2 ;  /* 0x0002800201007387 */ /* 0x0001e80000100800 */
[----:B0-----:R-:W4:Y:S01]  /*7c780*/  LDL.LU R2, [R1+0x3cc8] ;  /* 0x003cc80001027983 */ /* 0x001f220000300800 */
[----:B--2---:R-:W-:Y:S02]  /*7c790*/  PRMT R5, R5, 0x4210, R22 ;  /* 0x0000421005057816 */ /* 0x004fe40000000016 */
[----:B---3--:R-:W-:Y:S02]  /*7c7a0*/  PRMT R3, R3, 0x4210, R29 ;  /* 0x0000421003037816 */ /* 0x008fe4000000001d */
[----:B----4-:R-:W-:Y:S02]  /*7c7b0*/  PRMT R12, R12, 0x4210, R0 ;  /* 0x000042100c0c7816 */ /* 0x010fe40000000000 */
[----:B------:R-:W2:Y:S04]  /*7c7c0*/  LDL.LU R0, [R1+0x3cc4] ;  /* 0x003cc40001007983 */ /* 0x000ea80000300800 */
[----:B------:R0:W-:Y:S04]  /*7c7d0*/  STL [R1+0x304], R29 ;  /* 0x0003041d01007387 */ /* 0x0001e80000100800 */
[----:B------:R1:W-:Y:S04]  /*7c7e0*/  STL [R1+0x3ca8], R12 ;  /* 0x003ca80c01007387 */ /* 0x0003e80000100800 */
[----:B------:R-:W3:Y:S04]  /*7c7f0*/  LDL.LU R22, [R1+0x3cc0] ;  /* 0x003cc00001167983 */ /* 0x000ee80000300800 */
[----:B------:R-:W-:Y:S04]  /*7c800*/  STL [R1+0x3ca4], R5 ;  /* 0x003ca40501007387 */ /* 0x000fe80000100800 */
[----:B0-----:R-:W4:Y:S04]  /*7c810*/  LDL.LU R29, [R1+0x3cbc] ;  /* 0x003cbc00011d7983 */ /* 0x001f280000300800 */
[----:B------:R2:W-:Y:S01]  /*7c820*/  STL [R1+0x3ca0], R3 ;  /* 0x003ca00301007387 */ /* 0x0005e20000100800 */
[----:B-1----:R-:W-:-:S02]  /*7c830*/  PRMT R12, R24, 0x4210, R27 ;  /* 0x00004210180c7816 */ /* 0x002fc4000000001b */
[----:B--2---:R-:W-:Y:S01]  /*7c840*/  PRMT R3, R23, 0x4210, R0 ;  /* 0x0000421017037816 */ /* 0x004fe20000000000 */
[----:B---3--:R-:W-:Y:S01]  /*7c850*/  STL [R1+0x3cb8], R22 ;  /* 0x003cb81601007387 */ /* 0x008fe20000100800 */
[----:B------:R-:W-:-:S03]  /*7c860*/  PRMT R5, R25, 0x4210, R22 ;  /* 0x0000421019057816 */ /* 0x000fc60000000016 */
[----:B------:R-:W-:Y:S04]  /*7c870*/  STL.64 [R1+0x3cb0], R20 ;  /* 0x003cb01401007387 */ /* 0x000fe80000100a00 */
[----:B----4-:R-:W0:Y:S04]  /*7c880*/  LDS.128 R20, [R29] ;  /* 0x000000001d147984 */ /* 0x010e280000000c00 */
[----:B0-----:R0:W-:Y:S01]  /*7c890*/  STL.64 [R1+0x3e0], R20 ;  /* 0x0003e01401007387 */ /* 0x0011e20000100a00 */
[----:B------:R-:W-:-:S03]  /*7c8a0*/  IMAD.MOV.U32 R27, RZ, RZ, R22 ;  /* 0x000000ffff1b7224 */ /* 0x000fc600078e0016 */
[----:B------:R1:W-:Y:S04]  /*7c8b0*/  STL [R1+0x3ec], R23 ;  /* 0x0003ec1701007387 */ /* 0x0003e80000100800 */
[----:B------:R-:W2:Y:S04]  /*7c8c0*/  LDL.LU R22, [R1+0x3cb8] ;  /* 0x003cb80001167983 */ /* 0x000ea80000300800 */
[----:B0-----:R-:W3:Y:S04]  /*7c8d0*/  LDL.LU.64 R20, [R1+0x3cb0] ;  /* 0x003cb00001147983 */ /* 0x001ee80000300a00 */
[----:B-1----:R-:W4:Y:S01]  /*7c8e0*/  LDL.LU R23, [R1+0x95c] ;  /* 0x00095c0001177983 */ /* 0x002f220000300800 */
[----:B------:R-:W-:-:S03]  /*7c8f0*/  PRMT R26, R26, 0x4210, R2 ;  /* 0x000042101a1a7816 */ /* 0x000fc60000000002 */
[----:B----4-:R-:W-:Y:S04]  /*7c900*/  STL [R1+0x3c60], R23 ;  /* 0x003c601701007387 */ /* 0x010fe80000100800 */
[----:B------:R0:W-:Y:S04]  /*7c910*/  STL [R1+0x3c64], R28 ;  /* 0x003c641c01007387 */ /* 0x0001e80000100800 */
[----:B0-----:R-:W4:Y:S04]  /*7c920*/  LDL.LU R28, [R1+0x38] ;  /* 0x00003800011c7983 */ /* 0x001f280000300800 */
[----:B------:R-:W4:Y:S04]  /*7c930*/  LDL.LU R24, [R1+0x96c] ;  /* 0x00096c0001187983 */ /* 0x000f280000300800 */
[----:B------:R-:W2:Y:S04]  /*7c940*/  LDL.LU R23, [R1+0x3c] ;  /* 0x00003c0001177983 */ /* 0x000ea80000300800 */
[----:B------:R-:W2:Y:S04]  /*7c950*/  LDL.LU R25, [R1+0x968] ;  /* 0x0009680001197983 */ /* 0x000ea80000300800 */
[----:B------:R-:W-:Y:S04]  /*7c960*/  STL.64 [R1+0x3c90], R6 ;  /* 0x003c900601007387 */ /* 0x000fe80000100a00 */
[----:B------:R-:W-:Y:S04]  /*7c970*/  STL [R1+0x3c88], R4 ;  /* 0x003c880401007387 */ /* 0x000fe80000100800 */
[----:B------:R-:W-:Y:S04]  /*7c980*/  STL.64 [R1+0x3c80], R18 ;  /* 0x003c801201007387 */ /* 0x000fe80000100a00 */
[----:B------:R0:W-:Y:S02]  /*7c990*/  STL.64 [R1+0x3c78], R16 ;  /* 0x003c781001007387 */ /* 0x0001e40000100a00 */
[----:B0-----:R-:W-:-:S02]  /*7c9a0*/  IMAD.MOV.U32 R16, RZ, RZ, R12 ;  /* 0x000000ffff107224 */ /* 0x001fc400078e000c */
[----:B------:R-:W3:Y:S01]  /*7c9b0*/  LDL.LU R12, [R1+0x3ca8] ;  /* 0x003ca800010c7983 */ /* 0x000ee20000300800 */
[----:B------:R-:W-:-:S03]  /*7c9c0*/  IMAD.MOV.U32 R17, RZ, RZ, R5 ;  /* 0x000000ffff117224 */ /* 0x000fc600078e0005 */
[----:B------:R-:W4:Y:S01]  /*7c9d0*/  LDL.LU R5, [R1+0x3ca4] ;  /* 0x003ca40001057983 */ /* 0x000f220000300800 */
[----:B------:R-:W-:Y:S02]  /*7c9e0*/  IMAD.MOV.U32 R18, RZ, RZ, R3 ;  /* 0x000000ffff127224 */ /* 0x000fe400078e0003 */
[----:B------:R-:W-:Y:S01]  /*7c9f0*/  IMAD.MOV.U32 R19, RZ, RZ, R26 ;  /* 0x000000ffff137224 */ /* 0x000fe200078e001a */
[----:B------:R-:W2:Y:S04]  /*7ca00*/  LDL.LU R3, [R1+0x3ca0] ;  /* 0x003ca00001037983 */ /* 0x000ea80000300800 */
[----:B------:R-:W2:Y:S04]  /*7ca10*/  LDL.LU R26, [R1+0x3c9c] ;  /* 0x003c9c00011a7983 */ /* 0x000ea80000300800 */
[----:B------:R-:W-:Y:S04]  /*7ca20*/  STL.64 [R1+0x3c70], R10 ;  /* 0x003c700a01007387 */ /* 0x000fe80000100a00 */
[----:B------:R0:W-:Y:S04]  /*7ca30*/  STL.64 [R1+0x3c68], R8 ;  /* 0x003c680801007387 */ /* 0x0001e80000100a00 */
[----:B0-----:R-:W2:Y:S01]  /*7ca40*/  LDL.LU R8, [R1+0x280] ;  /* 0x0002800001087983 */ /* 0x001ea20000300800 */
[----:B---3--:R-:W-:-:S03]  /*7ca50*/  IMAD.MOV.U32 R9, RZ, RZ, R12 ;  /* 0x000000ffff097224 */ /* 0x008fc600078e000c */
[----:B------:R-:W3:Y:S01]  /*7ca60*/  LDL.LU R12, [R1+0x3c98] ;  /* 0x003c9800010c7983 */ /* 0x000ee20000300800 */
[----:B----4-:R-:W-:-:S03]  /*7ca70*/  IMAD.MOV.U32 R10, RZ, RZ, R5 ;  /* 0x000000ffff0a7224 */ /* 0x010fc600078e0005 */
[----:B------:R-:W0:Y:S01]  /*7ca80*/  LDS.128 R4, [R29+0x400] ;  /* 0x000400001d047984 */ /* 0x000e220000000c00 */
[----:B------:R-:W-:Y:S01]  /*7ca90*/  BAR.SYNC.DEFER_BLOCKING 0x0 ;  /* 0x0000000000007b1d */ /* 0x000fe20000010000 */
[----:B--2---:R-:W-:-:S05]  /*7caa0*/  IMAD.MOV.U32 R11, RZ, RZ, R3 ;  /* 0x000000ffff0b7224 */ /* 0x004fca00078e0003 */
[----:B------:R-:W2:Y:S04]  /*7cab0*/  LDL.LU R3, [R1+0x958] ;  /* 0x0009580001037983 */ /* 0x000ea80000300800 */
[----:B------:R1:W-:Y:S04]  /*7cac0*/  STL.64 [R1+0x2448], R26 ;  /* 0x0024481a01007387 */ /* 0x0003e80000100a00 */
[----:B-1----:R-:W4:Y:S04]  /*7cad0*/  LDL.LU R26, [R1+0x964] ;  /* 0x00096400011a7983 */ /* 0x002f280000300800 */
[----:B------:R-:W2:Y:S04]  /*7cae0*/  LDL.LU R27, [R1+0x960] ;  /* 0x00096000011b7983 */ /* 0x000ea80000300800 */
[----:B0-----:R-:W-:Y:S04]  /*7caf0*/  STL.64 [R1+0x400], R4 ;  /* 0x0004000401007387 */ /* 0x001fe80000100a00 */
[----:B------:R0:W-:Y:S01]  /*7cb00*/  STL.64 [R1+0x408], R6 ;  /* 0x0004080601007387 */ /* 0x0001e20000100a00 */
[----:B------:R-:W-:-:S03]  /*7cb10*/  PRMT R24, R24, 0x5210, R28 ;  /* 0x0000521018187816 */ /* 0x000fc6000000001c */
[----:B0-----:R-:W2:Y:S04]  /*7cb20*/  LDL.LU.64 R6, [R1+0x3c90] ;  /* 0x003c900001067983 */ /* 0x001ea80000300a00 */
[----:B------:R-:W2:Y:S04]  /*7cb30*/  LDL.LU R4, [R1+0x3c88] ;  /* 0x003c880001047983 */ /* 0x000ea80000300800 */
[----:B------:R-:W2:Y:S04]  /*7cb40*/  LDL.LU R5, [R1+0x954] ;  /* 0x0009540001057983 */ /* 0x000ea80000300800 */
[----:B------:R0:W-:Y:S01]  /*7cb50*/  STL [R1+0x3c58], R29 ;  /* 0x003c581d01007387 */ /* 0x0001e20000100800 */
[----:B------:R-:W-:-:S03]  /*7cb60*/  PRMT R25, R25, 0x5210, R23 ;  /* 0x0000521019197816 */ /* 0x000fc60000000017 */
[----:B0-----:R-:W2:Y:S04]  /*7cb70*/  LDL.LU R29, [R1+0x2a4] ;  /* 0x0002a400011d7983 */ /* 0x001ea80000300800 */
[----:B---3--:R0:W-:Y:S04]  /*7cb80*/  STSM.16.M88.4 [R12], R16 ;  /* 0x000000100c007844 */ /* 0x0081e80000000200 */
[----:B------:R1:W-:Y:S04]  /*7cb90*/  STSM.16.M88.4 [R12+0x200], R8 ;  /* 0x000200080c007844 */ /* 0x0003e80000000200 */
[----:B0-----:R-:W3:Y:S04]  /*7cba0*/  LDL.LU.64 R18, [R1+0x3c80] ;  /* 0x003c800001127983 */ /* 0x001ee80000300a00 */
[----:B------:R-:W3:Y:S04]  /*7cbb0*/  LDL.LU.64 R16, [R1+0x3c78] ;  /* 0x003c780001107983 */ /* 0x000ee80000300a00 */
[----:B-1----:R-:W3:Y:S04]  /*7cbc0*/  LDL.LU.64 R10, [R1+0x3c70] ;  /* 0x003c7000010a7983 */ /* 0x002ee80000300a00 */
[----:B------:R-:W3:Y:S04]  /*7cbd0*/  LDL.LU.64 R8, [R1+0x3c68] ;  /* 0x003c680001087983 */ /* 0x000ee80000300a00 */
[----:B------:R0:W-:Y:S04]  /*7cbe0*/  STL [R1+0x3c5c], R12 ;  /* 0x003c5c0c01007387 */ /* 0x0001e80000100800 */
[----:B0-----:R-:W4:Y:S04]  /*7cbf0*/  LDL.LU R12, [R1+0x2a0] ;  /* 0x0002a000010c7983 */ /* 0x001f280000300800 */
[----:B------:R-:W3:Y:S04]  /*7cc00*/  LDL.LU R28, [R1+0x3c64] ;  /* 0x003c6400011c7983 */ /* 0x000ee80000300800 */
[----:B------:R-:W3:Y:S01]  /*7cc10*/  LDL.LU R23, [R1+0x3c60] ;  /* 0x003c600001177983 */ /* 0x000ee20000300800 */
[----:B------:R-:W-:Y:S01]  /*7cc20*/  BAR.SYNC.DEFER_BLOCKING 0x0 ;  /* 0x0000000000007b1d */ /* 0x000fe20000010000 */
[----:B----4-:R-:W-:-:S02]  /*7cc30*/  PRMT R26, R26, 0x5210, R12 ;  /* 0x000052101a1a7816 */ /* 0x010fc4000000000c */
[----:B--2---:R-:W-:-:S03]  /*7cc40*/  PRMT R12, R27, 0x5210, R29 ;  /* 0x000052101b0c7816 */ /* 0x004fc6000000001d */
[----:B------:R-:W2:Y:S01]  /*7cc50*/  LDL.LU R27, [R1+0x8e4] ;  /* 0x0008e400011b7983 */ /* 0x000ea20000300800 */
[----:B---3--:R-:W-:Y:S02]  /*7cc60*/  PRMT R29, R23, 0x5210, R22 ;  /* 0x00005210171d7816 */ /* 0x008fe40000000016 */
[----:B------:R-:W-:Y:S02]  /*7cc70*/  PRMT R22, R3, 0x5210, R0 ;  /* 0x0000521003167816 */ /* 0x000fe40000000000 */
[----:B------:R-:W3:Y:S01]  /*7cc80*/  LDL.LU R0, [R1+0xdec] ;  /* 0x000dec0001007983 */ /* 0x000ee20000300800 */
[----:B------:R-:W-:-:S03]  /*7cc90*/  PRMT R23, R5, 0x5210, R2 ;  /* 0x0000521005177816 */ /* 0x000fc60000000002 */
[----:B------:R-:W4:Y:S04]  /*7cca0*/  LDL.LU R2, [R1+0xde8] ;  /* 0x000de80001027983 */ /* 0x000f280000300800 */
[----:B------:R-:W3:Y:S04]  /*7ccb0*/  LDL.LU R3, [R1+0xdcc] ;  /* 0x000dcc0001037983 */ /* 0x000ee80000300800 */
[----:B------:R-:W3:Y:S04]  /*7ccc0*/  LDL.LU R5, [R1+0xdbc] ;  /* 0x000dbc0001057983 */ /* 0x000ee80000300800 */
[----:B------:R0:W-:Y:S02]  /*7ccd0*/  STL.64 [R1+0x3c40], R20 ;  /* 0x003c401401007387 */ /* 0x0001e40000100a00 */
[----:B0-----:R-:W-:-:S02]  /*7cce0*/  IMAD.MOV.U32 R20, RZ, RZ, R12 ;  /* 0x000000ffff147224 */ /* 0x001fc400078e000c */
[----:B------:R-:W3:Y:S01]  /*7ccf0*/  LDL.LU R12, [R1+0x3c5c] ;  /* 0x003c5c00010c7983 */ /* 0x000ee20000300800 */
[----:B------:R-:W-:-:S03]  /*7cd00*/  IMAD.MOV.U32 R21, RZ, RZ, R29 ;  /* 0x000000ffff157224 */ /* 0x000fc600078e001d */
[----:B------:R-:W4:Y:S04]  /*7cd10*/  LDL.LU R29, [R1+0x3c58] ;  /* 0x003c5800011d7983 */ /* 0x000f280000300800 */
[----:B------:R0:W-:Y:S04]  /*7cd20*/  STL.64 [R1+0x3c50], R22 ;  /* 0x003c501601007387 */ /* 0x0001e80000100a00 */
[----:B0-----:R-:W2:Y:S04]  /*7cd30*/  LDL.LU R23, [R1+0x304] ;  /* 0x0003040001177983 */ /* 0x001ea80000300800 */
[----:B------:R-:W-:Y:S01]  /*7cd40*/  STL.64 [R1+0x3c48], R20 ;  /* 0x003c481401007387 */ /* 0x000fe20000100a00 */
[----:B--2---:R-:W-:-:S03]  /*7cd50*/  PRMT R27, R27, 0x5210, R23 ;  /* 0x000052101b1b7816 */ /* 0x004fc60000000017 */
[----:B----4-:R-:W0:Y:S04]  /*7cd60*/  LDS.128 R20, [R29] ;  /* 0x000000001d147984 */ /* 0x010e280000000c00 */
[----:B0-----:R-:W-:Y:S04]  /*7cd70*/  STL.64 [R1+0x420], R20 ;  /* 0x0004201401007387 */ /* 0x001fe80000100a00 */
[----:B------:R-:W-:Y:S04]  /*7cd80*/  STL.64 [R1+0x428], R22 ;  /* 0x0004281601007387 */ /* 0x000fe80000100a00 */
[----:B------:R-:W0:Y:S04]  /*7cd90*/  LDS.128 R20, [R29+0x400] ;  /* 0x000400001d147984 */ /* 0x000e280000000c00 */
[----:B0-----:R-:W-:Y:S04]  /*7cda0*/  STL.64 [R1+0x3d0], R20 ;  /* 0x0003d01401007387 */ /* 0x001fe80000100a00 */
[----:B------:R0:W-:Y:S04]  /*7cdb0*/  STL.64 [R1+0x3d8], R22 ;  /* 0x0003d81601007387 */ /* 0x0001e80000100a00 */
[----:B0-----:R-:W3:Y:S04]  /*7cdc0*/  LDL.LU.64 R22, [R1+0x3c50] ;  /* 0x003c500001167983 */ /* 0x001ee80000300a00 */
[----:B------:R-:W3:Y:S01]  /*7cdd0*/  LDL.LU.64 R20, [R1+0x3c48] ;  /* 0x003c480001147983 */ /* 0x000ee20000300a00 */
[----:B------:R-:W-:Y:S01]  /*7cde0*/  BAR.SYNC.DEFER_BLOCKING 0x0 ;  /* 0x0000000000007b1d */ /* 0x000fe20000010000 */
[----:B------:R-:W-:-:S05]  /*7cdf0*/  LOP3.LUT R2, R2, 0xffff, RZ, 0xc0, !PT ;  /* 0x0000ffff02027812 */ /* 0x000fca00078ec0ff */
[----:B------:R-:W-:Y:S04]  /*7ce00*/  STL [R1+0x3c24], R29 ;  /* 0x003c241d01007387 */ /* 0x000fe80000100800 */
[----:B---3--:R0:W-:Y:S04]  /*7ce10*/  STSM.16.M88.4 [R12], R20 ;  /* 0x000000140c007844 */ /* 0x0081e80000000200 */
[----:B------:R1:W-:Y:S04]  /*7ce20*/  STSM.16.M88.4 [R12+0x200], R24 ;  /* 0x000200180c007844 */ /* 0x0003e80000000200 */
[----:B0-----:R-:W2:Y:S01]  /*7ce30*/  LDL.LU.64 R20, [R1+0x3c40] ;  /* 0x003c400001147983 */ /* 0x001ea20000300a00 */
[----:B-1----:R-:W-:-:S02]  /*7ce40*/  LOP3.LUT R26, R0, 0xffff, RZ, 0xc0, !PT ;  /* 0x0000ffff001a7812 */ /* 0x002fc400078ec0ff */
[----:B------:R-:W-:Y:S01]  /*7ce50*/  LOP3.LUT R0, R3, 0xffff, RZ, 0xc0, !PT ;  /* 0x0000ffff03007812 */ /* 0x000fe200078ec0ff */
[----:B------:R-:W-:Y:S01]  /*7ce60*/  STL [R1+0x3c28], R12 ;  /* 0x003c280c01007387 */ /* 0x000fe20000100800 */
[----:B------:R-:W-:-:S03]  /*7ce70*/  IMAD.MOV.U32 R22, RZ, RZ, R9 ;  /* 0x000000ffff167224 */ /* 0x000fc600078e0009 */
[----:B------:R-:W-:Y:S01]  /*7ce80*/  STL [R1+0x3c34], R26 ;  /* 0x003c341a01007387 */ /* 0x000fe20000100800 */
[----:B------:R-:W-:-:S03]  /*7ce90*/  IMAD.MOV.U32 R9, RZ, RZ, R11 ;  /* 0x000000ffff097224 */ /* 0x000fc600078e000b */
[----:B------:R0:W-:Y:S04]  /*7cea0*/  STL [R1+0x2ac], R2 ;  /* 0x0002ac0201007387 */ /* 0x0001e80000100800 */
[----:B------:R-:W-:Y:S04]  /*7ceb0*/  STL [R1+0x430], R0 ;  /* 0x0004300001007387 */ /* 0x000fe80000100800 */
[----:B------:R-:W3:Y:S01]  /*7cec0*/  LDL.LU R11, [R1+0xd1c] ;  /* 0x000d1c00010b7983 */ /* 0x000ee20000300800 */
[----:B0-----:R-:W-:Y:S02]  /*7ced0*/  IMAD.MOV.U32 R2, RZ, RZ, R8 ;  /* 0x000000ffff027224 */ /* 0x001fe400078e0008 */
[----:B------:R-:W-:-:S02]  /*7cee0*/  IMAD.MOV.U32 R8, RZ, RZ, R14 ;  /* 0x000000ffff087224 */ /* 0x000fc400078e000e */
[----:B------:R-:W4:Y:S04]  /*7cef0*/  LDL.LU R14, [R1+0xd18] ;  /* 0x000d1800010e7983 */ /* 0x000f280000300800 */
[----:B------:R-:W2:Y:S04]  /*7cf00*/  LDL.LU R26, [R1+0xecc] ;  /* 0x000ecc00011a7983 */ /* 0x000ea80000300800 */
[----:B------:R-:W3:Y:S01]  /*7cf10*/  LDL.LU R12, [R1+0xebc] ;  /* 0x000ebc00010c7983 */ /* 0x000ee20000300800 */
[----:B------:R-:W-:Y:S02]  /*7cf20*/  IMAD.MOV.U32 R25, RZ, RZ, R13 ;  /* 0x000000ffff197224 */ /* 0x000fe400078e000d */
[----:B------:R-:W-:-:S02]  /*7cf30*/  IMAD.MOV.U32 R13, RZ, RZ, R15 ;  /* 0x000000ffff0d7224 */ /* 0x000fc400078e000f */
[----:B------:R-:W-:Y:S01]  /*7cf40*/  IMAD.MOV.U32 R15, RZ, RZ, R28 ;  /* 0x000000ffff0f7224 */ /* 0x000fe200078e001c */
[----:B------:R-:W-:Y:S01]  /*7cf50*/  LOP3.LUT R27, R5, 0xffff, RZ, 0xc0, !PT ;  /* 0x0000ffff051b7812 */ /* 0x000fe200078ec0ff */
[----:B------:R-:W-:Y:S01]  /*7cf60*/  IMAD.MOV.U32 R23, RZ, RZ, R4 ;  /* 0x000000ffff177224 */ /* 0x000fe200078e0004 */
[----:B------:R-:W-:Y:S06]  /*7cf70*/  BAR.SYNC.DEFER_BLOCKING 0x0 ;  /* 0x0000000000007b1d */ /* 0x000fec0000010000 */
[----:B---3--:R0:W-:Y:S04]  /*7cf80*/  STL [R1+0x3c38], R12 ;  /* 0x003c380c01007387 */ /* 0x0081e80000100800 */
[----:B0-----:R-:W3:Y:S04]  /*7cf90*/  LDL.LU R12, [R1+0xd7c] ;  /* 0x000d7c00010c7983 */ /* 0x001ee80000300800 */
[----:B------:R-:W4:Y:S04]  /*7cfa0*/  LDL.LU R29, [R1+0xeb8] ;  /* 0x000eb800011d7983 */ /* 0x000f280000300800 */
[----:B------:R-:W4:Y:S04]  /*7cfb0*/  LDL.LU R28, [R1+0xeac] ;  /* 0x000eac00011c7983 */ /* 0x000f280000300800 */
[----:B------:R-:W4:Y:S04]  /*7cfc0*/  LDL.LU R0, [R1+0xea4] ;  /* 0x000ea40001007983 */ /* 0x000f280000300800 */
[----:B------:R-:W4:Y:S04]  /*7cfd0*/  LDL.LU R5, [R1+0xea0] ;  /* 0x000ea00001057983 */ /* 0x000f280000300800 */
[----:B------:R-:W2:Y:S01]  /*7cfe0*/  LDL.LU R4, [R1+0xe9c] ;  /* 0x000e9c0001047983 */ /* 0x000ea20000300800 */
[----:B------:R-:W-:-:S02]  /*7cff0*/  IMAD.MOV.U32 R3, RZ, RZ, R6 ;  /* 0x000000ffff037224 */ /* 0x000fc400078e0006 */
[----:B------:R-:W-:Y:S01]  /*7d000*/  IMAD.MOV.U32 R6, RZ, RZ, R16 ;  /* 0x000000ffff067224 */ /* 0x000fe200078e0010 */
[----:B--2---:R0:W-:Y:S04]  /*7d010*/  STL [R1+0x3c30], R4 ;  /* 0x003c300401007387 */ /* 0x0041e80000100800 */
[----:B0-----:R-:W4:Y:S04]  /*7d020*/  LDL R4, [R1+0x2ac] ;  /* 0x0002ac0001047983 */ /* 0x001f280000100800 */
[----:B------:R-:W2:Y:S01]  /*7d030*/  LDL.LU R16, [R1+0xe98] ;  /* 0x000e980001107983 */ /* 0x000ea20000300800 */
[----:B------:R-:W-:-:S02]  /*7d040*/  IMAD.MOV.U32 R24, RZ, RZ, R25 ;  /* 0x000000ffff187224 */ /* 0x000fc400078e0019 */
[----:B------:R-:W-:Y:S02]  /*7d050*/  IMAD.MOV.U32 R25, RZ, RZ, R8 ;  /* 0x000000ffff197224 */ /* 0x000fe400078e0008 */
[----:B------:R-:W-:Y:S01]  /*7d060*/  IMAD.MOV.U32 R8, RZ, RZ, R13 ;  /* 0x000000ffff087224 */ /* 0x000fe200078e000d */
[----:B--2---:R0:W-:Y:S04]  /*7d070*/  STL [R1+0x3c2c], R16 ;  /* 0x003c2c1001007387 */ /* 0x0041e80000100800 */
[----:B0-----:R-:W2:Y:S04]  /*7d080*/  LDL R16, [R1+0x430] ;  /* 0x0004300001107983 */ /* 0x001ea80000100800 */
[----:B------:R-:W-:Y:S04]  /*7d090*/  STL [R1+0x434], R27 ;  /* 0x0004341b01007387 */ /* 0x000fe80000100800 */
[----:B------:R-:W2:Y:S01]  /*7d0a0*/  LDL.LU R13, [R1+0x80] ;  /* 0x00008000010d7983 */ /* 0x000ea20000300800 */
[----:B---3--:R-:W-:-:S04]  /*7d0b0*/  LOP3.LUT R12, R12, 0xffff, RZ, 0xc0, !PT ;  /* 0x0000ffff0c0c7812 */ /* 0x008fc800078ec0ff */
[----:B------:R-:W-:Y:S02]  /*7d0c0*/  PRMT R26, R26, 0x4210, R12 ;  /* 0x000042101a1a7816 */ /* 0x000fe4000000000c */
[----:B----4-:R-:W-:Y:S01]  /*7d0d0*/  PRMT R5, R5, 0x4210, R4 ;  /* 0x0000421005057816 */ /* 0x010fe20000000004 */
[----:B--2---:R0:W-:Y:S04]  /*7d0e0*/  STL [R1+0x3bec], R13 ;  /* 0x003bec0d01007387 */ /* 0x0041e80000100800 */
[----:B0-----:R-:W2:Y:S04]  /*7d0f0*/  LDL.LU R13, [R1+0xd78] ;  /* 0x000d7800010d7983 */ /* 0x001ea80000300800 */
[----:B------:R0:W-:Y:S04]  /*7d100*/  STL [R1+0x38], R12 ;  /* 0x0000380c01007387 */ /* 0x0001e80000100800 */
[----:B0-----:R-:W3:Y:S04]  /*7d110*/  LDL.LU R12, [R1+0x3c38] ;  /* 0x003c3800010c7983 */ /* 0x001ee80000300800 */
[----:B------:R0:W-:Y:S04]  /*7d120*/  STL [R1+0x280], R26 ;  /* 0x0002801a01007387 */ /* 0x0001e80000100800 */
[----:B0-----:R-:W4:Y:S04]  /*7d130*/  LDL.LU R26, [R1+0x3c34] ;  /* 0x003c3400011a7983 */ /* 0x001f280000300800 */
[----:B------:R-:W2:Y:S02]  /*7d140*/  LDL.LU R4, [R1+0x3c30] ;  /* 0x003c300001047983 */ /* 0x000ea40000300800 */
[----:B--2---:R-:W-:-:S02]  /*7d150*/  PRMT R4, R4, 0x4210, R16 ;  /* 0x0000421004047816 */ /* 0x004fc40000000010 */
[----:B------:R-:W2:Y:S01]  /*7d160*/  LDL.LU R16, [R1+0x3c2c] ;  /* 0x003c2c0001107983 */ /* 0x000ea20000300800 */
[----:B----4-:R-:W-:Y:S02]  /*7d170*/  PRMT R0, R0, 0x4210, R26 ;  /* 0x0000421000007816 */ /* 0x010fe4000000001a */
[----:B--2---:R-:W-:Y:S02]  /*7d180*/  PRMT R27, R16, 0x4210, R27 ;  /* 0x00004210101b7816 */ /* 0x004fe4000000001b */
[----:B------:R-:W2:Y:S04]  /*7d190*/  LDL.LU R16, [R1+0x97c] ;  /* 0x00097c0001107983 */ /* 0x000ea80000300800 */
[----:B------:R0:W-:Y:S04]  /*7d1a0*/  STL.64 [R1+0x3c18], R22 ;  /* 0x003c181601007387 */ /* 0x0001e80000100a00 */
[----:B------:R1:W-:Y:S01]  /*7d1b0*/  STL.64 [R1+0x3c10], R20 ;  /* 0x003c101401007387 */ /* 0x0003e20000100a00 */
[----:B0-----:R-:W-:-:S02]  /*7d1c0*/  IMAD.MOV.U32 R22, RZ, RZ, R5 ;  /* 0x000000ffff167224 */ /* 0x001fc400078e0005 */
[----:B------:R-:W-:Y:S02]  /*7d1d0*/  IMAD.MOV.U32 R23, RZ, RZ, R4 ;  /* 0x000000ffff177224 */ /* 0x000fe400078e0004 */
[----:B-1----:R-:W-:Y:S02]  /*7d1e0*/  IMAD.MOV.U32 R21, RZ, RZ, R0 ;  /* 0x000000ffff157224 */ /* 0x002fe400078e0000 */
[----:B------:R-:W-:Y:S02]  /*7d1f0*/  IMAD.MOV.U32 R5, RZ, RZ, R17 ;  /* 0x000000ffff057224 */ /* 0x000fe400078e0011 */
[----:B------:R-:W-:Y:S01]  /*7d200*/  IMAD.MOV.U32 R4, RZ, RZ, R6 ;  /* 0x000000ffff047224 */ /* 0x000fe200078e0006 */
[----:B------:R-:W2:Y:S01]  /*7d210*/  LDL.LU R17, [R1+0x984] ;  /* 0x0009840001117983 */ /* 0x000ea20000300800 */
[----:B------:R-:W-:Y:S02]  /*7d220*/  IMAD.MOV.U32 R0, RZ, RZ, R18 ;  /* 0x000000ffff007224 */ /* 0x000fe400078e0012 */
[----:B------:R-:W-:Y:S01]  /*7d230*/  IMAD.MOV.U32 R6, RZ, RZ, R19 ;  /* 0x000000ffff067224 */ /* 0x000fe200078e0013 */
[----:B------:R-:W4:Y:S04]  /*7d240*/  LDL.LU R18, [R1+0x974] ;  /* 0x0009740001127983 */ /* 0x000f280000300800 */
[----:B------:R-:W4:Y:S01]  /*7d250*/  LDL.LU R19, [R1+0x980] ;  /* 0x0009800001137983 */ /* 0x000f220000300800 */
[----:B------:R-:W-:-:S02]  /*7d260*/  LOP3.LUT R13, R13, 0xffff, RZ, 0xc0, !PT ;  /* 0x0000ffff0d0d7812 */ /* 0x000fc400078ec0ff */
[----:B------:R-:W-:Y:S02]  /*7d270*/  LOP3.LUT R11, R11, 0xffff, RZ, 0xc0, !PT ;  /* 0x0000ffff0b0b7812 */ /* 0x000fe400078ec0ff */
[----:B---3--:R-:W-:Y:S02]  /*7d280*/  PRMT R12, R12, 0x4210, R13 ;  /* 0x000042100c0c7816 */ /* 0x008fe4000000000d */
[----:B------:R-:W-:Y:S02]  /*7d290*/  PRMT R29, R29, 0x4210, R11 ;  /* 0x000042101d1d7816 */ /* 0x000fe4000000000b */
[----:B------:R-:W-:-:S04]  /*7d2a0*/  LOP3.LUT R14, R14, 0xffff, RZ, 0xc0, !PT ;  /* 0x0000ffff0e0e7812 */ /* 0x000fc800078ec0ff */
[----:B------:R-:W-:Y:S01]  /*7d2b0*/  PRMT R28, R28, 0x4210, R14 ;  /* 0x000042101c1c7816 */ /* 0x000fe2000000000e */
[----:B----4-:R0:W-:Y:S04]  /*7d2c0*/  STL.64 [R1+0x3bf8], R18 ;  /* 0x003bf81201007387 */ /* 0x0101e80000100a00 */
[----:B--2---:R1:W-:Y:S01]  /*7d2d0*/  STL.64 [R1+0x3bf0], R16 ;  /* 0x003bf01001007387 */ /* 0x0043e20000100a00 */
[----:B0-----:R-:W-:-:S03]  /*7d2e0*/  IMAD.MOV.U32 R18, RZ, RZ, R29 ;  /* 0x000000ffff127224 */ /* 0x001fc600078e001d */
[----:B-1----:R-:W2:Y:S01]  /*7d2f0*/  LDL.LU R16, [R1+0x280] ;  /* 0x0002800001107983 */ /* 0x002ea20000300800 */
[----:B------:R-:W-:-:S03]  /*7d300*/  IMAD.MOV.U32 R17, RZ, RZ, R12 ;  /* 0x000000ffff117224 */ /* 0x000fc600078e000c */
[----:B------:R-:W3:Y:S04]  /*7d310*/  LDL.LU R12, [R1+0x3c28] ;  /* 0x003c2800010c7983 */ /* 0x000ee80000300800 */
[----:B------:R-:W4:Y:S01]  /*7d320*/  LDL.LU R29, [R1+0x3c24] ;  /* 0x003c2400011d7983 */ /* 0x000f220000300800 */
[----:B------:R-:W-:-:S03]  /*7d330*/  IMAD.MOV.U32 R19, RZ, RZ, R28 ;  /* 0x000000ffff137224 */ /* 0x000fc600078e001c */
[----:B------:R-:W3:Y:S04]  /*7d340*/  LDL.LU R28, [R1+0x3c20] ;  /* 0x003c2000011c7983 */ /* 0x000ee80000300800 */
[----:B------:R0:W-:Y:S02]  /*7d350*/  STL.64 [R1+0x3c08], R18 ;  /* 0x003c081201007387 */ /* 0x0001e40000100a00 */
[----:B0-----:R-:W-:Y:S02]  /*7d360*/  IMAD.MOV.U32 R18, RZ, RZ, R23 ;  /* 0x000000ffff127224 */ /* 0x001fe400078e0017 */
[----:B--2---:R0:W-:Y:S02]  /*7d370*/  STL.64 [R1+0x3c00], R16 ;  /* 0x003c001001007387 */ /* 0x0041e40000100a00 */
[----:B0-----:R-:W-:-:S02]  /*7d380*/  IMAD.MOV.U32 R16, RZ, RZ, R21 ;  /* 0x000000ffff107224 */ /* 0x001fc400078e0015 */
[----:B------:R-:W-:Y:S02]  /*7d390*/  IMAD.MOV.U32 R17, RZ, RZ, R22 ;  /* 0x000000ffff117224 */ /* 0x000fe400078e0016 */
[----:B----4-:R-:W0:Y:S02]  /*7d3a0*/  LDS.128 R20, [R29] ;  /* 0x000000001d147984 */ /* 0x010e240000000c00 */
[----:B0-----:R-:W-:Y:S02]  /*7d3b0*/  IMAD.MOV.U32 R29, RZ, RZ, R23 ;  /* 0x000000ffff1d7224 */ /* 0x001fe400078e0017 */
[----:B------:R-:W-:Y:S04]  /*7d3c0*/  STL.64 [R1+0x360], R20 ;  /* 0x0003601401007387 */ /* 0x000fe80000100a00 */
[----:B------:R-:W-:Y:S04]  /*7d3d0*/  STL [R1+0x368], R22 ;  /* 0x0003681601007387 */ /* 0x000fe80000100800 */
[----:B---3--:R0:W-:Y:S04]  /*7d3e0*/  STL.64 [R1+0x2400], R28 ;  /* 0x0024001c01007387 */ /* 0x0081e80000100a00 */
[----:B0-----:R-:W2:Y:S04]  /*7d3f0*/  LDL.LU R28, [R1+0x38] ;  /* 0x00003800011c7983 */ /* 0x001ea80000300800 */
[----:B------:R-:W3:Y:S01]  /*7d400*/  LDL R29, [R1+0x34] ;  /* 0x00003400011d7983 */ /* 0x000ee20000100800 */
[----:B------:R-:W-:-:S03]  /*7d410*/  IMAD.MOV.U32 R19, RZ, RZ, R27 ;  /* 0x000000ffff137224 */ /* 0x000fc600078e001b */
[----:B---3--:R-:W0:Y:S01]  /*7d420*/  LDS.128 R20, [R29+0x400] ;  /* 0x000400001d147984 */ /* 0x008e220000000c00 */
[----:B------:R-:W-:Y:S06]  /*7d430*/  BAR.SYNC.DEFER_BLOCKING 0x0 ;  /* 0x0000000000007b1d */ /* 0x000fec0000010000 */
[----:B------:R-:W-:Y:S04]  /*7d440*/  STSM.16.M88.4 [R12], R16 ;  /* 0x000000100c007844 */ /* 0x000fe80000000200 */
[----:B0-----:R-:W-:Y:S04]  /*7d450*/  STL.64 [R1+0x300], R20 ;  /* 0x0003001401007387 */ /* 0x001fe80000100a00 */
[----:B------:R0:W-:Y:S04]  /*7d460*/  STL.64 [R1+0x308], R22 ;  /* 0x0003081601007387 */ /* 0x0001e80000100a00 */
[----:B0-----:R-:W3:Y:S04]  /*7d470*/  LDL.LU.64 R22, [R1+0x3c18] ;  /* 0x003c180001167983 */ /* 0x001ee80000300a00 */
[----:B------:R-:W4:Y:S04]  /*7d480*/  LDL.LU.64 R20, [R1+0x3c10] ;  /* 0x003c100001147983 */ /* 0x000f280000300a00 */
[----:B------:R-:W3:Y:S04]  /*7d490*/  LDL.LU R27, [R1+0x970] ;  /* 0x00097000011b7983 */ /* 0x000ee80000300800 */
[----:B------:R-:W2:Y:S04]  /*7d4a0*/  LDL.LU.64 R18, [R1+0x3c08] ;  /* 0x003c080001127983 */ /* 0x000ea80000300a00 */
[----:B------:R-:W2:Y:S04]  /*7d4b0*/  LDL.LU.64 R16, [R1+0x3c00] ;  /* 0x003c000001107983 */ /* 0x000ea80000300a00 */
[----:B--2---:R0:W-:Y:S04]  /*7d4c0*/  STSM.16.M88.4 [R12+0x200], R16 ;  /* 0x000200100c007844 */ /* 0x0041e80000000200 */
[----:B0-----:R-:W2:Y:S04]  /*7d4d0*/  LDL.LU.64 R18, [R1+0x3bf8] ;  /* 0x003bf80001127983 */ /* 0x001ea80000300a00 */
[----:B------:R-:W4:Y:S01]  /*7d4e0*/  LDL.LU.64 R16, [R1+0x3bf0] ;  /* 0x003bf00001107983 */ /* 0x000f220000300a00 */
[----:B------:R-:W-:Y:S01]  /*7d4f0*/  BAR.SYNC.DEFER_BLOCKING 0x0 ;  /* 0x0000000000007b1d */ /* 0x000fe20000010000 */
[----:B--2---:R-:W-:-:S02]  /*7d500*/  PRMT R18, R18, 0x5210, R11 ;  /* 0x0000521012127816 */ /* 0x004fc4000000000b */
[----:B----4-:R-:W-:-:S03]  /*7d510*/  PRMT R17, R17, 0x5210, R13 ;  /* 0x0000521011117816 */ /* 0x010fc6000000000d */
[----:B------:R-:W2:Y:S04]  /*7d520*/  LDL.LU R13, [R1+0x3bec] ;  /* 0x003bec00010d7983 */ /* 0x000ea80000300800 */
[----:B------:R-:W4:Y:S01]  /*7d530*/  LDL.LU R11, [R1+0x3be8] ;  /* 0x003be800010b7983 */ /* 0x000f220000300800 */
[----:B------:R-:W-:Y:S02]  /*7d540*/  PRMT R19, R19, 0x5210, R14 ;  /* 0x0000521013137816 */ /* 0x000fe4000000000e */
[----:B------:R-:W-:Y:S02]  /*7d550*/  PRMT R16, R16, 0x5210, R28 ;  /* 0x0000521010107816 */ /* 0x000fe4000000001c */
[----:B------:R-:W2:Y:S04]  /*7d560*/  LDL.LU R28, [R1+0x434] ;  /* 0x00043400011c7983 */ /* 0x000ea80000300800 */
[----:B------:R-:W2:Y:S04]  /*7d570*/  LDL.LU R14, [R1+0x8bc] ;  /* 0x0008bc00010e7983 */ /* 0x000ea80000300800 */
[----:B------:R0:W-:Y:S04]  /*7d580*/  STL.64 [R1+0x3bd0], R18 ;  /* 0x003bd01201007387 */ /* 0x0001e80000100a00 */
[----:B0-----:R-:W2:Y:S04]  /*7d590*/  LDL.LU R18, [R1+0x430] ;  /* 0x0004300001127983 */ /* 0x001ea80000300800 */
[----:B------:R-:W2:Y:S04]  /*7d5a0*/  LDL.LU R19, [R1+0x900] ;  /* 0x0009000001137983 */ /* 0x000ea80000300800 */
[----:B------:R0:W-:Y:S04]  /*7d5b0*/  STL.64 [R1+0x3bc8], R16 ;  /* 0x003bc81001007387 */ /* 0x0001e80000100a00 */
[----:B0-----:R-:W2:Y:S01]  /*7d5c0*/  LDL.LU R17, [R1+0x978] ;  /* 0x0009780001117983 */ /* 0x001ea20000300800 */
[----:B---3--:R-:W-:Y:S01]  /*7d5d0*/  PRMT R16, R27, 0x5210, R26 ;  /* 0x000052101b107816 */ /* 0x008fe2000000001a */
[----:B------:R-:W-:-:S02]  /*7d5e0*/  IMAD.MOV.U32 R26, RZ, RZ, R24 ;  /* 0x000000ffff1a7224 */ /* 0x000fc400078e0018 */
[----:B------:R-:W-:Y:S01]  /*7d5f0*/  IMAD.MOV.U32 R24, RZ, RZ, R21 ;  /* 0x000000ffff187224 */ /* 0x000fe200078e0015 */
[----:B----4-:R0:W-:Y:S04]  /*7d600*/  STL.64 [R1+0x3be0], R10 ;  /* 0x003be00a01007387 */ /* 0x0101e80000100a00 */
[----:B0-----:R-:W2:Y:S04]  /*7d610*/  LDL.LU R11, [R1+0x2ac] ;  /* 0x0002ac00010b7983 */ /* 0x001ea80000300800 */
[----:B------:R-:W-:Y:S04]  /*7d620*/  STL.64 [R1+0x3bd8], R8 ;  /* 0x003bd80801007387 */ /* 0x000fe80000100a00 */
[----:B------:R-:W3:Y:S01]  /*7d630*/  LDL.LU R21, [R1+0x6b8] ;  /* 0x0006b80001157983 */ /* 0x000ee20000300800 */
[----:B------:R-:W-:-:S02]  /*7d640*/  IMAD.MOV.U32 R27, RZ, RZ, R22 ;  /* 0x000000ffff1b7224 */ /* 0x000fc400078e0016 */
[----:B------:R-:W-:Y:S02]  /*7d650*/  IMAD.MOV.U32 R22, RZ, RZ, R3 ;  /* 0x000000ffff167224 */ /* 0x000fe400078e0003 */
[----:B------:R-:W-:Y:S01]  /*7d660*/  IMAD.MOV.U32 R3, RZ, RZ, R20 ;  /* 0x000000ffff037224 */ /* 0x000fe200078e0014 */
[----:B---3--:R0:W-:Y:S04]  /*7d670*/  STL [R1+0x3b94], R21 ;  /* 0x003b941501007387 */ /* 0x0081e80000100800 */
[----:B0-----:R-:W3:Y:S04]  /*7d680*/  LDL.LU R21, [R1+0x6bc] ;  /* 0x0006bc0001157983 */ /* 0x001ee80000300800 */
[----:B------:R-:W4:Y:S01]  /*7d690*/  LDL.LU R20, [R1+0x60] ;  /* 0x0000600001147983 */ /* 0x000f220000300800 */
[----:B--2---:R-:W-:-:S03]  /*7d6a0*/  PRMT R17, R17, 0x5210, R11 ;  /* 0x0000521011117816 */ /* 0x004fc6000000000b */
[----:B------:R-:W0:Y:S04]  /*7d6b0*/  LDS.128 R8, [R29] ;  /* 0x000000001d087984 */ /* 0x000e280000000c00 */
[----:B----4-:R1:W-:Y:S04]  /*7d6c0*/  STL [R1+0x3b98], R20 ;  /* 0x003b981401007387 */ /* 0x0103e80000100800 */
[----:B-1----:R-:W2:Y:S04]  /*7d6d0*/  LDL.LU R20, [R1+0x6c0] ;  /* 0x0006c00001147983 */ /* 0x002ea80000300800 */
[----:B0-----:R-:W-:Y:S04]  /*7d6e0*/  STL.64 [R1+0x2a0], R8 ;  /* 0x0002a00801007387 */ /* 0x001fe80000100a00 */
[----:B------:R-:W-:Y:S04]  /*7d6f0*/  STL.64 [R1+0x2a8], R10 ;  /* 0x0002a80a01007387 */ /* 0x000fe80000100a00 */
[----:B------:R-:W0:Y:S04]  /*7d700*/  LDS.128 R8, [R29+0x400] ;  /* 0x000400001d087984 */ /* 0x000e280000000c00 */
[----:B0-----:R-:W-:Y:S04]  /*7d710*/  STL.64 [R1+0x430], R8 ;  /* 0x0004300801007387 */ /* 0x001fe80000100a00 */
[----:B------:R0:W-:Y:S04]  /*7d720*/  STL.64 [R1+0x438], R10 ;  /* 0x0004380a01007387 */ /* 0x0001e80000100a00 */
[----:B0-----:R-:W4:Y:S01]  /*7d730*/  LDL.LU.64 R10, [R1+0x3be0] ;  /* 0x003be000010a7983 */ /* 0x001f220000300a00 */
[----:B------:R-:W-:-:S02]  /*7d740*/  PRMT R18, R19, 0x5210, R18 ;  /* 0x0000521013127816 */ /* 0x000fc40000000012 */
[----:B------:R-:W-:Y:S01]  /*7d750*/  PRMT R19, R14, 0x5210, R28 ;  /* 0x000052100e137816 */ /* 0x000fe2000000001c */
[----:B------:R-:W-:Y:S06]  /*7d760*/  BAR.SYNC.DEFER_BLOCKING 0x0 ;  /* 0x0000000000007b1d */ /* 0x000fec0000010000 */
[----:B------:R-:W3:Y:S04]  /*7d770*/  LDL.LU.64 R8, [R1+0x3bd8] ;  /* 0x003bd80001087983 */ /* 0x000ee80000300a00 */
[----:B------:R-:W-:Y:S04]  /*7d780*/  STSM.16.M88.4 [R12], R16 ;  /* 0x000000100c007844 */ /* 0x000fe80000000200 */
[----:B----4-:R0:W-:Y:S04]  /*7d790*/  STL.64 [R1+0x3ba0], R10 ;  /* 0x003ba00a01007387 */ /* 0x0101e80000100a00 */
[----:B0-----:R-:W4:Y:S04]  /*7d7a0*/  LDL.LU.64 R10, [R1+0x670] ;  /* 0x00067000010a7983 */ /* 0x001f280000300a00 */
[----:B------:R-:W2:Y:S04]  /*7d7b0*/  LDL.LU.64 R18, [R1+0x3bd0] ;  /* 0x003bd00001127983 */ /* 0x000ea80000300a00 */
[----:B------:R-:W2:Y:S01]  /*7d7c0*/  LDL.LU.64 R16, [R1+0x3bc8] ;  /* 0x003bc80001107983 */ /* 0x000ea20000300a00 */
[----:B------:R-:W-:-:S03]  /*7d7d0*/  PRMT R14, R13, 0x7770, RZ ;  /* 0x000077700d0e7816 */ /* 0x000fc600000000ff */
[----:B--2---:R0:W-:Y:S01]  /*7d7e0*/  STSM.16.M88.4 [R12+0x200], R16 ;  /* 0x000200100c007844 */ /* 0x0041e20000000200 */
[----:B------:R-:W-:Y:S06]  /*7d7f0*/  BAR.SYNC.DEFER_BLOCKING 0x0 ;  /* 0x0000000000007b1d */ /* 0x000fec0000010000 */
[----:B0-----:R-:W2:Y:S04]  /*7d800*/  LDL.LU R12, [R1+0x3bc0] ;  /* 0x003bc000010c7983 */ /* 0x001ea80000300800 */
[----:B------:R-:W2:Y:S01]  /*7d810*/  LDL.LU.64 R18, [R1+0x3bb8] ;  /* 0x003bb80001127983 */ /* 0x000ea20000300a00 */
[----:B------:R-:W-:-:S02]  /*7d820*/  IMAD.MOV.U32 R29, RZ, RZ, R26 ;  /* 0x000000ffff1d7224 */ /* 0x000fc400078e001a */
[----:B------:R-:W-:Y:S01]  /*7d830*/  IMAD.MOV.U32 R26, RZ, RZ, R5 ;  /* 0x000000ffff1a7224 */ /* 0x000fe200078e0005 */
[----:B------:R-:W2:Y:S01]  /*7d840*/  LDL.LU.64 R16, [R1+0x3bb0] ;  /* 0x003bb00001107983 */ /* 0x000ea20000300a00 */
[----:B------:R-:W-:-:S03]  /*7d850*/  IMAD.MOV.U32 R5, RZ, RZ, R4 ;  /* 0x000000ffff057224 */ /* 0x000fc600078e0004 */
[----:B----4-:R0:W-:Y:S01]  /*7d860*/  @P6 STG.E.U8 desc[UR44][R10.64], R14 ;  /* 0x0000000e0a006986 */ /* 0x0101e2000c10112c */
[----:B---3--:R-:W-:Y:S02]  /*7d870*/  IMAD.MOV.U32 R4, RZ, RZ, R9 ;  /* 0x000000ffff047224 */ /* 0x008fe400078e0009 */
[----:B------:R-:W-:Y:S01]  /*7d880*/  IMAD.MOV.U32 R9, RZ, RZ, R15 ;  /* 0x000000ffff097224 */ /* 0x000fe200078e000f */
[----:B0-----:R-:W-:Y:S02]  /*7d890*/  PRMT R10, R13, 0x7771, RZ ;  /* 0x000077710d0a7816 */ /* 0x001fe400000000ff */
[----:B--2---:R-:W-:-:S05]  /*7d8a0*/  IADD3 R14, P6, R20, R19, RZ ;  /* 0x00000013140e7210 */ /* 0x004fca0007fde0ff */
[----:B------:R-:W-:-:S05]  /*7d8b0*/  IMAD.X R15, R21, 0x1, R18, P6 ;  /* 0x00000001150f7824 */ /* 0x000fca00030e0612 */
[----:B------:R0:W-:Y:S04]  /*7d8c0*/  @P3 STG.E.U8 desc[UR44][R14.64], R10 ;  /* 0x0000000a0e003986 */ /* 0x0001e8000c10112c */
[----:B0-----:R-:W2:Y:S01]  /*7d8d0*/  LDL.LU.64 R14, [R1+0x3ba8] ;  /* 0x003ba800010e7983 */ /* 0x001ea20000300a00 */
[----:B------:R-:W-:Y:S02]  /*7d8e0*/  IADD3 R10, P6, R20, R17, RZ ;  /* 0x00000011140a7210 */ /* 0x000fe40007fde0ff */
[----:B------:R-:W-:-:S03]  /*7d8f0*/  PRMT R28, R13, 0x7772, RZ ;  /* 0x000077720d1c7816 */ /* 0x000fc600000000ff */
[----:B--2---:R-:W-:-:S05]  /*7d900*/  IMAD.X R11, R21, 0x1, R15, P6 ;  /* 0x00000001150b7824 */ /* 0x004fca00030e060f */
[----:B------:R0:W-:Y:S04]  /*7d910*/  @P0 STG.E.U8 desc[UR44][R10.64], R28 ;  /* 0x0000001c0a000986 */ /* 0x0001e8000c10112c */
[----:B0-----:R-:W2:Y:S04]  /*7d920*/  LDL.LU.64 R10, [R1+0x3ba0] ;  /* 0x003ba000010a7983 */ /* 0x001ea80000300a00 */
[----:B------:R-:W3:Y:S04]  /*7d930*/  LDL R28, [R1+0x6ac] ;  /* 0x0006ac00011c7983 */ /* 0x000ee80000100800 */
[----:B--2---:R0:W-:Y:S04]  /*7d940*/  STL.64 [R1+0x3b80], R10 ;  /* 0x003b800a01007387 */ /* 0x0041e80000100a00 */
[----:B0-----:R-:W2:Y:S04]  /*7d950*/  LDL.LU.64 R10, [R1+0x6a0] ;  /* 0x0006a000010a7983 */ /* 0x001ea80000300a00 */
[----:B------:R0:W-:Y:S02]  /*7d960*/  STL.64 [R1+0x3b88], R22 ;  /* 0x003b881601007387 */ /* 0x0001e40000100a00 */
[----:B0-----:R-:W-:-:S02]  /*7d970*/  IADD3 R22, P6, R20, R16, RZ ;  /* 0x0000001014167210 */ /* 0x001fc40007fde0ff */
[----:B------:R-:W4:Y:S03]  /*7d980*/  LDL.LU R20, [R1+0x3b98] ;  /* 0x003b980001147983 */ /* 0x000f260000300800 */
[----:B------:R-:W-:Y:S01]  /*7d990*/  IMAD.X R23, R21, 0x1, R14, P6 ;  /* 0x0000000115177824 */ /* 0x000fe200030e060e */
[----:B------:R0:W-:Y:S02]  /*7d9a0*/  STL.64 [R1+0x3b70], R16 ;  /* 0x003b701001007387 */ /* 0x0001e40000100a00 */
[----:B0-----:R-:W-:Y:S02]  /*7d9b0*/  PRMT R16, R13, 0x7773, RZ ;  /* 0x000077730d107816 */ /* 0x001fe400000000ff */
[----:B------:R-:W2:Y:S04]  /*7d9c0*/  LDL.LU R17, [R1+0x6fc] ;  /* 0x0006fc0001117983 */ /* 0x000ea80000300800 */
[----:B------:R3:W-:Y:S04]  /*7d9d0*/  @P2 STG.E.U8 desc[UR44][R22.64], R16 ;  /* 0x0000001016002986 */ /* 0x0007e8000c10112c */
[----:B------:R-:W2:Y:S04]  /*7d9e0*/  LDL.LU R21, [R1+0x3b94] ;  /* 0x003b940001157983 */ /* 0x000ea80000300800 */
[----:B------:R0:W-:Y:S01]  /*7d9f0*/  STL.64 [R1+0x3b78], R14 ;  /* 0x003b780e01007387 */ /* 0x0001e20000100a00 */
[----:B---3--:R-:W-:-:S03]  /*7da00*/  IADD3 R16, P6, R28, R19, RZ ;  /* 0x000000131c107210 */ /* 0x008fc60007fde0ff */
[----:B------:R-:W3:Y:S04]  /*7da10*/  LDL.LU R13, [R1+0x3b90] ;  /* 0x003b9000010d7983 */ /* 0x000ee80000300800 */
[----:B------:R-:W3:Y:S04]  /*7da20*/  LDL.LU.64 R22, [R1+0x3b88] ;  /* 0x003b880001167983 */ /* 0x000ee80000300a00 */
[----:B0-----:R-:W3:Y:S01]  /*7da30*/  LDL R15, [R1+0x660] ;  /* 0x00066000010f7983 */ /* 0x001ee20000100800 */
[----:B----4-:R-:W-:-:S05]  /*7da40*/  PRMT R28, R20, 0x7770, RZ ;  /* 0x00007770141c7816 */ /* 0x010fca00000000ff */
[----:B--2---:R0:W-:Y:S04]  /*7da50*/  @P5 STG.E.U8 desc[UR44][R10.64], R28 ;  /* 0x0000001c0a005986 */ /* 0x0041e8000c10112c */
[----:B0-----:R-:W2:Y:S01]  /*7da60*/  LDL.LU.64 R10, [R1+0x3b80] ;  /* 0x003b8000010a7983 */ /* 0x001ea20000300a00 */
[----:B------:R-:W-:Y:S02]  /*7da70*/  IMAD.MOV.U32 R28, RZ, RZ, R29 ;  /* 0x000000ffff1c7224 */ /* 0x000fe400078e001d */
[----:B------:R-:W-:Y:S02]  /*7da80*/  IMAD.MOV.U32 R29, RZ, RZ, R5 ;  /* 0x000000ffff1d7224 */ /* 0x000fe400078e0005 */
[----:B--2---:R-:W-:Y:S02]  /*7da90*/  IMAD.MOV.U32 R5, RZ, RZ, R10 ;  /* 0x000000ffff057224 */ /* 0x004fe400078e000a */
[----:B------:R-:W2:Y:S01]  /*7daa0*/  LDL.LU R10, [R1+0x64] ;  /* 0x00006400010a7983 */ /* 0x000ea20000300800 */
[----:B------:R-:W-:-:S03]  /*7dab0*/  IMAD.MOV.U32 R14, RZ, RZ, R17 ;  /* 0x000000ffff0e7224 */ /* 0x000fc600078e0011 */
[----:B--2---:R0:W-:Y:S04]  /*7dac0*/  STL.64 [R1+0x3b20], R10 ;  /* 0x003b200a01007387 */ /* 0x0041e80000100a00 */
[----:B0-----:R-:W2:Y:S04]  /*7dad0*/  LDL.LU R10, [R1+0x84] ;  /* 0x00008400010a7983 */ /* 0x001ea80000300800 */
[----:B------:R-:W2:Y:S01]  /*7dae0*/  LDL R11, [R1+0x65c] ;  /* 0x00065c00010b7983 */ /* 0x000ea20000100800 */
[----:B------:R-:W-:-:S03]  /*7daf0*/  IMAD.X R17, R21, 0x1, R18, P6 ;  /* 0x0000000115117824 */ /* 0x000fc600030e0612 */
[----:B--2---:R0:W-:Y:S02]  /*7db00*/  STL.64 [R1+0x3b68], R10 ;  /* 0x003b680a01007387 */ /* 0x0041e40000100a00 */
[----:B0-----:R-:W-:Y:S02]  /*7db10*/  IMAD.MOV.U32 R11, RZ, RZ, R14 ;  /* 0x000000ffff0b7224 */ /* 0x001fe400078e000e */
[----:B------:R-:W2:Y:S01]  /*7db20*/  LDL.LU R10, [R1+0x7a4] ;  /* 0x0007a400010a7983 */ /* 0x000ea20000300800 */
[----:B---3--:R-:W-:-:S03]  /*7db30*/  IADD3 R14, P6, R15, R19, RZ ;  /* 0x000000130f0e7210 */ /* 0x008fc60007fde0ff */
[----:B------:R-:W3:Y:S02]  /*7db40*/  LDL R15, [R1+0x69c] ;  /* 0x00069c00010f7983 */ /* 0x000ee40000100800 */
[----:B---3--:R-:W-:Y:S01]  /*7db50*/  IMAD.X R15, R15, 0x1, R18, P6 ;  /* 0x000000010f0f7824 */ /* 0x008fe200030e0612 */
[----:B------:R-:W-:-:S04]  /*7db60*/  LOP3.LUT P6, RZ, R12, 0x10, RZ, 0xc0, !PT ;  /* 0x000000100cff7812 */ /* 0x000fc800078cc0ff */
[----:B------:R0:W-:Y:S04]  /*7db70*/  STL.64 [R1+0x278], R14 ;  /* 0x0002780e01007387 */ /* 0x0001e80000100a00 */
[----:B0-----:R-:W3:Y:S04]  /*7db80*/  LDL.LU.64 R14, [R1+0x3b78] ;  /* 0x003b7800010e7983 */ /* 0x001ee80000300a00 */
[----:B------:R2:W-:Y:S02]  /*7db90*/  STL.64 [R1+0x3b50], R18 ;  /* 0x003b501201007387 */ /* 0x0005e40000100a00 */
[----:B--2---:R-:W-:Y:S01]  /*7dba0*/  IMAD.MOV.U32 R18, RZ, RZ, R10 ;  /* 0x000000ffff127224 */ /* 0x004fe200078e000a */
[C---:B------:R-:W-:Y:S01]  /*7dbb0*/  PRMT R10, R20.reuse, 0x7771, RZ ;  /* 0x00007771140a7816 */ /* 0x040fe200000000ff */
[----:B------:R-:W2:Y:S04]  /*7dbc0*/  LDL.LU R19, [R1+0x6ac] ;  /* 0x0006ac0001137983 */ /* 0x000ea80000300800 */
[----:B------:R0:W-:Y:S04]  /*7dbd0*/  @P6 STG.E.U8 desc[UR44][R16.64], R10 ;  /* 0x0000000a10006986 */ /* 0x0001e8000c10112c */
[----:B0-----:R-:W2:Y:S04]  /*7dbe0*/  LDL.LU.64 R16, [R1+0x3b70] ;  /* 0x003b700001107983 */ /* 0x001ea80000300a00 */
[----:B------:R0:W-:Y:S02]  /*7dbf0*/  STL.64 [R1+0x3b58], R6 ;  /* 0x003b580601007387 */ /* 0x0001e40000100a00 */
[----:B0-----:R-:W-:Y:S01]  /*7dc00*/  IMAD.MOV.U32 R7, RZ, RZ, R11 ;  /* 0x000000ffff077224 */ /* 0x001fe200078e000b */
[----:B------:R-:W-:-:S02]  /*7dc10*/  PRMT R6, R20, 0x7772, RZ ;  /* 0x0000777214067816 */ /* 0x000fc400000000ff */
[C---:B------:R-:W-:Y:S02]  /*7dc20*/  LOP3.LUT P4, RZ, R12.reuse, 0x100, RZ, 0xc0, !PT ;  /* 0x000001000cff7812 */ /* 0x040fe4000788c0ff */
[C---:B------:R-:W-:Y:S02]  /*7dc30*/  LOP3.LUT P3, RZ, R12.reuse, 0x200, RZ, 0xc0, !PT ;  /* 0x000002000cff7812 */ /* 0x040fe4000786c0ff */
[C---:B------:R-:W-:Y:S02]  /*7dc40*/  LOP3.LUT P0, RZ, R12.reuse, 0x400, RZ, 0xc0, !PT ;  /* 0x000004000cff7812 */ /* 0x040fe4000780c0ff */
[C---:B------:R-:W-:Y:S02]  /*7dc50*/  LOP3.LUT P2, RZ, R12.reuse, 0x800, RZ, 0xc0, !PT ;  /* 0x000008000cff7812 */ /* 0x040fe4000784c0ff */
[----:B------:R-:W-:Y:S01]  /*7dc60*/  LOP3.LUT P5, RZ, R12, 0x80, RZ, 0xc0, !PT ;  /* 0x000000800cff7812 */ /* 0x000fe200078ac0ff */
[----:B---3--:R-:W-:Y:S04]  /*7dc70*/  STL [R1+0x3b48], R15 ;  /* 0x003b480f01007387 */ /* 0x008fe80000100800 */
[----:B------:R0:W-:Y:S01]  /*7dc80*/  STL.64 [R1+0x26f0], R12 ;  /* 0x0026f00c01007387 */ /* 0x0001e20000100a00 */
[----:B--2---:R-:W-:-:S05]  /*7dc90*/  IADD3 R10, P6, R19, R17, RZ ;  /* 0x00000011130a7210 */ /* 0x004fca0007fde0ff */
[----:B------:R-:W-:Y:S01]  /*7dca0*/  IMAD.X R11, R21, 0x1, R15, P6 ;  /* 0x00000001150b7824 */ /* 0x000fe200030e060f */
[----:B------:R-:W-:Y:S01]  /*7dcb0*/  LOP3.LUT P6, RZ, R12, 0x20, RZ, 0xc0, !PT ;  /* 0x000000200cff7812 */ /* 0x000fe200078cc0ff */
[----:B0-----:R-:W-:Y:S02]  /*7dcc0*/  IMAD.MOV.U32 R12, RZ, RZ, R18 ;  /* 0x000000ffff0c7224 */ /* 0x001fe400078e0012 */
[----:B------:R-:W-:-:S10]  /*7dcd0*/  IMAD.MOV.U32 R13, RZ, RZ, R7 ;  /* 0x000000ffff0d7224 */ /* 0x000fd400078e0007 */
[----:B------:R0:W-:Y:S01]  /*7dce0*/  @P6 STG.E.U8 desc[UR44][R10.64], R6 ;  /* 0x000000060a006986 */ /* 0x0001e2000c10112c */
[----:B------:R-:W-:Y:S02]  /*7dcf0*/  PRMT R15, R20, 0x7773, RZ ;  /* 0x00007773140f7816 */ /* 0x000fe400000000ff */
[----:B0-----:R-:W-:Y:S01]  /*7dd00*/  IADD3 R6, P6, R19, R16, RZ ;  /* 0x0000001013067210 */ /* 0x001fe20007fde0ff */
[----:B------:R-:W2:Y:S04]  /*7dd10*/  LDL.LU.64 R10, [R1+0x3b68] ;  /* 0x003b6800010a7983 */ /* 0x000ea80000300a00 */
[----:B------:R-:W3:Y:S01]  /*7dd20*/  LDL.LU.64 R18, [R1+0x6b0] ;  /* 0x0006b00001127983 */ /* 0x000ee20000300a00 */
[----:B------:R-:W-:-:S03]  /*7dd30*/  IMAD.X R7, R21, 0x1, R14, P6 ;  /* 0x0000000115077824 */ /* 0x000fc600030e060e */
[----:B------:R-:W-:Y:S04]  /*7dd40*/  STL.64 [R1+0x3b40], R16 ;  /* 0x003b401001007387 */ /* 0x000fe80000100a00 */
[----:B------:R-:W4:Y:S04]  /*7dd50*/  LDL.LU R21, [R1+0x3b64] ;  /* 0x003b640001157983 */ /* 0x000f280000300800 */
[----:B------:R-:W3:Y:S04]  /*7dd60*/  LDL.LU R20, [R1+0x3b60] ;  /* 0x003b600001147983 */ /* 0x000ee80000300800 */
[----:B------:R0:W-:Y:S04]  /*7dd70*/  @P1 STG.E.U8 desc[UR44][R6.64], R15 ;  /* 0x0000000f06001986 */ /* 0x0001e8000c10112c */
[----:B0-----:R-:W3:Y:S01]  /*7dd80*/  LDL.LU.64 R6, [R1+0x3b58] ;  /* 0x003b580001067983 */ /* 0x001ee20000300a00 */
[----:B--2---:R-:W-:-:S02]  /*7dd90*/  SHF.R.S32.HI R15, RZ, 0x1f, R11 ;  /* 0x0000001fff0f7819 */ /* 0x004fc4000001140b */
[----:B----4-:R-:W-:-:S03]  /*7dda0*/  IADD3 R16, P6, R11, R21, RZ ;  /* 0x000000150b107210 */ /* 0x010fc60007fde0ff */
[----:B------:R-:W-:Y:S02]  /*7ddb0*/  STL [R1+0x60], R15 ;  /* 0x0000600f01007387 */ /* 0x000fe40000100800 */
[----:B---3--:R-:W-:-:S05]  /*7ddc0*/  IMAD.X R17, R15, 0x1, R20, P6 ;  /* 0x000000010f117824 */ /* 0x008fca00030e0614 */
[----:B------:R0:W-:Y:S04]  /*7ddd0*/  STL.64 [R1+0x270], R16 ;  /* 0x0002701001007387 */ /* 0x0001e80000100a00 */
[----:B------:R1:W-:Y:S01]  /*7dde0*/  STL.64 [R1+0x3b18], R20 ;  /* 0x003b181401007387 */ /* 0x0003e20000100a00 */
[----:B0-----:R-:W-:-:S03]  /*7ddf0*/  PRMT R16, R10, 0x7770, RZ ;  /* 0x000077700a107816 */ /* 0x001fc600000000ff */
[----:B-1----:R-:W2:Y:S04]  /*7de00*/  LDL.LU.64 R20, [R1+0x278] ;  /* 0x0002780001147983 */ /* 0x002ea80000300a00 */
[----:B------:R0:W-:Y:S04]  /*7de10*/  @P4 STG.E.U8 desc[UR44][R18.64], R16 ;  /* 0x0000001012004986 */ /* 0x0001e8000c10112c */
[----:B0-----:R-:W3:Y:S02]  /*7de20*/  LDL.LU.64 R18, [R1+0x3b50] ;  /* 0x003b500001127983 */ /* 0x001ee40000300a00 */
[----:B---3--:R-:W-:-:S05]  /*7de30*/  IADD3 R16, P6, R11, R19, RZ ;  /* 0x000000130b107210 */ /* 0x008fca0007fde0ff */
[----:B------:R-:W-:Y:S02]  /*7de40*/  IMAD.X R17, R15, 0x1, R18, P6 ;  /* 0x000000010f117824 */ /* 0x000fe400030e0612 */
[----:B------:R-:W3:Y:S04]  /*7de50*/  LDL.LU R15, [R1+0x3b48] ;  /* 0x003b4800010f7983 */ /* 0x000ee80000300800 */
[----:B------:R0:W-:Y:S04]  /*7de60*/  STL.64 [R1+0x23a8], R16 ;  /* 0x0023a81001007387 */ /* 0x0001e80000100a00 */
[----:B0-----:R-:W4:Y:S04]  /*7de70*/  LDL.LU.64 R16, [R1+0x3b40] ;  /* 0x003b400001107983 */ /* 0x001f280000300a00 */
[----:B------:R0:W-:Y:S02]  /*7de80*/  STL.64 [R1+0x3b28], R18 ;  /* 0x003b281201007387 */ /* 0x0001e40000100a00 */
[----:B0-----:R-:W-:-:S02]  /*7de90*/  PRMT R18, R10, 0x7771, RZ ;  /* 0x000077710a127816 */ /* 0x001fc400000000ff */
[----:B------:R-:W4:Y:S04]  /*7dea0*/  LDL.LU R19, [R1+0x660] ;  /* 0x0006600001137983 */ /* 0x000f280000300800 */
[----:B------:R0:W-:Y:S04]  /*7deb0*/  STL [R1+0x3b30], R23 ;  /* 0x003b301701007387 */ /* 0x0001e80000100800 */
[----:B--2---:R1:W-:Y:S04]  /*7dec0*/  @P3 STG.E.U8 desc[UR44][R20.64], R18 ;  /* 0x0000001214003986 */ /* 0x0043e8000c10112c */
[----:B0-----:R-:W3:Y:S04]  /*7ded0*/  LDL.LU R23, [R1+0x69c] ;  /* 0x00069c0001177983 */ /* 0x001ee80000300800 */
[----:B-1----:R-:W2:Y:S01]  /*7dee0*/  LDL.LU.64 R20, [R1+0x270] ;  /* 0x0002700001147983 */ /* 0x002ea20000300a00 */
[----:B------:R-:W-:-:S02]  /*7def0*/  PRMT R18, R10, 0x7772, RZ ;  /* 0x000077720a127816 */ /* 0x000fc400000000ff */
[----:B------:R-:W-:Y:S01]  /*7df00*/  PRMT R10, R10, 0x7773, RZ ;  /* 0x000077730a0a7816 */ /* 0x000fe200000000ff */
[----:B--2---:R4:W-:Y:S02]  /*7df10*/  STL.64 [R1+0x3b38], R20 ;  /* 0x003b381401007387 */ /* 0x0049e40000100a00 */
[----:B----4-:R-:W-:-:S05]  /*7df20*/  IADD3 R20, P6, R19, R17, RZ ;  /* 0x0000001113147210 */ /* 0x010fca0007fde0ff */
[----:B---3--:R-:W-:-:S05]  /*7df30*/  IMAD.X R21, R23, 0x1, R15, P6 ;  /* 0x0000000117157824 */ /* 0x008fca00030e060f */
[----:B------:R0:W-:Y:S02]  /*7df40*/  @P0 STG.E.U8 desc[UR44][R20.64], R18 ;  /* 0x0000001214000986 */ /* 0x0001e4000c10112c */
[----:B0-----:R-:W-:Y:S02]  /*7df50*/  IADD3 R18, P6, R19, R16, RZ ;  /* 0x0000001013127210 */ /* 0x001fe40007fde0ff */
[----:B------:R-:W2:Y:S03]  /*7df60*/  LDL.LU.64 R20, [R1+0x3b38] ;  /* 0x003b380001147983 */ /* 0x000ea60000300a00 */
[----:B------:R-:W-:Y:S02]  /*7df70*/  IMAD.X R19, R23, 0x1, R14, P6 ;  /* 0x0000000117137824 */ /* 0x000fe400030e060e */
[----:B------:R-:W3:Y:S04]  /*7df80*/  LDL.LU R23, [R1+0x3b30] ;  /* 0x003b300001177983 */ /* 0x000ee80000300800 */
[----:B------:R0:W-:Y:S04]  /*7df90*/  @P2 STG.E.U8 desc[UR44][R18.64], R10 ;  /* 0x0000000a12002986 */ /* 0x0001e8000c10112c */
[----:B0-----:R-:W4:Y:S01]  /*7dfa0*/  LDL.LU.64 R18, [R1+0x3b28] ;  /* 0x003b280001127983 */ /* 0x001f220000300a00 */
[----:B------:R-:W-:-:S03]  /*7dfb0*/  IADD3 R10, P6, R11, R17, RZ ;  /* 0x000000110b0a7210 */ /* 0x000fc60007fde0ff */
[----:B------:R-:W2:Y:S04]  /*7dfc0*/  LDL R11, [R1+0x60] ;  /* 0x00006000010b7983 */ /* 0x000ea80000100800 */
[----:B------:R0:W-:Y:S04]  /*7dfd0*/  STL.64 [R1+0x3b10], R16 ;  /* 0x003b101001007387 */ /* 0x0001e80000100a00 */
[----:B0-----:R-:W3:Y:S01]  /*7dfe0*/  LDL.LU R17, [R1+0x87c] ;  /* 0x00087c0001117983 */ /* 0x001ee20000300800 */
[----:B--2---:R-:W-:-:S05]  /*7dff0*/  IMAD.X R11, R11, 0x1, R15, P6 ;  /* 0x000000010b0b7824 */ /* 0x004fca00030e060f */
[----:B------:R0:W-:Y:S04]  /*7e000*/  STL.64 [R1+0x2348], R10 ;  /* 0x0023480a01007387 */ /* 0x0001e80000100a00 */
[----:B0-----:R-:W2:Y:S02]  /*7e010*/  LDL.LU.64 R10, [R1+0x3b20] ;  /* 0x003b2000010a7983 */ /* 0x001ea40000300a00 */
[----:B--2---:R-:W-:-:S05]  /*7e020*/  PRMT R16, R10, 0x7770, RZ ;  /* 0x000077700a107816 */ /* 0x004fca00000000ff */
[----:B------:R0:W-:Y:S04]  /*7e030*/  @P5 STG.E.U8 desc[UR44][R20.64], R16 ;  /* 0x0000001014005986 */ /* 0x0001e8000c10112c */
[----:B0-----:R-:W2:Y:S04]  /*7e040*/  LDL.LU.64 R20, [R1+0x3b18] ;  /* 0x003b180001147983 */ /* 0x001ea80000300a00 */
[----:B------:R-:W-:Y:S04]  /*7e050*/  STL.64 [R1+0x27f8], R10 ;  /* 0x0027f80a01007387 */ /* 0x000fe80000100a00 */
[----:B------:R0:W-:Y:S01]  /*7e060*/  STL.64 [R1+0x3b08], R12 ;  /* 0x003b080c01007387 */ /* 0x0001e20000100a00 */
[----:B------:R-:W-:-:S02]  /*7e070*/  LOP3.LUT P1, RZ, R11, 0x4000, RZ, 0xc0, !PT ;  /* 0x000040000bff7812 */ /* 0x000fc4000782c0ff */
[C---:B------:R-:W-:Y:S02]  /*7e080*/  LOP3.LUT P4, RZ, R11.reuse, 0x8000, RZ, 0xc0, !PT ;  /* 0x000080000bff7812 */ /* 0x040fe4000788c0ff */
[C---:B------:R-:W-:Y:S02]  /*7e090*/  LOP3.LUT P3, RZ, R11.reuse, 0x10000, RZ, 0xc0, !PT ;  /* 0x000100000bff7812 */ /* 0x040fe4000786c0ff */
[C---:B------:R-:W-:Y:S02]  /*7e0a0*/  LOP3.LUT P0, RZ, R11.reuse, 0x20000, RZ, 0xc0, !PT ;  /* 0x000200000bff7812 */ /* 0x040fe4000780c0ff */
[C---:B------:R-:W-:Y:S02]  /*7e0b0*/  LOP3.LUT P2, RZ, R11.reuse, 0x40000, RZ, 0xc0, !PT ;  /* 0x000400000bff7812 */ /* 0x040fe4000784c0ff */
[----:B0-----:R-:W-:Y:S01]  /*7e0c0*/  SHF.R.S32.HI R12, RZ, 0x1f, R28 ;  /* 0x0000001fff0c7819 */ /* 0x001fe2000001141c */
[----:B------:R-:W4:Y:S01]  /*7e0d0*/  LDL.LU R13, [R1+0x65c] ;  /* 0x00065c00010d7983 */ /* 0x000f220000300800 */
[----:B------:R-:W-:Y:S01]  /*7e0e0*/  LOP3.LUT P5, RZ, R11, 0x80000, RZ, 0xc0, !PT ;  /* 0x000800000bff7812 */ /* 0x000fe200078ac0ff */
[----:B---3--:R-:W-:Y:S01]  /*7e0f0*/  IMAD.MOV.U32 R11, RZ, RZ, R17 ;  /* 0x000000ffff0b7224 */ /* 0x008fe200078e0011 */
[----:B--2---:R-:W-:Y:S01]  /*7e100*/  IADD3 R16, P6, R28, R21, RZ ;  /* 0x000000151c107210 */ /* 0x004fe20007fde0ff */
[----:B------:R0:W-:Y:S04]  /*7e110*/  STL.64 [R1+0x3b00], R20 ;  /* 0x003b001401007387 */ /* 0x0001e80000100a00 */
[----:B------:R-:W-:-:S02]  /*7e120*/  IMAD.X R17, R12, 0x1, R20, P6 ;  /* 0x000000010c117824 */ /* 0x000fc400030e0614 */
[----:B0-----:R-:W-:Y:S01]  /*7e130*/  IMAD.MOV.U32 R21, RZ, RZ, R28 ;  /* 0x000000ffff157224 */ /* 0x001fe200078e001c */
[----:B------:R-:W2:Y:S04]  /*7e140*/  LDL.LU R20, [R1+0x60] ;  /* 0x0000600001147983 */ /* 0x000ea80000300800 */
[----:B------:R4:W-:Y:S02]  /*7e150*/  STL.64 [R1+0x2320], R16 ;  /* 0x0023201001007387 */ /* 0x0009e40000100a00 */
[----:B----4-:R-:W-:-:S05]  /*7e160*/  IADD3 R16, P6, R21, R19, RZ ;  /* 0x0000001315107210 */ /* 0x010fca0007fde0ff */
[----:B------:R-:W-:-:S05]  /*7e170*/  IMAD.X R17, R12, 0x1, R18, P6 ;  /* 0x000000010c117824 */ /* 0x000fca00030e0612 */
[----:B------:R0:W-:Y:S04]  /*7e180*/  STL.64 [R1+0x2318], R16 ;  /* 0x0023181001007387 */ /* 0x0001e80000100a00 */
[----:B0-----:R-:W3:Y:S01]  /*7e190*/  LDL.LU.64 R16, [R1+0x3b10] ;  /* 0x003b100001107983 */ /* 0x001ee20000300a00 */
[----:B------:R-:W-:Y:S02]  /*7e1a0*/  IMAD.MOV.U32 R28, RZ, RZ, R25 ;  /* 0x000000ffff1c7224 */ /* 0x000fe400078e0019 */
[----:B------:R-:W-:Y:S02]  /*7e1b0*/  IMAD.MOV.U32 R25, RZ, RZ, R5 ;  /* 0x000000ffff197224 */ /* 0x000fe400078e0005 */
[----:B------:R-:W-:Y:S02]  /*7e1c0*/  IMAD.MOV.U32 R5, RZ, RZ, R8 ;  /* 0x000000ffff057224 */ /* 0x000fe400078e0008 */
[----:B------:R-:W-:-:S02]  /*7e1d0*/  IMAD.MOV.U32 R10, RZ, RZ, R26 ;  /* 0x000000ffff0a7224 */ /* 0x000fc400078e001a */
[----:B------:R-:W-:Y:S02]  /*7e1e0*/  IMAD.MOV.U32 R26, RZ, RZ, R23 ;  /* 0x000000ffff1a7224 */ /* 0x000fe400078e0017 */
[----:B------:R-:W-:Y:S02]  /*7e1f0*/  IMAD.MOV.U32 R23, RZ, RZ, R3 ;  /* 0x000000ffff177224 */ /* 0x000fe400078e0003 */
[----:B------:R-:W-:Y:S01]  /*7e200*/  IMAD.MOV.U32 R3, RZ, RZ, R9 ;  /* 0x000000ffff037224 */ /* 0x000fe200078e0009 */
[----:B---3--:R-:W-:-:S05]  /*7e210*/  IADD3 R8, P6, R21, R17, RZ ;  /* 0x0000001115087210 */ /* 0x008fca0007fde0ff */
[----:B------:R-:W-:-:S05]  /*7e220*/  IMAD.X R9, R12, 0x1, R15, P6 ;  /* 0x000000010c097824 */ /* 0x000fca00030e060f */
[----:B------:R0:W-:Y:S02]  /*7e230*/  STL.64 [R1+0x2800], R8 ;  /* 0x0028000801007387 */ /* 0x0001e40000100a00 */
[----:B0-----:R-:W-:Y:S01]  /*7e240*/  IMAD.MOV.U32 R8, RZ, RZ, R12 ;  /* 0x000000ffff087224 */ /* 0x001fe200078e000c */
[----:B------:R-:W-:Y:S01]  /*7e250*/  IADD3 R12, P6, R13, R16, RZ ;  /* 0x000000100d0c7210 */ /* 0x000fe20007fde0ff */
[----:B------:R-:W3:Y:S04]  /*7e260*/  LDL.LU R9, [R1+0x44c] ;  /* 0x00044c0001097983 */ /* 0x000ee80000300800 */
[----:B--2---:R-:W-:-:S05]  /*7e270*/  IMAD.X R13, R20, 0x1, R14, P6 ;  /* 0x00000001140d7824 */ /* 0x004fca00030e060e */
[----:B------:R0:W-:Y:S04]  /*7e280*/  STL.64 [R1+0x2300], R12 ;  /* 0x0023000c01007387 */ /* 0x0001e80000100a00 */
[----:B0-----:R-:W2:Y:S01]  /*7e290*/  LDL.LU.64 R12, [R1+0x3b08] ;  /* 0x003b0800010c7983 */ /* 0x001ea20000300a00 */
[----:B------:R-:W-:-:S05]  /*7e2a0*/  IADD3 R20, P6, R21, R16, RZ ;  /* 0x0000001015147210 */ /* 0x000fca0007fde0ff */
[----:B------:R-:W-:Y:S01]  /*7e2b0*/  IMAD.X R21, R8, 0x1, R14, P6 ;  /* 0x0000000108157824 */ /* 0x000fe200030e060e */
[----:B--2---:R0:W-:Y:S04]  /*7e2c0*/  STL.64 [R1+0x3af8], R12 ;  /* 0x003af80c01007387 */ /* 0x0041e80000100a00 */
[----:B0-----:R-:W2:Y:S04]  /*7e2d0*/  LDL R13, [R1+0x440] ;  /* 0x00044000010d7983 */ /* 0x001ea80000100800 */
[----:B------:R0:W-:Y:S04]  /*7e2e0*/  STL.64 [R1+0x22f0], R20 ;  /* 0x0022f01401007387 */ /* 0x0001e80000100a00 */
[----:B0-----:R-:W4:Y:S01]  /*7e2f0*/  LDL.LU.64 R20, [R1+0x3b00] ;  /* 0x003b000001147983 */ /* 0x001f220000300a00 */
[----:B--2---:R-:W-:-:S02]  /*7e300*/  SHF.R.S32.HI R8, RZ, 0x1f, R13 ;  /* 0x0000001fff087819 */ /* 0x004fc4000001140d */
[----:B----4-:R-:W-:-:S05]  /*7e310*/  IADD3 R12, P6, R13, R21, RZ ;  /* 0x000000150d0c7210 */ /* 0x010fca0007fde0ff */
[----:B------:R-:W-:-:S05]  /*7e320*/  IMAD.X R13, R8, 0x1, R20, P6 ;  /* 0x00000001080d7824 */ /* 0x000fca00030e0614 */
[----:B------:R-:W-:Y:S04]  /*7e330*/  STL.64 [R1+0x22e0], R12 ;  /* 0x0022e00c01007387 */ /* 0x000fe80000100a00 */
[----:B------:R0:W-:Y:S04]  /*7e340*/  STL.64 [R1+0x3af0], R6 ;  /* 0x003af00601007387 */ /* 0x0001e80000100a00 */
[----:B0-----:R-:W2:Y:S02]  /*7e350*/  LDL.LU R7, [R1+0x440] ;  /* 0x0004400001077983 */ /* 0x001ea40000300800 */
[----:B--2---:R-:W-:-:S05]  /*7e360*/  IADD3 R12, P6, R7, R19, RZ ;  /* 0x00000013070c7210 */ /* 0x004fca0007fde0ff */
[----:B------:R-:W-:-:S05]  /*7e370*/  IMAD.X R13, R8, 0x1, R18, P6 ;  /* 0x00000001080d7824 */ /* 0x000fca00030e0612 */
[----:B------:R0:W-:Y:S02]  /*7e380*/  STL.64 [R1+0x22d8], R12 ;  /* 0x0022d80c01007387 */ /* 0x0001e40000100a00 */
[----:B0-----:R-:W-:-:S05]  /*7e390*/  IADD3 R12, P6, R7, R17, RZ ;  /* 0x00000011070c7210 */ /* 0x001fca0007fde0ff */
[----:B------:R-:W-:Y:S01]  /*7e3a0*/  IMAD.X R13, R8, 0x1, R15, P6 ;  /* 0x00000001080d7824 */ /* 0x000fe200030e060f */
[----:B------:R-:W-:-:S05]  /*7e3b0*/  IADD3 R6, P6, R7, R16, RZ ;  /* 0x0000001007067210 */ /* 0x000fca0007fde0ff */
[----:B------:R-:W-:Y:S02]  /*7e3c0*/  IMAD.X R7, R8, 0x1, R14, P6 ;  /* 0x0000000108077824 */ /* 0x000fe400030e060e */
[----:B---3--:R-:W-:Y:S01]  /*7e3d0*/  IMAD.MOV.U32 R8, RZ, RZ, R9 ;  /* 0x000000ffff087224 */ /* 0x008fe200078e0009 */
[----:B------:R0:W-:Y:S04]  /*7e3e0*/  STL.64 [R1+0x22d0], R12 ;  /* 0x0022d00c01007387 */ /* 0x0001e80000100a00 */
[----:B0-----:R-:W2:Y:S04]  /*7e3f0*/  LDL.LU.64 R12, [R1+0x3af8] ;  /* 0x003af800010c7983 */ /* 0x001ea80000300a00 */
[----:B------:R0:W-:Y:S04]  /*7e400*/  STL [R1+0x3ae8], R8 ;  /* 0x003ae80801007387 */ /* 0x0001e80000100800 */
[----:B0-----:R-:W3:Y:S04]  /*7e410*/  LDL.LU R8, [R1+0x444] ;  /* 0x0004440001087983 */ /* 0x001ee80000300800 */
[----:B------:R0:W-:Y:S01]  /*7e420*/  STL.64 [R1+0x22c0], R6 ;  /* 0x0022c00601007387 */ /* 0x0001e20000100a00 */
[----:B---3--:R-:W-:-:S02]  /*7e430*/  SHF.R.S32.HI R9, RZ, 0x1f, R8 ;  /* 0x0000001fff097819 */ /* 0x008fc40000011408 */
[----:B0-----:R-:W-:-:S05]  /*7e440*/  IADD3 R6, P6, R8, R21, RZ ;  /* 0x0000001508067210 */ /* 0x001fca0007fde0ff */
[----:B------:R-:W-:-:S05]  /*7e450*/  IMAD.X R7, R9, 0x1, R20, P6 ;  /* 0x0000000109077824 */ /* 0x000fca00030e0614 */
[----:B------:R0:W-:Y:S04]  /*7e460*/  STL.64 [R1+0x22a0], R6 ;  /* 0x0022a00601007387 */ /* 0x0001e80000100a00 */
[----:B0-----:R-:W3:Y:S04]  /*7e470*/  LDL.LU.64 R6, [R1+0x3af0] ;  /* 0x003af00001067983 */ /* 0x001ee80000300a00 */
[----:B---3--:R0:W-:Y:S02]  /*7e480*/  STL.64 [R1+0x3ae0], R6 ;  /* 0x003ae00601007387 */ /* 0x0081e40000100a00 */
[----:B0-----:R-:W-:-:S05]  /*7e490*/  IADD3 R6, P6, R8, R19, RZ ;  /* 0x0000001308067210 */ /* 0x001fca0007fde0ff */
[----:B------:R-:W-:-:S05]  /*7e4a0*/  IMAD.X R7, R9, 0x1, R18, P6 ;  /* 0x0000000109077824 */ /* 0x000fca00030e0612 */
[----:B------:R0:W-:Y:S02]  /*7e4b0*/  STL.64 [R1+0x2298], R6 ;  /* 0x0022980601007387 */ /* 0x0001e40000100a00 */
[----:B0-----:R-:W-:-:S05]  /*7e4c0*/  IADD3 R6, P6, R8, R17, RZ ;  /* 0x0000001108067210 */ /* 0x001fca0007fde0ff */
[----:B------:R-:W-:-:S05]  /*7e4d0*/  IMAD.X R7, R9, 0x1, R15, P6 ;  /* 0x0000000109077824 */ /* 0x000fca00030e060f */
[----:B------:R0:W-:Y:S02]  /*7e4e0*/  STL.64 [R1+0x2290], R6 ;  /* 0x0022900601007387 */ /* 0x0001e40000100a00 */
[----:B0-----:R-:W-:Y:S02]  /*7e4f0*/  IADD3 R6, P6, R8, R16, RZ ;  /* 0x0000001008067210 */ /* 0x001fe40007fde0ff */
[----:B------:R-:W3:Y:S03]  /*7e500*/  LDL.LU R8, [R1+0x3ae8] ;  /* 0x003ae80001087983 */ /* 0x000ee60000300800 */
[----:B------:R-:W-:-:S05]  /*7e510*/  IMAD.X R7, R9, 0x1, R14, P6 ;  /* 0x0000000109077824 */ /* 0x000fca00030e060e */
[----:B------:R-:W-:Y:S04]  /*7e520*/  STL.64 [R1+0x2280], R6 ;  /* 0x0022800601007387 */ /* 0x000fe80000100a00 */
[----:B--2---:R0:W-:Y:S04]  /*7e530*/  STL.64 [R1+0x3ad0], R12 ;  /* 0x003ad00c01007387 */ /* 0x0041e80000100a00 */
[----:B0-----:R-:W2:Y:S02]  /*7e540*/  LDL.LU R13, [R1+0x448] ;  /* 0x00044800010d7983 */ /* 0x001ea40000300800 */
[----:B--2---:R-:W-:-:S02]  /*7e550*/  SHF.R.S32.HI R9, RZ, 0x1f, R13 ;  /* 0x0000001fff097819 */ /* 0x004fc4000001140d */
[----:B------:R-:W-:-:S05]  /*7e560*/  IADD3 R6, P6, R13, R21, RZ ;  /* 0x000000150d067210 */ /* 0x000fca0007fde0ff */
[----:B------:R-:W-:-:S05]  /*7e570*/  IMAD.X R7, R9, 0x1, R20, P6 ;  /* 0x0000000109077824 */ /* 0x000fca00030e0614 */
[----:B------:R0:W-:Y:S04]  /*7e580*/  STL.64 [R1+0x2260], R6 ;  /* 0x0022600601007387 */ /* 0x0001e80000100a00 */
[----:B0-----:R-:W2:Y:S04]  /*7e590*/  LDL.LU.64 R6, [R1+0x3ae0] ;  /* 0x003ae00001067983 */ /* 0x001ea80000300a00 */
[----:B------:R0:W-:Y:S02]  /*7e5a0*/  STL.64 [R1+0x3ad8], R20 ;  /* 0x003ad81401007387 */ /* 0x0001e40000100a00 */
[----:B0-----:R-:W-:-:S05]  /*7e5b0*/  IADD3 R20, P6, R13, R19, RZ ;  /* 0x000000130d147210 */ /* 0x001fca0007fde0ff */
[----:B------:R-:W-:-:S05]  /*7e5c0*/  IMAD.X R21, R9, 0x1, R18, P6 ;  /* 0x0000000109157824 */ /* 0x000fca00030e0612 */
[----:B------:R0:W-:Y:S02]  /*7e5d0*/  STL.64 [R1+0x2258], R20 ;  /* 0x0022581401007387 */ /* 0x0001e40000100a00 */
[----:B0-----:R-:W-:-:S05]  /*7e5e0*/  IADD3 R20, P6, R13, R17, RZ ;  /* 0x000000110d147210 */ /* 0x001fca0007fde0ff */
[----:B------:R-:W-:-:S05]  /*7e5f0*/  IMAD.X R21, R9, 0x1, R15, P6 ;  /* 0x0000000109157824 */ /* 0x000fca00030e060f */
[----:B------:R0:W-:Y:S04]  /*7e600*/  STL.64 [R1+0x2250], R20 ;  /* 0x0022501401007387 */ /* 0x0001e80000100a00 */
[----:B0-----:R-:W4:Y:S01]  /*7e610*/  LDL.LU.64 R20, [R1+0x3ad8] ;  /* 0x003ad80001147983 */ /* 0x001f220000300a00 */
[----:B------:R-:W-:-:S05]  /*7e620*/  IADD3 R12, P6, R13, R16, RZ ;  /* 0x000000100d0c7210 */ /* 0x000fca0007fde0ff */
[----:B------:R-:W-:Y:S01]  /*7e630*/  IMAD.X R13, R9, 0x1, R14, P6 ;  /* 0x00000001090d7824 */ /* 0x000fe200030e060e */
[----:B---3--:R-:W-:-:S04]  /*7e640*/  SHF.R.S32.HI R9, RZ, 0x1f, R8 ;  /* 0x0000001fff097819 */ /* 0x008fc80000011408 */
[----:B------:R4:W-:Y:S02]  /*7e650*/  STL.64 [R1+0x2240], R12 ;  /* 0x0022400c01007387 */ /* 0x0009e40000100a00 */
[----:B----4-:R-:W-:-:S05]  /*7e660*/  IADD3 R12, P6, R8, R21, RZ ;  /* 0x00000015080c7210 */ /* 0x010fca0007fde0ff */
[----:B------:R-:W-:-:S05]  /*7e670*/  IMAD.X R13, R9, 0x1, R20, P6 ;  /* 0x00000001090d7824 */ /* 0x000fca00030e0614 */
[----:B------:R0:W-:Y:S04]  /*7e680*/  STL.64 [R1+0x2220], R12 ;  /* 0x0022200c01007387 */ /* 0x0001e80000100a00 */
[----:B0-----:R-:W3:Y:S04]  /*7e690*/  LDL.LU.64 R12, [R1+0x3ad0] ;  /* 0x003ad000010c7983 */ /* 0x001ee80000300a00 */
[----:B------:R-:W-:Y:S04]  /*7e6a0*/  STL.64 [R1+0x3ac8], R20 ;  /* 0x003ac81401007387 */ /* 0x000fe80000100a00 */
[----:B---3--:R0:W-:Y:S02]  /*7e6b0*/  STL.64 [R1+0x3ac0], R12 ;  /* 0x003ac00c01007387 */ /* 0x0081e40000100a00 */
[----:B0-----:R-:W-:-:S02]  /*7e6c0*/  IMAD.MOV.U32 R13, RZ, RZ, R8 ;  /* 0x000000ffff0d7224 */ /* 0x001fc400078e0008 */
[----:B------:R-:W3:Y:S03]  /*7e6d0*/  LDL.LU R8, [R1+0x458] ;  /* 0x0004580001087983 */ /* 0x000ee60000300800 */
[----:B------:R-:W-:-:S05]  /*7e6e0*/  IADD3 R20, P6, R13, R19, RZ ;  /* 0x000000130d147210 */ /* 0x000fca0007fde0ff */
[----:B------:R-:W-:Y:S01]  /*7e6f0*/  IMAD.X R21, R9, 0x1, R18, P6 ;  /* 0x0000000109157824 */ /* 0x000fe200030e0612 */
[----:B---3--:R0:W-:Y:S04]  /*7e700*/  STL [R1+0x3ab8], R8 ;  /* 0x003ab80801007387 */ /* 0x0081e80000100800 */
[----:B0-----:R-:W3:Y:S04]  /*7e710*/  LDL.LU R8, [R1+0x450] ;  /* 0x0004500001087983 */ /* 0x001ee80000300800 */
[----:B------:R0:W-:Y:S02]  /*7e720*/  STL.64 [R1+0x2218], R20 ;  /* 0x0022181401007387 */ /* 0x0001e40000100a00 */
[----:B0-----:R-:W-:-:S05]  /*7e730*/  IADD3 R20, P6, R13, R17, RZ ;  /* 0x000000110d147210 */ /* 0x001fca0007fde0ff */
[----:B------:R-:W-:-:S05]  /*7e740*/  IMAD.X R21, R9, 0x1, R15, P6 ;  /* 0x0000000109157824 */ /* 0x000fca00030e060f */
[----:B------:R0:W-:Y:S04]  /*7e750*/  STL.64 [R1+0x2210], R20 ;  /* 0x0022101401007387 */ /* 0x0001e80000100a00 */
[----:B0-----:R-:W4:Y:S01]  /*7e760*/  LDL.LU.64 R20, [R1+0x3ac8] ;  /* 0x003ac80001147983 */ /* 0x001f220000300a00 */
[----:B------:R-:W-:-:S05]  /*7e770*/  IADD3 R12, P6, R13, R16, RZ ;  /* 0x000000100d0c7210 */ /* 0x000fca0007fde0ff */
[----:B------:R-:W-:-:S05]  /*7e780*/  IMAD.X R13, R9, 0x1, R14, P6 ;  /* 0x00000001090d7824 */ /* 0x000fca00030e060e */
[----:B------:R4:W-:Y:S01]  /*7e790*/  STL.64 [R1+0x2200], R12 ;  /* 0x0022000c01007387 */ /* 0x0009e20000100a00 */
[----:B---3--:R-:W-:Y:S02]  /*7e7a0*/  SHF.R.S32.HI R9, RZ, 0x1f, R8 ;  /* 0x0000001fff097819 */ /* 0x008fe40000011408 */
[----:B----4-:R-:W-:-:S05]  /*7e7b0*/  IADD3 R12, P6, R8, R21, RZ ;  /* 0x00000015080c7210 */ /* 0x010fca0007fde0ff */
[----:B------:R-:W-:-:S05]  /*7e7c0*/  IMAD.X R13, R9, 0x1, R20, P6 ;  /* 0x00000001090d7824 */ /* 0x000fca00030e0614 */
[----:B------:R0:W-:Y:S02]  /*7e7d0*/  STL.64 [R1+0x21e0], R12 ;  /* 0x0021e00c01007387 */ /* 0x0001e40000100a00 */
[----:B0-----:R-:W-:-:S05]  /*7e7e0*/  IADD3 R12, P6, R8, R19, RZ ;  /* 0x00000013080c7210 */ /* 0x001fca0007fde0ff */
[----:B------:R-:W-:-:S05]  /*7e7f0*/  IMAD.X R13, R9, 0x1, R18, P6 ;  /* 0x00000001090d7824 */ /* 0x000fca00030e0612 */
[----:B------:R0:W-:Y:S04]  /*7e800*/  STL.64 [R1+0x21d8], R12 ;  /* 0x0021d80c01007387 */ /* 0x0001e80000100a00 */
[----:B0-----:R-:W3:Y:S04]  /*7e810*/  LDL.LU.64 R12, [R1+0x3ac0] ;  /* 0x003ac000010c7983 */ /* 0x001ee80000300a00 */
[----:B------:R-:W-:Y:S04]  /*7e820*/  STL.64 [R1+0x3ab0], R18 ;  /* 0x003ab01201007387 */ /* 0x000fe80000100a00 */
[----:B------:R0:W-:Y:S02]  /*7e830*/  STL.64 [R1+0x3aa0], R26 ;  /* 0x003aa01a01007387 */ /* 0x0001e40000100a00 */
[----:B0-----:R-:W-:-:S02]  /*7e840*/  IMAD.MOV.U32 R26, RZ, RZ, R9 ;  /* 0x000000ffff1a7224 */ /* 0x001fc400078e0009 */
[----:B------:R-:W4:Y:S04]  /*7e850*/  LDL.LU R27, [R1+0x454] ;  /* 0x00045400011b7983 */ /* 0x000f280000300800 */
[----:B------:R-:W2:Y:S01]  /*7e860*/  LDL.LU R9, [R1+0x460] ;  /* 0x0004600001097983 */ /* 0x000ea20000300800 */
[----:B------:R-:W-:-:S05]  /*7e870*/  IADD3 R18, P6, R8, R17, RZ ;  /* 0x0000001108127210 */ /* 0x000fca0007fde0ff */
[----:B------:R-:W-:Y:S01]  /*7e880*/  IMAD.X R19, R26, 0x1, R15, P6 ;  /* 0x000000011a137824 */ /* 0x000fe200030e060f */
[----:B--2---:R-:W-:Y:S04]  /*7e890*/  STL [R1+0x3a90], R9 ;  /* 0x003a900901007387 */ /* 0x004fe80000100800 */
[----:B------:R0:W-:Y:S02]  /*7e8a0*/  STL.64 [R1+0x21d0], R18 ;  /* 0x0021d01201007387 */ /* 0x0001e40000100a00 */
[----:B0-----:R-:W-:Y:S02]  /*7e8b0*/  IADD3 R18, P6, R8, R16, RZ ;  /* 0x0000001008127210 */ /* 0x001fe40007fde0ff */
[----:B------:R-:W2:Y:S03]  /*7e8c0*/  LDL.LU R8, [R1+0x3ab8] ;  /* 0x003ab80001087983 */ /* 0x000ea60000300800 */
[----:B------:R-:W-:Y:S01]  /*7e8d0*/  IMAD.X R19, R26, 0x1, R14, P6 ;  /* 0x000000011a137824 */ /* 0x000fe200030e060e */
[----:B----4-:R-:W-:-:S04]  /*7e8e0*/  SHF.R.S32.HI R9, RZ, 0x1f, R27 ;  /* 0x0000001fff097819 */ /* 0x010fc8000001141b */
[----:B------:R0:W-:Y:S02]  /*7e8f0*/  STL.64 [R1+0x21c0], R18 ;  /* 0x0021c01201007387 */ /* 0x0001e40000100a00 */
[----:B0-----:R-:W-:-:S05]  /*7e900*/  IADD3 R18, P6, R27, R21, RZ ;  /* 0x000000151b127210 */ /* 0x001fca0007fde0ff */
[----:B------:R-:W-:-:S05]  /*7e910*/  IMAD.X R19, R9, 0x1, R20, P6 ;  /* 0x0000000109137824 */ /* 0x000fca00030e0614 */
[----:B------:R0:W-:Y:S04]  /*7e920*/  STL.64 [R1+0x21a0], R18 ;  /* 0x0021a01201007387 */ /* 0x0001e80000100a00 */
[----:B0-----:R-:W4:Y:S04]  /*7e930*/  LDL.LU.64 R18, [R1+0x3ab0] ;  /* 0x003ab00001127983 */ /* 0x001f280000300a00 */
[----:B------:R4:W-:Y:S02]  /*7e940*/  STL.64 [R1+0x3aa8], R20 ;  /* 0x003aa81401007387 */ /* 0x0009e40000100a00 */
[----:B----4-:R-:W-:-:S05]  /*7e950*/  IADD3 R20, P6, R27, R19, RZ ;  /* 0x000000131b147210 */ /* 0x010fca0007fde0ff */
[----:B------:R-:W-:-:S05]  /*7e960*/  IMAD.X R21, R9, 0x1, R18, P6 ;  /* 0x0000000109157824 */ /* 0x000fca00030e0612 */
[----:B------:R0:W-:Y:S02]  /*7e970*/  STL.64 [R1+0x2198], R20 ;  /* 0x0021981401007387 */ /* 0x0001e40000100a00 */
[----:B0-----:R-:W-:-:S05]  /*7e980*/  IADD3 R20, P6, R27, R17, RZ ;  /* 0x000000111b147210 */ /* 0x001fca0007fde0ff */
[----:B------:R-:W-:Y:S01]  /*7e990*/  IMAD.X R21, R9, 0x1, R15, P6 ;  /* 0x0000000109157824 */ /* 0x000fe200030e060f */
[----:B------:R-:W-:-:S05]  /*7e9a0*/  IADD3 R26, P6, R27, R16, RZ ;  /* 0x000000101b1a7210 */ /* 0x000fca0007fde0ff */
[----:B------:R-:W-:Y:S01]  /*7e9b0*/  IMAD.X R27, R9, 0x1, R14, P6 ;  /* 0x00000001091b7824 */ /* 0x000fe200030e060e */
[----:B------:R0:W-:Y:S04]  /*7e9c0*/  STL.64 [R1+0x2190], R20 ;  /* 0x0021901401007387 */ /* 0x0001e80000100a00 */
[----:B0-----:R-:W4:Y:S04]  /*7e9d0*/  LDL.LU.64 R20, [R1+0x3aa8] ;  /* 0x003aa80001147983 */ /* 0x001f280000300a00 */
[----:B------:R0:W-:Y:S04]  /*7e9e0*/  STL.64 [R1+0x2180], R26 ;  /* 0x0021801a01007387 */ /* 0x0001e80000100a00 */
[----:B0-----:R-:W3:Y:S01]  /*7e9f0*/  LDL.LU.64 R26, [R1+0x3aa0] ;  /* 0x003aa000011a7983 */ /* 0x001ee20000300a00 */
[----:B--2---:R-:W-:-:S03]  /*7ea00*/  SHF.R.S32.HI R9, RZ, 0x1f, R8 ;  /* 0x0000001fff097819 */ /* 0x004fc60000011408 */
[----:B---3--:R4:W-:Y:S02]  /*7ea10*/  STL.64 [R1+0x3a98], R26 ;  /* 0x003a981a01007387 */ /* 0x0089e40000100a00 */
[----:B----4-:R-:W-:-:S05]  /*7ea20*/  IADD3 R26, P6, R8, R21, RZ ;  /* 0x00000015081a7210 */ /* 0x010fca0007fde0ff */
[----:B------:R-:W-:-:S05]  /*7ea30*/  IMAD.X R27, R9, 0x1, R20, P6 ;  /* 0x00000001091b7824 */ /* 0x000fca00030e0614 */
[----:B------:R0:W-:Y:S02]  /*7ea40*/  STL.64 [R1+0x2160], R26 ;  /* 0x0021601a01007387 */ /* 0x0001e40000100a00 */
[----:B0-----:R-:W-:-:S05]  /*7ea50*/  IADD3 R26, P6, R8, R19, RZ ;  /* 0x00000013081a7210 */ /* 0x001fca0007fde0ff */
[----:B------:R-:W-:-:S05]  /*7ea60*/  IMAD.X R27, R9, 0x1, R18, P6 ;  /* 0x00000001091b7824 */ /* 0x000fca00030e0612 */
[----:B------:R0:W-:Y:S04]  /*7ea70*/  STL.64 [R1+0x2158], R26 ;  /* 0x0021581a01007387 */ /* 0x0001e80000100a00 */
[----:B------:R1:W-:Y:S01]  /*7ea80*/  STL.64 [R1+0x3a88], R4 ;  /* 0x003a880401007387 */ /* 0x0003e20000100a00 */
[----:B0-----:R-:W-:-:S03]  /*7ea90*/  IADD3 R26, P6, R8, R17, RZ ;  /* 0x00000011081a7210 */ /* 0x001fc60007fde0ff */
[----:B-1----:R-:W2:Y:S01]  /*7eaa0*/  LDL R5, [R1+0x45c] ;  /* 0x00045c0001057983 */ /* 0x002ea20000100800 */
[----:B------:R-:W-:-:S04]  /*7eab0*/  IMAD.MOV.U32 R4, RZ, RZ, R9 ;  /* 0x000000ffff047224 */ /* 0x000fc800078e0009 */
[----:B------:R-:W-:-:S05]  /*7eac0*/  IMAD.X R27, R4, 0x1, R15, P6 ;  /* 0x00000001041b7824 */ /* 0x000fca00030e060f */
[----:B------:R0:W-:Y:S04]  /*7ead0*/  STL.64 [R1+0x2150], R26 ;  /* 0x0021501a01007387 */ /* 0x0001e80000100a00 */
[----:B0-----:R-:W3:Y:S01]  /*7eae0*/  LDL.LU.64 R26, [R1+0x3a98] ;  /* 0x003a9800011a7983 */ /* 0x001ee20000300a00 */
[----:B------:R-:W-:-:S05]  /*7eaf0*/  IADD3 R8, P6, R8, R16, RZ ;  /* 0x0000001008087210 */ /* 0x000fca0007fde0ff */
[----:B------:R-:W-:-:S05]  /*7eb00*/  IMAD.X R9, R4, 0x1, R14, P6 ;  /* 0x0000000104097824 */ /* 0x000fca00030e060e */
[----:B------:R0:W-:Y:S04]  /*7eb10*/  STL.64 [R1+0x2140], R8 ;  /* 0x0021400801007387 */ /* 0x0001e80000100a00 */
[----:B0-----:R-:W4:Y:S01]  /*7eb20*/  LDL.LU R9, [R1+0x3a90] ;  /* 0x003a900001097983 */ /* 0x001f220000300800 */
[----:B--2---:R-:W-:Y:S02]  /*7eb30*/  SHF.R.S32.HI R8, RZ, 0x1f, R5 ;  /* 0x0000001fff087819 */ /* 0x004fe40000011405 */
[----:B------:R-:W-:-:S05]  /*7eb40*/  IADD3 R4, P6, R5, R21, RZ ;  /* 0x0000001505047210 */ /* 0x000fca0007fde0ff */
[----:B------:R-:W-:-:S05]  /*7eb50*/  IMAD.X R5, R8, 0x1, R20, P6 ;  /* 0x0000000108057824 */ /* 0x000fca00030e0614 */
[----:B------:R-:W-:Y:S04]  /*7eb60*/  STL.64 [R1+0x2138], R4 ;  /* 0x0021380401007387 */ /* 0x000fe80000100a00 */
[----:B---3--:R0:W-:Y:S04]  /*7eb70*/  STL.64 [R1+0x3a80], R26 ;  /* 0x003a801a01007387 */ /* 0x0081e80000100a00 */
[----:B0-----:R-:W2:Y:S02]  /*7eb80*/  LDL.LU R27, [R1+0x45c] ;  /* 0x00045c00011b7983 */ /* 0x001ea40000300800 */
[----:B--2---:R-:W-:-:S05]  /*7eb90*/  IADD3 R4, P6, R27, R19, RZ ;  /* 0x000000131b047210 */ /* 0x004fca0007fde0ff */
[----:B------:R-:W-:-:S05]  /*7eba0*/  IMAD.X R5, R8, 0x1, R18, P6 ;  /* 0x0000000108057824 */ /* 0x000fca00030e0612 */
[----:B------:R0:W-:Y:S02]  /*7ebb0*/  STL.64 [R1+0x2130], R4 ;  /* 0x0021300401007387 */ /* 0x0001e40000100a00 */
[----:B0-----:R-:W-:-:S05]  /*7ebc0*/  IADD3 R4, P6, R27, R17, RZ ;  /* 0x000000111b047210 */ /* 0x001fca0007fde0ff */
[----:B------:R-:W-:Y:S01]  /*7ebd0*/  IMAD.X R5, R8, 0x1, R15, P6 ;  /* 0x0000000108057824 */ /* 0x000fe200030e060f */
[----:B------:R-:W-:-:S05]  /*7ebe0*/  IADD3 R26, P6, R27, R16, RZ ;  /* 0x000000101b1a7210 */ /* 0x000fca0007fde0ff */
[----:B------:R-:W-:Y:S01]  /*7ebf0*/  IMAD.X R27, R8, 0x1, R14, P6 ;  /* 0x00000001081b7824 */ /* 0x000fe200030e060e */
[----:B------:R0:W-:Y:S01]  /*7ec00*/  STL.64 [R1+0x2128], R4 ;  /* 0x0021280401007387 */ /* 0x0001e20000100a00 */
[----:B----4-:R-:W-:-:S03]  /*7ec10*/  SHF.R.S32.HI R8, RZ, 0x1f, R9 ;  /* 0x0000001fff087819 */ /* 0x010fc60000011409 */
[----:B0-----:R-:W2:Y:S04]  /*7ec20*/  LDL.LU.64 R4, [R1+0x3a88] ;  /* 0x003a880001047983 */ /* 0x001ea80000300a00 */
[----:B------:R0:W-:Y:S02]  /*7ec30*/  STL.64 [R1+0x2120], R26 ;  /* 0x0021201a01007387 */ /* 0x0001e40000100a00 */
[----:B0-----:R-:W-:-:S05]  /*7ec40*/  IADD3 R26, P6, R9, R21, RZ ;  /* 0x00000015091a7210 */ /* 0x001fca0007fde0ff */
[----:B------:R-:W-:-:S05]  /*7ec50*/  IMAD.X R27, R8, 0x1, R20, P6 ;  /* 0x00000001081b7824 */ /* 0x000fca00030e0614 */
[----:B------:R0:W-:Y:S02]  /*7ec60*/  STL.64 [R1+0x2118], R26 ;  /* 0x0021181a01007387 */ /* 0x0001e40000100a00 */
[----:B0-----:R-:W-:-:S05]  /*7ec70*/  IADD3 R26, P6, R9, R19, RZ ;  /* 0x00000013091a7210 */ /* 0x001fca0007fde0ff */
[----:B------:R-:W-:-:S05]  /*7ec80*/  IMAD.X R27, R8, 0x1, R18, P6 ;  /* 0x00000001081b7824 */ /* 0x000fca00030e0612 */
[----:B------:R0:W-:Y:S02]  /*7ec90*/  STL.64 [R1+0x2110], R26 ;  /* 0x0021101a01007387 */ /* 0x0001e40000100a00 */
[----:B0-----:R-:W-:-:S05]  /*7eca0*/  IADD3 R26, P6, R9, R17, RZ ;  /* 0x00000011091a7210 */ /* 0x001fca0007fde0ff */
[----:B------:R-:W-:-:S05]  /*7ecb0*/  IMAD.X R27, R8, 0x1, R15, P6 ;  /* 0x00000001081b7824 */ /* 0x000fca00030e060f */
[----:B------:R0:W-:Y:S04]  /*7ecc0*/  STL.64 [R1+0x2108], R26 ;  /* 0x0021081a01007387 */ /* 0x0001e80000100a00 */
[----:B0-----:R-:W3:Y:S04]  /*7ecd0*/  LDL.LU.64 R26, [R1+0x3a80] ;  /* 0x003a8000011a7983 */ /* 0x001ee80000300a00 */
[----:B---3--:R-:W-:Y:S04]  /*7ece0*/  STL.64 [R1+0x3a78], R26 ;  /* 0x003a781a01007387 */ /* 0x008fe80000100a00 */
[----:B------:R0:W-:Y:S04]  /*7ecf0*/  STL [R1+0x3a70], R25 ;  /* 0x003a701901007387 */ /* 0x0001e80000100800 */
[----:B0-----:R-:W3:Y:S01]  /*7ed00*/  LDL.LU R25, [R1+0x46c] ;  /* 0x00046c0001197983 */ /* 0x001ee20000300800 */
[----:B------:R-:W-:-:S03]  /*7ed10*/  IADD3 R26, P6, R9, R16, RZ ;  /* 0x00000010091a7210 */ /* 0x000fc60007fde0ff */
[----:B------:R-:W4:Y:S02]  /*7ed20*/  LDL R9, [R1+0x484] ;  /* 0x0004840001097983 */ /* 0x000f240000100800 */
[----:B------:R-:W-:-:S05]  /*7ed30*/  IMAD.X R27, R8, 0x1, R14, P6 ;  /* 0x00000001081b7824 */ /* 0x000fca00030e060e */
[----:B------:R0:W-:Y:S01]  /*7ed40*/  STL.64 [R1+0x2100], R26 ;  /* 0x0021001a01007387 */ /* 0x0001e20000100a00 */
[----:B---3--:R-:W-:Y:S02]  /*7ed50*/  SHF.R.S32.HI R8, RZ, 0x1f, R25 ;  /* 0x0000001fff087819 */ /* 0x008fe40000011419 */
        /* <DEDUP_REMOVED lines=10> */
[----:B---3--:R0:W-:Y:S02]  /*7ee00*/  STL.64 [R1+0x3a68], R26 ;  /* 0x003a681a01007387 */ /* 0x0081e40000100a00 */
[----:B0-----:R-:W-:-:S02]  /*7ee10*/  IADD3 R26, P6, R25, R16, RZ ;  /* 0x00000010191a7210 */ /* 0x001fc40007fde0ff */
[----:B------:R-:W3:Y:S03]  /*7ee20*/  LDL.LU R25, [R1+0x3a70] ;  /* 0x003a700001197983 */ /* 0x000ee60000300800 */
[----:B------:R-:W-:Y:S01]  /*7ee30*/  IMAD.X R27, R8, 0x1, R14, P6 ;  /* 0x00000001081b7824 */ /* 0x000fe200030e060e */
[----:B----4-:R-:W-:-:S04]  /*7ee40*/  SHF.R.S32.HI R8, RZ, 0x1f, R9 ;  /* 0x0000001fff087819 */ /* 0x010fc80000011409 */
[----:B------:R0:W-:Y:S02]  /*7ee50*/  STL.64 [R1+0x20d8], R26 ;  /* 0x0020d81a01007387 */ /* 0x0001e40000100a00 */
[----:B0-----:R-:W-:Y:S02]  /*7ee60*/  IADD3 R26, P6, R9, R21, RZ ;  /* 0x00000015091a7210 */ /* 0x001fe40007fde0ff */
[----:B------:R-:W4:Y:S03]  /*7ee70*/  LDL.LU R9, [R1+0x494] ;  /* 0x0004940001097983 */ /* 0x000f260000300800 */
[----:B------:R-:W-:Y:S01]  /*7ee80*/  IMAD.X R27, R8, 0x1, R20, P6 ;  /* 0x00000001081b7824 */ /* 0x000fe200030e0614 */
[----:B----4-:R0:W-:Y:S04]  /*7ee90*/  STL [R1+0x3a60], R9 ;  /* 0x003a600901007387 */ /* 0x0101e80000100800 */
[----:B0-----:R-:W4:Y:S04]  /*7eea0*/  LDL.LU R9, [R1+0x484] ;  /* 0x0004840001097983 */ /* 0x001f280000300800 */
[----:B------:R4:W-:Y:S02]  /*7eeb0*/  STL.64 [R1+0x20d0], R26 ;  /* 0x0020d01a01007387 */ /* 0x0009e40000100a00 */
[----:B----4-:R-:W-:-:S05]  /*7eec0*/  IADD3 R26, P6, R9, R19, RZ ;  /* 0x00000013091a7210 */ /* 0x010fca0007fde0ff */
[----:B------:R-:W-:-:S05]  /*7eed0*/  IMAD.X R27, R8, 0x1, R18, P6 ;  /* 0x00000001081b7824 */ /* 0x000fca00030e0612 */
[----:B------:R0:W-:Y:S02]  /*7eee0*/  STL.64 [R1+0x20c8], R26 ;  /* 0x0020c81a01007387 */ /* 0x0001e40000100a00 */
[----:B0-----:R-:W-:-:S05]  /*7eef0*/  IADD3 R26, P6, R9, R17, RZ ;  /* 0x00000011091a7210 */ /* 0x001fca0007fde0ff */
[----:B------:R-:W-:-:S05]  /*7ef00*/  IMAD.X R27, R8, 0x1, R15, P6 ;  /* 0x00000001081b7824 */ /* 0x000fca00030e060f */
[----:B------:R0:W-:Y:S04]  /*7ef10*/  STL.64 [R1+0x20c0], R26 ;  /* 0x0020c01a01007387 */ /* 0x0001e80000100a00 */
[----:B0-----:R-:W4:Y:S04]  /*7ef20*/  LDL.LU.64 R26, [R1+0x3a68] ;  /* 0x003a6800011a7983 */ /* 0x001f280000300a00 */
[----:B----4-:R0:W-:Y:S02]  /*7ef30*/  STL.64 [R1+0x3a58], R26 ;  /* 0x003a581a01007387 */ /* 0x0101e40000100a00 */
[----:B0-----:R-:W-:-:S02]  /*7ef40*/  IADD3 R26, P6, R9, R16, RZ ;  /* 0x00000010091a7210 */ /* 0x001fc40007fde0ff */
[----:B------:R-:W4:Y:S03]  /*7ef50*/  LDL.LU R9, [R1+0x3a60] ;  /* 0x003a600001097983 */ /* 0x000f260000300800 */
[----:B------:R-:W-:Y:S01]  /*7ef60*/  IMAD.X R27, R8, 0x1, R14, P6 ;  /* 0x00000001081b7824 */ /* 0x000fe200030e060e */
[----:B--2---:R0:W-:Y:S04]  /*7ef70*/  STL.64 [R1+0x3a50], R4 ;  /* 0x003a500401007387 */ /* 0x0041e80000100a00 */
[----:B------:R1:W-:Y:S04]  /*7ef80*/  STL.64 [R1+0x20a8], R26 ;  /* 0x0020a81a01007387 */ /* 0x0003e80000100a00 */
[----:B0-----:R-:W2:Y:S02]  /*7ef90*/  LDL.LU R5, [R1+0x498] ;  /* 0x0004980001057983 */ /* 0x001ea40000300800 */
[----:B--2---:R-:W-:-:S02]  /*7efa0*/  SHF.R.S32.HI R8, RZ, 0x1f, R5 ;  /* 0x0000001fff087819 */ /* 0x004fc40000011405 */
[----:B-1----:R-:W-:-:S05]  /*7efb0*/  IADD3 R26, P6, R5, R21, RZ ;  /* 0x00000015051a7210 */ /* 0x002fca0007fde0ff */
[----:B------:R-:W-:-:S05]  /*7efc0*/  IMAD.X R27, R8, 0x1, R20, P6 ;  /* 0x00000001081b7824 */ /* 0x000fca00030e0614 */
[----:B------:R0:W-:Y:S02]  /*7efd0*/  STL.64 [R1+0x2098], R26 ;  /* 0x0020981a01007387 */ /* 0x0001e40000100a00 */
[----:B0-----:R-:W-:-:S05]  /*7efe0*/  IADD3 R26, P6, R5, R19, RZ ;  /* 0x00000013051a7210 */ /* 0x001fca0007fde0ff */
        /* <DEDUP_REMOVED lines=16> */
[----:B0-----:R-:W4:Y:S04]  /*7f0f0*/  LDL.LU.64 R4, [R1+0x3a50] ;  /* 0x003a500001047983 */ /* 0x001f280000300a00 */
[----:B----4-:R0:W-:Y:S02]  /*7f100*/  STL.64 [R1+0x3a48], R4 ;  /* 0x003a480401007387 */ /* 0x0101e40000100a00 */
[----:B0-----:R-:W-:-:S05]  /*7f110*/  IADD3 R4, P6, R9, R17, RZ ;  /* 0x0000001109047210 */ /* 0x001fca0007fde0ff */
[----:B------:R-:W-:-:S05]  /*7f120*/  IMAD.X R5, R8, 0x1, R15, P6 ;  /* 0x0000000108057824 */ /* 0x000fca00030e060f */
[----:B------:R-:W-:Y:S04]  /*7f130*/  STL.64 [R1+0x2060], R4 ;  /* 0x0020600401007387 */ /* 0x000fe80000100a00 */
[----:B------:R0:W-:Y:S04]  /*7f140*/  STL [R1+0x3a40], R22 ;  /* 0x003a401601007387 */ /* 0x0001e80000100800 */
[----:B0-----:R-:W4:Y:S01]  /*7f150*/  LDL.LU R22, [R1+0x480] ;  /* 0x0004800001167983 */ /* 0x001f220000300800 */
[----:B------:R-:W-:-:S05]  /*7f160*/  IADD3 R4, P6, R9, R16, RZ ;  /* 0x0000001009047210 */ /* 0x000fca0007fde0ff */
[----:B------:R-:W-:-:S05]  /*7f170*/  IMAD.X R5, R8, 0x1, R14, P6 ;  /* 0x0000000108057824 */ /* 0x000fca00030e060e */
[----:B------:R0:W-:Y:S04]  /*7f180*/  STL.64 [R1+0x2048], R4 ;  /* 0x0020480401007387 */ /* 0x0001e80000100a00 */
[----:B------:R-:W3:Y:S01]  /*7f190*/  LDL.LU R9, [R1+0x490] ;  /* 0x0004900001097983 */ /* 0x000ee20000300800 */
[----:B----4-:R-:W-:Y:S02]  /*7f1a0*/  SHF.R.S32.HI R8, RZ, 0x1f, R22 ;  /* 0x0000001fff087819 */ /* 0x010fe40000011416 */
[----:B0-----:R-:W-:-:S05]  /*7f1b0*/  IADD3 R4, P6, R22, R21, RZ ;  /* 0x0000001516047210 */ /* 0x001fca0007fde0ff */
[----:B------:R-:W-:-:S05]  /*7f1c0*/  IMAD.X R5, R8, 0x1, R20, P6 ;  /* 0x0000000108057824 */ /* 0x000fca00030e0614 */
[----:B------:R0:W-:Y:S02]  /*7f1d0*/  STL.64 [R1+0x2038], R4 ;  /* 0x0020380401007387 */ /* 0x0001e40000100a00 */
[----:B0-----:R-:W-:-:S05]  /*7f1e0*/  IADD3 R4, P6, R22, R19, RZ ;  /* 0x0000001316047210 */ /* 0x001fca0007fde0ff */
[----:B------:R-:W-:-:S05]  /*7f1f0*/  IMAD.X R5, R8, 0x1, R18, P6 ;  /* 0x0000000108057824 */ /* 0x000fca00030e0612 */
[----:B------:R0:W-:Y:S04]  /*7f200*/  STL.64 [R1+0x2030], R4 ;  /* 0x0020300401007387 */ /* 0x0001e80000100a00 */
[----:B0-----:R-:W4:Y:S04]  /*7f210*/  LDL.LU.64 R4, [R1+0x3a48] ;  /* 0x003a480001047983 */ /* 0x001f280000300a00 */
[----:B----4-:R0:W-:Y:S04]  /*7f220*/  STL.64 [R1+0x3a30], R4 ;  /* 0x003a300401007387 */ /* 0x0101e80000100a00 */
[----:B------:R1:W-:Y:S01]  /*7f230*/  STL [R1+0x3a38], R5 ;  /* 0x003a380501007387 */ /* 0x0003e20000100800 */
[----:B0-----:R-:W-:-:S05]  /*7f240*/  IADD3 R4, P6, R22, R17, RZ ;  /* 0x0000001116047210 */ /* 0x001fca0007fde0ff */
[----:B-1----:R-:W-:-:S05]  /*7f250*/  IMAD.X R5, R8, 0x1, R15, P6 ;  /* 0x0000000108057824 */ /* 0x002fca00030e060f */
[----:B------:R0:W-:Y:S02]  /*7f260*/  STL.64 [R1+0x2028], R4 ;  /* 0x0020280401007387 */ /* 0x0001e40000100a00 */
[----:B0-----:R-:W-:Y:S02]  /*7f270*/  IADD3 R4, P6, R22, R16, RZ ;  /* 0x0000001016047210 */ /* 0x001fe40007fde0ff */
[----:B------:R-:W4:Y:S03]  /*7f280*/  LDL.LU R22, [R1+0x3a40] ;  /* 0x003a400001167983 */ /* 0x000f260000300800 */
[----:B------:R-:W-:Y:S01]  /*7f290*/  IMAD.X R5, R8, 0x1, R14, P6 ;  /* 0x0000000108057824 */ /* 0x000fe200030e060e */
[----:B------:R3:W-:Y:S04]  /*7f2a0*/  STL [R1+0x3a3c], R14 ;  /* 0x003a3c0e01007387 */ /* 0x0007e80000100800 */
[----:B------:R0:W-:Y:S04]  /*7f2b0*/  STL.64 [R1+0x2008], R4 ;  /* 0x0020080401007387 */ /* 0x0001e80000100a00 */
[----:B------:R-:W2:Y:S01]  /*7f2c0*/  LDL.LU R8, [R1+0x4a8] ;  /* 0x0004a80001087983 */ /* 0x000ea20000300800 */
[----:B---3--:R-:W-:-:S02]  /*7f2d0*/  SHF.R.S32.HI R14, RZ, 0x1f, R9 ;  /* 0x0000001fff0e7819 */ /* 0x008fc40000011409 */
[----:B0-----:R-:W-:-:S03]  /*7f2e0*/  IADD3 R4, P6, R9, R21, RZ ;  /* 0x0000001509047210 */ /* 0x001fc60007fde0ff */
[----:B------:R-:W-:Y:S02]  /*7f2f0*/  STL [R1+0x30], R14 ;  /* 0x0000300e01007387 */ /* 0x000fe40000100800 */
[----:B------:R-:W-:-:S05]  /*7f300*/  IMAD.X R5, R14, 0x1, R20, P6 ;  /* 0x000000010e057824 */ /* 0x000fca00030e0614 */
[----:B------:R0:W-:Y:S02]  /*7f310*/  STL.64 [R1+0x1ff8], R4 ;  /* 0x001ff80401007387 */ /* 0x0001e40000100a00 */
[----:B0-----:R-:W-:-:S05]  /*7f320*/  IADD3 R4, P6, R9, R19, RZ ;  /* 0x0000001309047210 */ /* 0x001fca0007fde0ff */
[----:B------:R-:W-:-:S05]  /*7f330*/  IMAD.X R5, R14, 0x1, R18, P6 ;  /* 0x000000010e057824 */ /* 0x000fca00030e0612 */
[----:B------:R0:W-:Y:S02]  /*7f340*/  STL.64 [R1+0x1ff0], R4 ;  /* 0x001ff00401007387 */ /* 0x0001e40000100a00 */
[----:B0-----:R-:W-:-:S05]  /*7f350*/  IADD3 R4, P6, R9, R17, RZ ;  /* 0x0000001109047210 */ /* 0x001fca0007fde0ff */
[----:B------:R-:W-:Y:S02]  /*7f360*/  IMAD.X R5, R14, 0x1, R15, P6 ;  /* 0x000000010e057824 */ /* 0x000fe400030e060f */
[----:B------:R-:W3:Y:S04]  /*7f370*/  LDL.LU R14, [R1+0x3a3c] ;  /* 0x003a3c00010e7983 */ /* 0x000ee80000300800 */
[----:B------:R0:W-:Y:S04]  /*7f380*/  STL.64 [R1+0x1fe8], R4 ;  /* 0x001fe80401007387 */ /* 0x0001e80000100a00 */
[----:B0-----:R0:W4:Y:S01]  /*7f390*/  LDL.LU R5, [R1+0x3a38] ;  /* 0x003a380001057983 */ /* 0x0011220000300800 */
[----:B------:R-:W-:-:S05]  /*7f3a0*/  IADD3 R4, P6, R9, R16, RZ ;  /* 0x0000001009047210 */ /* 0x000fca0007fde0ff */
[----:B------:R4:W-:Y:S04]  /*7f3b0*/  STL [R1+0x1fc8], R4 ;  /* 0x001fc80401007387 */ /* 0x0009e80000100800 */
[----:B----4-:R-:W4:Y:S04]  /*7f3c0*/  LDL.LU.64 R4, [R1+0x3a30] ;  /* 0x003a300001047983 */ /* 0x010f280000300a00 */
[----:B----4-:R1:W-:Y:S04]  /*7f3d0*/  STL.64 [R1+0x3a28], R4 ;  /* 0x003a280401007387 */ /* 0x0103e80000100a00 */
[----:B-1----:R0:W4:Y:S04]  /*7f3e0*/  LDL.64 R4, [R1+0x1fc8] ;  /* 0x001fc80001047983 */ /* 0x0021280000100a00 */
[----:B----4-:R-:W3:Y:S04]  /*7f3f0*/  LDL.LU R5, [R1+0x30] ;  /* 0x0000300001057983 */ /* 0x010ee80000300800 */
[----:B------:R2:W-:Y:S04]  /*7f400*/  STL [R1+0x3a24], R10 ;  /* 0x003a240a01007387 */ /* 0x0005e80000100800 */
[----:B------:R-:W4:Y:S01]  /*7f410*/  LDL.LU R9, [R1+0x4b8] ;  /* 0x0004b80001097983 */ /* 0x000f220000300800 */
[----:B--2---:R-:W-:Y:S01]  /*7f420*/  SHF.R.S32.HI R10, RZ, 0x1f, R8 ;  /* 0x0000001fff0a7819 */ /* 0x004fe20000011408 */
[----:B---3--:R-:W-:Y:S01]  /*7f430*/  IMAD.X R5, R5, 0x1, R14, P6 ;  /* 0x0000000105057824 */ /* 0x008fe200030e060e */
[----:B------:R-:W-:Y:S01]  /*7f440*/  IADD3 R4, P6, R8, R21, RZ ;  /* 0x0000001508047210 */ /* 0x000fe20007fde0ff */
[----:B----4-:R-:W-:Y:S04]  /*7f450*/  STL [R1+0x3a20], R9 ;  /* 0x003a200901007387 */ /* 0x010fe80000100800 */
[----:B------:R1:W-:Y:S02]  /*7f460*/  STL [R1+0x1fcc], R5 ;  /* 0x001fcc0501007387 */ /* 0x0003e40000100800 */
[----:B-1----:R-:W-:-:S05]  /*7f470*/  IMAD.X R5, R10, 0x1, R20, P6 ;  /* 0x000000010a057824 */ /* 0x002fca00030e0614 */
[----:B------:R1:W-:Y:S02]  /*7f480*/  STL.64 [R1+0x1fb8], R4 ;  /* 0x001fb80401007387 */ /* 0x0003e40000100a00 */
[----:B-1----:R-:W-:-:S05]  /*7f490*/  IADD3 R4, P6, R8, R19, RZ ;  /* 0x0000001308047210 */ /* 0x002fca0007fde0ff */
[----:B------:R-:W-:-:S05]  /*7f4a0*/  IMAD.X R5, R10, 0x1, R18, P6 ;  /* 0x000000010a057824 */ /* 0x000fca00030e0612 */
[----:B------:R1:W-:Y:S02]  /*7f4b0*/  STL.64 [R1+0x1fb0], R4 ;  /* 0x001fb00401007387 */ /* 0x0003e40000100a00 */
[----:B-1----:R-:W-:-:S05]  /*7f4c0*/  IADD3 R4, P6, R8, R17, RZ ;  /* 0x0000001108047210 */ /* 0x002fca0007fde0ff */
[----:B------:R-:W-:-:S05]  /*7f4d0*/  IMAD.X R5, R10, 0x1, R15, P6 ;  /* 0x000000010a057824 */ /* 0x000fca00030e060f */
[----:B------:R1:W-:Y:S04]  /*7f4e0*/  STL.64 [R1+0x1fa8], R4 ;  /* 0x001fa80401007387 */ /* 0x0003e80000100a00 */
[----:B-1----:R-:W2:Y:S01]  /*7f4f0*/  LDL.LU.64 R4, [R1+0x3a28] ;  /* 0x003a280001047983 */ /* 0x002ea20000300a00 */
[----:B------:R-:W-:-:S05]  /*7f500*/  IADD3 R8, P6, R8, R16, RZ ;  /* 0x0000001008087210 */ /* 0x000fca0007fde0ff */
[----:B------:R-:W-:Y:S01]  /*7f510*/  IMAD.X R9, R10, 0x1, R14, P6 ;  /* 0x000000010a097824 */ /* 0x000fe200030e060e */
[----:B--2---:R-:W-:Y:S04]  /*7f520*/  STL.64 [R1+0x3a18], R4 ;  /* 0x003a180401007387 */ /* 0x004fe80000100a00 */
[----:B------:R-:W2:Y:S04]  /*7f530*/  LDL.LU R10, [R1+0x3a24] ;  /* 0x003a2400010a7983 */ /* 0x000ea80000300800 */
[----:B------:R1:W-:Y:S04]  /*7f540*/  STL.64 [R1+0x1f88], R8 ;  /* 0x001f880801007387 */ /* 0x0003e80000100a00 */
[----:B-1----:R-:W3:Y:S04]  /*7f550*/  LDL.LU R9, [R1+0x3a20] ;  /* 0x003a200001097983 */ /* 0x002ee80000300800 */
[----:B------:R3:W-:Y:S02]  /*7f560*/  STL [R1+0x3a10], R27 ;  /* 0x003a101b01007387 */ /* 0x0007e40000100800 */
[----:B---3--:R-:W-:-:S02]  /*7f570*/  SHF.R.S32.HI R27, RZ, 0x1f, R9 ;  /* 0x0000001fff1b7819 */ /* 0x008fc40000011409 */
[----:B------:R-:W-:-:S05]  /*7f580*/  IADD3 R4, P6, R9, R21, RZ ;  /* 0x0000001509047210 */ /* 0x000fca0007fde0ff */
[----:B------:R-:W-:-:S05]  /*7f590*/  IMAD.X R5, R27, 0x1, R20, P6 ;  /* 0x000000011b057824 */ /* 0x000fca00030e0614 */
[----:B------:R1:W-:Y:S02]  /*7f5a0*/  STL.64 [R1+0x1f80], R4 ;  /* 0x001f800401007387 */ /* 0x0003e40000100a00 */
[----:B-1----:R-:W-:-:S05]  /*7f5b0*/  IADD3 R4, P6, R9, R19, RZ ;  /* 0x0000001309047210 */ /* 0x002fca0007fde0ff */
[----:B------:R-:W-:-:S05]  /*7f5c0*/  IMAD.X R5, R27, 0x1, R18, P6 ;  /* 0x000000011b057824 */ /* 0x000fca00030e0612 */
[----:B------:R1:W-:Y:S02]  /*7f5d0*/  STL.64 [R1+0x1f78], R4 ;  /* 0x001f780401007387 */ /* 0x0003e40000100a00 */
[----:B-1----:R-:W-:-:S05]  /*7f5e0*/  IADD3 R4, P6, R9, R17, RZ ;  /* 0x0000001109047210 */ /* 0x002fca0007fde0ff */
[----:B------:R-:W-:Y:S01]  /*7f5f0*/  IMAD.X R5, R27, 0x1, R15, P6 ;  /* 0x000000011b057824 */ /* 0x000fe200030e060f */
[----:B------:R-:W-:-:S04]  /*7f600*/  IADD3 R8, P6, R9, R16, RZ ;  /* 0x0000001009087210 */ /* 0x000fc80007fde0ff */
[----:B------:R1:W-:Y:S01]  /*7f610*/  STL.64 [R1+0x1f70], R4 ;  /* 0x001f700401007387 */ /* 0x0003e20000100a00 */
[----:B------:R-:W-:-:S03]  /*7f620*/  IMAD.X R9, R27, 0x1, R14, P6 ;  /* 0x000000011b097824 */ /* 0x000fc600030e060e */
[----:B-1----:R-:W3:Y:S04]  /*7f630*/  LDL.LU.64 R4, [R1+0x3a18] ;  /* 0x003a180001047983 */ /* 0x002ee80000300a00 */
[----:B------:R1:W-:Y:S04]  /*7f640*/  STL.64 [R1+0x3a08], R16 ;  /* 0x003a081001007387 */ /* 0x0003e80000100a00 */
[----:B-1----:R-:W4:Y:S04]  /*7f650*/  LDL.LU R17, [R1+0x874] ;  /* 0x0008740001117983 */ /* 0x002f280000300800 */
[----:B------:R-:W2:Y:S04]  /*7f660*/  LDL.LU R27, [R1+0x3a10] ;  /* 0x003a1000011b7983 */ /* 0x000ea80000300800 */
[----:B------:R-:W-:Y:S04]  /*7f670*/  STL.64 [R1+0x1f68], R8 ;  /* 0x001f680801007387 */ /* 0x000fe80000100a00 */
[----:B------:R-:W-:Y:S04]  /*7f680*/  STL [R1+0x3a00], R29 ;  /* 0x003a001d01007387 */ /* 0x000fe80000100800 */
[----:B--2---:R1:W-:Y:S04]  /*7f690*/  STL [R1+0x3a04], R27 ;  /* 0x003a041b01007387 */ /* 0x0043e80000100800 */
[----:B-1----:R-:W2:Y:S01]  /*7f6a0*/  LDL.LU R27, [R1+0x4c0] ;  /* 0x0004c000011b7983 */ /* 0x002ea20000300800 */
[----:B------:R-:W-:-:S02]  /*7f6b0*/  IMAD.MOV.U32 R9, RZ, RZ, R10 ;  /* 0x000000ffff097224 */ /* 0x000fc400078e000a */
[----:B------:R-:W-:Y:S02]  /*7f6c0*/  IMAD.MOV.U32 R10, RZ, RZ, R6 ;  /* 0x000000ffff0a7224 */ /* 0x000fe400078e0006 */
[----:B------:R-:W-:Y:S01]  /*7f6d0*/  IMAD.MOV.U32 R8, RZ, RZ, R7 ;  /* 0x000000ffff087224 */ /* 0x000fe200078e0007 */
[----:B--2---:R-:W-:Y:S02]  /*7f6e0*/  SHF.R.S32.HI R29, RZ, 0x1f, R27 ;  /* 0x0000001fff1d7819 */ /* 0x004fe4000001141b */
[----:B------:R-:W-:-:S05]  /*7f6f0*/  IADD3 R6, P6, R27, R21, RZ ;  /* 0x000000151b067210 */ /* 0x000fca0007fde0ff */
[----:B------:R-:W-:Y:S01]  /*7f700*/  IMAD.X R7, R29, 0x1, R20, P6 ;  /* 0x000000011d077824 */ /* 0x000fe200030e0614 */
[----:B------:R-:W-:-:S04]  /*7f710*/  IADD3 R16, P6, R27, R19, RZ ;  /* 0x000000131b107210 */ /* 0x000fc80007fde0ff */
[----:B------:R4:W-:Y:S02]  /*7f720*/  STL.64 [R1+0x27b0], R6 ;  /* 0x0027b00601007387 */ /* 0x0009e40000100a00 */
[----:B----4-:R-:W-:Y:S02]  /*7f730*/  IMAD.MOV.U32 R7, RZ, RZ, R17 ;  /* 0x000000ffff077224 */ /* 0x010fe400078e0011 */
[----:B------:R-:W-:-:S05]  /*7f740*/  IMAD.X R17, R29, 0x1, R18, P6 ;  /* 0x000000011d117824 */ /* 0x000fca00030e0612 */
[----:B------:R1:W-:Y:S04]  /*7f750*/  STL.64 [R1+0x1f58], R16 ;  /* 0x001f581001007387 */ /* 0x0003e80000100a00 */
[----:B-1----:R-:W2:Y:S04]  /*7f760*/  LDL.LU.64 R16, [R1+0x3a08] ;  /* 0x003a080001107983 */ /* 0x002ea80000300a00 */
[----:B------:R2:W-:Y:S02]  /*7f770*/  STL.64 [R1+0x39f8], R18 ;  /* 0x0039f81201007387 */ /* 0x0005e40000100a00 */
[----:B--2---:R-:W-:-:S05]  /*7f780*/  IADD3 R18, P6, R27, R17, RZ ;  /* 0x000000111b127210 */ /* 0x004fca0007fde0ff */
[----:B------:R-:W-:-:S05]  /*7f790*/  IMAD.X R19, R29, 0x1, R15, P6 ;  /* 0x000000011d137824 */ /* 0x000fca00030e060f */
[----:B------:R1:W-:Y:S02]  /*7f7a0*/  STL.64 [R1+0x1f50], R18 ;  /* 0x001f501201007387 */ /* 0x0003e40000100a00 */
[----:B-1----:R-:W-:Y:S02]  /*7f7b0*/  IADD3 R18, P6, R27, R16, RZ ;  /* 0x000000101b127210 */ /* 0x002fe40007fde0ff */
[----:B------:R-:W2:Y:S04]  /*7f7c0*/  LDL.LU R27, [R1+0x3a04] ;  /* 0x003a0400011b7983 */ /* 0x000ea80000300800 */
[----:B------:R1:W-:Y:S04]  /*7f7d0*/  STL [R1+0x39f0], R0 ;  /* 0x0039f00001007387 */ /* 0x0003e80000100800 */
[----:B-1----:R-:W4:Y:S01]  /*7f7e0*/  LDL.LU R0, [R1+0x4cc] ;  /* 0x0004cc0001007983 */ /* 0x002f220000300800 */
[----:B------:R-:W-:-:S03]  /*7f7f0*/  IMAD.X R19, R29, 0x1, R14, P6 ;  /* 0x000000011d137824 */ /* 0x000fc600030e060e */
[----:B------:R-:W2:Y:S04]  /*7f800*/  LDL.LU R29, [R1+0x3a00] ;  /* 0x003a0000011d7983 */ /* 0x000ea80000300800 */
[----:B------:R1:W-:Y:S01]  /*7f810*/  STL.64 [R1+0x1f40], R18 ;  /* 0x001f401201007387 */ /* 0x0003e20000100a00 */
[----:B----4-:R-:W-:Y:S02]  /*7f820*/  SHF.R.S32.HI R6, RZ, 0x1f, R0 ;  /* 0x0000001fff067819 */ /* 0x010fe40000011400 */
[----:B-1----:R-:W-:-:S05]  /*7f830*/  IADD3 R18, P6, R0, R21, RZ ;  /* 0x0000001500127210 */ /* 0x002fca0007fde0ff */
[----:B------:R-:W-:-:S05]  /*7f840*/  IMAD.X R19, R6, 0x1, R20, P6 ;  /* 0x0000000106137824 */ /* 0x000fca00030e0614 */
[----:B------:R1:W-:Y:S04]  /*7f850*/  STL.64 [R1+0x1f38], R18 ;  /* 0x001f381201007387 */ /* 0x0003e80000100a00 */
[----:B-1----:R-:W4:Y:S04]  /*7f860*/  LDL.LU.64 R18, [R1+0x39f8] ;  /* 0x0039f80001127983 */ /* 0x002f280000300a00 */
[----:B------:R4:W-:Y:S02]  /*7f870*/  STL.64 [R1+0x39e8], R20 ;  /* 0x0039e81401007387 */ /* 0x0009e40000100a00 */
[----:B----4-:R-:W-:-:S05]  /*7f880*/  IADD3 R20, P6, R0, R19, RZ ;  /* 0x0000001300147210 */ /* 0x010fca0007fde0ff */
[----:B------:R-:W-:-:S05]  /*7f890*/  IMAD.X R21, R6, 0x1, R18, P6 ;  /* 0x0000000106157824 */ /* 0x000fca00030e0612 */
[----:B------:R1:W-:Y:S02]  /*7f8a0*/  STL.64 [R1+0x1f30], R20 ;  /* 0x001f301401007387 */ /* 0x0003e40000100a00 */
[----:B-1----:R-:W-:-:S05]  /*7f8b0*/  IADD3 R20, P6, R0, R17, RZ ;  /* 0x0000001100147210 */ /* 0x002fca0007fde0ff */
[----:B------:R-:W-:-:S05]  /*7f8c0*/  IMAD.X R21, R6, 0x1, R15, P6 ;  /* 0x0000000106157824 */ /* 0x000fca00030e060f */
[----:B------:R1:W-:Y:S02]  /*7f8d0*/  STL.64 [R1+0x1f28], R20 ;  /* 0x001f281401007387 */ /* 0x0003e40000100a00 */
[----:B-1----:R-:W-:Y:S02]  /*7f8e0*/  IADD3 R20, P6, R0, R16, RZ ;  /* 0x0000001000147210 */ /* 0x002fe40007fde0ff */
[----:B------:R-:W4:Y:S03]  /*7f8f0*/  LDL.LU R0, [R1+0x39f0] ;  /* 0x0039f00001007983 */ /* 0x000f260000300800 */
[----:B------:R-:W-:Y:S01]  /*7f900*/  IMAD.X R21, R6, 0x1, R14, P6 ;  /* 0x0000000106157824 */ /* 0x000fe200030e060e */
[----:B------:R-:W-:Y:S04]  /*7f910*/  STL.64 [R1+0x39e0], R16 ;  /* 0x0039e01001007387 */ /* 0x000fe80000100a00 */
[----:B------:R1:W-:Y:S04]  /*7f920*/  STL.64 [R1+0x1f20], R20 ;  /* 0x001f201401007387 */ /* 0x0003e80000100a00 */
[----:B-1----:R-:W3:Y:S04]  /*7f930*/  LDL.LU.64 R20, [R1+0x39e8] ;  /* 0x0039e80001147983 */ /* 0x002ee80000300a00 */
[----:B----4-:R1:W-:Y:S04]  /*7f940*/  STL [R1+0x39d8], R0 ;  /* 0x0039d80001007387 */ /* 0x0103e80000100800 */
[----:B-1----:R-:W4:Y:S02]  /*7f950*/  LDL.LU R0, [R1+0x4d8] ;  /* 0x0004d80001007983 */ /* 0x002f240000300800 */
[----:B----4-:R-:W-:-:S02]  /*7f960*/  SHF.R.S32.HI R6, RZ, 0x1f, R0 ;  /* 0x0000001fff067819 */ /* 0x010fc40000011400 */
[----:B---3--:R-:W-:-:S05]  /*7f970*/  IADD3 R16, P6, R0, R21, RZ ;  /* 0x0000001500107210 */ /* 0x008fca0007fde0ff */
[----:B------:R-:W-:-:S05]  /*7f980*/  IMAD.X R17, R6, 0x1, R20, P6 ;  /* 0x0000000106117824 */ /* 0x000fca00030e0614 */
[----:B------:R1:W-:Y:S02]  /*7f990*/  STL.64 [R1+0x1f18], R16 ;  /* 0x001f181001007387 */ /* 0x0003e40000100a00 */
[----:B-1----:R-:W-:-:S05]  /*7f9a0*/  IADD3 R16, P6, R0, R19, RZ ;  /* 0x0000001300107210 */ /* 0x002fca0007fde0ff */
[----:B------:R-:W-:-:S05]  /*7f9b0*/  IMAD.X R17, R6, 0x1, R18, P6 ;  /* 0x0000000106117824 */ /* 0x000fca00030e0612 */
[----:B------:R1:W-:Y:S04]  /*7f9c0*/  STL.64 [R1+0x1f10], R16 ;  /* 0x001f101001007387 */ /* 0x0003e80000100a00 */
[----:B-1----:R-:W3:Y:S04]  /*7f9d0*/  LDL.LU.64 R16, [R1+0x39e0] ;  /* 0x0039e00001107983 */ /* 0x002ee80000300a00 */
[----:B------:R3:W-:Y:S02]  /*7f9e0*/  STL.64 [R1+0x39d0], R18 ;  /* 0x0039d01201007387 */ /* 0x0007e40000100a00 */
[----:B---3--:R-:W-:-:S05]  /*7f9f0*/  IADD3 R18, P6, R0, R17, RZ ;  /* 0x0000001100127210 */ /* 0x008fca0007fde0ff */
[----:B------:R-:W-:-:S05]  /*7fa00*/  IMAD.X R19, R6, 0x1, R15, P6 ;  /* 0x0000000106137824 */ /* 0x000fca00030e060f */
[----:B------:R-:W-:Y:S04]  /*7fa10*/  STL.64 [R1+0x1f08], R18 ;  /* 0x001f081201007387 */ /* 0x000fe80000100a00 */
[----:B------:R1:W-:Y:S04]  /*7fa20*/  STL.64 [R1+0x39c8], R12 ;  /* 0x0039c80c01007387 */ /* 0x0003e80000100a00 */
[----:B-1----:R-:W3:Y:S01]  /*7fa30*/  LDL R13, [R1+0x4e0] ;  /* 0x0004e000010d7983 */ /* 0x002ee20000100800 */
[----:B------:R-:W-:-:S03]  /*7fa40*/  IADD3 R18, P6, R0, R16, RZ ;  /* 0x0000001000127210 */ /* 0x000fc60007fde0ff */
[----:B------:R-:W4:Y:S02]  /*7fa50*/  LDL.LU R0, [R1+0x39d8] ;  /* 0x0039d80001007983 */ /* 0x000f240000300800 */
[----:B------:R-:W-:-:S05]  /*7fa60*/  IMAD.X R19, R6, 0x1, R14, P6 ;  /* 0x0000000106137824 */ /* 0x000fca00030e060e */
[----:B------:R1:W-:Y:S01]  /*7fa70*/  STL.64 [R1+0x1ef0], R18 ;  /* 0x001ef01201007387 */ /* 0x0003e20000100a00 */
[----:B---3--:R-:W-:Y:S02]  /*7fa80*/  SHF.R.S32.HI R6, RZ, 0x1f, R13 ;  /* 0x0000001fff067819 */ /* 0x008fe4000001140d */
[----:B-1----:R-:W-:-:S05]  /*7fa90*/  IADD3 R18, P6, R13, R21, RZ ;  /* 0x000000150d127210 */ /* 0x002fca0007fde0ff */
[----:B------:R-:W-:-:S05]  /*7faa0*/  IMAD.X R19, R6, 0x1, R20, P6 ;  /* 0x0000000106137824 */ /* 0x000fca00030e0614 */
[----:B------:R1:W-:Y:S04]  /*7fab0*/  STL.64 [R1+0x1ee0], R18 ;  /* 0x001ee01201007387 */ /* 0x0003e80000100a00 */
[----:B-1----:R-:W3:Y:S02]  /*7fac0*/  LDL.LU.64 R18, [R1+0x39d0] ;  /* 0x0039d00001127983 */ /* 0x002ee40000300a00 */
[----:B---3--:R-:W-:Y:S02]  /*7fad0*/  IADD3 R12, P6, R13, R19, RZ ;  /* 0x000000130d0c7210 */ /* 0x008fe40007fde0ff */
[----:B------:R1:W-:Y:S04]  /*7fae0*/  STL [R1+0x39c0], R19 ;  /* 0x0039c01301007387 */ /* 0x0003e80000100800 */
[----:B-1----:R-:W3:Y:S01]  /*7faf0*/  LDL.LU R19, [R1+0x4e0] ;  /* 0x0004e00001137983 */ /* 0x002ee20000300800 */
[----:B------:R-:W-:-:S05]  /*7fb00*/  IMAD.X R13, R6, 0x1, R18, P6 ;  /* 0x00000001060d7824 */ /* 0x000fca00030e0612 */
[----:B------:R3:W-:Y:S02]  /*7fb10*/  STL.64 [R1+0x1ed8], R12 ;  /* 0x001ed80c01007387 */ /* 0x0007e40000100a00 */
[----:B---3--:R-:W-:-:S05]  /*7fb20*/  IADD3 R12, P6, R19, R17, RZ ;  /* 0x00000011130c7210 */ /* 0x008fca0007fde0ff */
[----:B------:R-:W-:-:S05]  /*7fb30*/  IMAD.X R13, R6, 0x1, R15, P6 ;  /* 0x00000001060d7824 */ /* 0x000fca00030e060f */
[----:B------:R1:W-:Y:S04]  /*7fb40*/  STL.64 [R1+0x1ed0], R12 ;  /* 0x001ed00c01007387 */ /* 0x0003e80000100a00 */
[----:B-1----:R-:W3:Y:S04]  /*7fb50*/  LDL.LU.64 R12, [R1+0x39c8] ;  /* 0x0039c800010c7983 */ /* 0x002ee80000300a00 */
[----:B---3--:R1:W-:Y:S04]  /*7fb60*/  STL.64 [R1+0x39b0], R12 ;  /* 0x0039b00c01007387 */ /* 0x0083e80000100a00 */
[----:B-1----:R-:W3:Y:S04]  /*7fb70*/  LDL.LU R13, [R1+0x4ec] ;  /* 0x0004ec00010d7983 */ /* 0x002ee80000300800 */
[----:B------:R1:W-:Y:S02]  /*7fb80*/  STL.64 [R1+0x39b8], R2 ;  /* 0x0039b80201007387 */ /* 0x0003e40000100a00 */
[----:B-1----:R-:W-:-:S02]  /*7fb90*/  IADD3 R2, P6, R19, R16, RZ ;  /* 0x0000001013027210 */ /* 0x002fc40007fde0ff */
[----:B------:R-:W2:Y:S03]  /*7fba0*/  LDL.LU R19, [R1+0x39c0] ;  /* 0x0039c00001137983 */ /* 0x000ea60000300800 */
[----:B------:R-:W-:-:S05]  /*7fbb0*/  IMAD.X R3, R6, 0x1, R14, P6 ;  /* 0x0000000106037824 */ /* 0x000fca00030e060e */
[----:B------:R1:W-:Y:S01]  /*7fbc0*/  STL.64 [R1+0x1eb0], R2 ;  /* 0x001eb00201007387 */ /* 0x0003e20000100a00 */
[----:B---3--:R-:W-:Y:S02]  /*7fbd0*/  SHF.R.S32.HI R6, RZ, 0x1f, R13 ;  /* 0x0000001fff067819 */ /* 0x008fe4000001140d */
[----:B-1----:R-:W-:-:S05]  /*7fbe0*/  IADD3 R2, P6, R13, R21, RZ ;  /* 0x000000150d027210 */ /* 0x002fca0007fde0ff */
[----:B------:R-:W-:-:S05]  /*7fbf0*/  IMAD.X R3, R6, 0x1, R20, P6 ;  /* 0x0000000106037824 */ /* 0x000fca00030e0614 */
[----:B------:R2:W-:Y:S02]  /*7fc00*/  STL.64 [R1+0x1ea0], R2 ;  /* 0x001ea00201007387 */ /* 0x0005e40000100a00 */
[----:B--2---:R-:W-:-:S05]  /*7fc10*/  IADD3 R2, P6, R13, R19, RZ ;  /* 0x000000130d027210 */ /* 0x004fca0007fde0ff */
[----:B------:R-:W-:-:S05]  /*7fc20*/  IMAD.X R3, R6, 0x1, R18, P6 ;  /* 0x0000000106037824 */ /* 0x000fca00030e0612 */
[----:B------:R1:W-:Y:S02]  /*7fc30*/  STL.64 [R1+0x1e98], R2 ;  /* 0x001e980201007387 */ /* 0x0003e40000100a00 */
[----:B-1----:R-:W-:-:S05]  /*7fc40*/  IADD3 R2, P6, R13, R17, RZ ;  /* 0x000000110d027210 */ /* 0x002fca0007fde0ff */
[----:B------:R-:W-:Y:S01]  /*7fc50*/  IMAD.X R3, R6, 0x1, R15, P6 ;  /* 0x0000000106037824 */ /* 0x000fe200030e060f */
[----:B------:R-:W-:-:S05]  /*7fc60*/  IADD3 R12, P6, R13, R16, RZ ;  /* 0x000000100d0c7210 */ /* 0x000fca0007fde0ff */
[----:B------:R-:W-:Y:S01]  /*7fc70*/  IMAD.X R13, R6, 0x1, R14, P6 ;  /* 0x00000001060d7824 */ /* 0x000fe200030e060e */
[----:B------:R1:W-:Y:S04]  /*7fc80*/  STL.64 [R1+0x1e90], R2 ;  /* 0x001e900201007387 */ /* 0x0003e80000100a00 */
[----:B-1----:R-:W2:Y:S04]  /*7fc90*/  LDL.LU.64 R2, [R1+0x39b8] ;  /* 0x0039b80001027983 */ /* 0x002ea80000300a00 */
[----:B------:R1:W-:Y:S04]  /*7fca0*/  STL.64 [R1+0x1e78], R12 ;  /* 0x001e780c01007387 */ /* 0x0003e80000100a00 */
[----:B-1----:R-:W3:Y:S04]  /*7fcb0*/  LDL.LU.64 R12, [R1+0x39b0] ;  /* 0x0039b000010c7983 */ /* 0x002ee80000300a00 */
[----:B------:R1:W-:Y:S04]  /*7fcc0*/  STL.64 [R1+0x39a0], R8 ;  /* 0x0039a00801007387 */ /* 0x0003e80000100a00 */
[----:B-1----:R-:W4:Y:S04]  /*7fcd0*/  LDL.LU R9, [R1+0x4f4] ;  /* 0x0004f40001097983 */ /* 0x002f280000300800 */
[----:B------:R1:W-:Y:S04]  /*7fce0*/  STL.64 [R1+0x39a8], R22 ;  /* 0x0039a81601007387 */ /* 0x0003e80000100a00 */
[----:B------:R-:W2:Y:S01]  /*7fcf0*/  LDL.LU R6, [R1+0x508] ;  /* 0x0005080001067983 */ /* 0x000ea20000300800 */
[----:B----4-:R-:W-:-:S02]  /*7fd00*/  SHF.R.S32.HI R8, RZ, 0x1f, R9 ;  /* 0x0000001fff087819 */ /* 0x010fc40000011409 */
[----:B-1----:R-:W-:-:S05]  /*7fd10*/  IADD3 R22, P6, R9, R21, RZ ;  /* 0x0000001509167210 */ /* 0x002fca0007fde0ff */
[----:B------:R-:W-:-:S05]  /*7fd20*/  IMAD.X R23, R8, 0x1, R20, P6 ;  /* 0x0000000108177824 */ /* 0x000fca00030e0614 */
[----:B------:R1:W-:Y:S04]  /*7fd30*/  STL.64 [R1+0x1e68], R22 ;  /* 0x001e681601007387 */ /* 0x0003e80000100a00 */
[----:B------:R4:W-:Y:S01]  /*7fd40*/  STL [R1+0x3998], R19 ;  /* 0x0039981301007387 */ /* 0x0009e20000100800 */
[----:B-1----:R-:W-:Y:S01]  /*7fd50*/  IADD3 R22, P6, R9, R19, RZ ;  /* 0x0000001309167210 */ /* 0x002fe20007fde0ff */
[----:B----4-:R-:W-:-:S04]  /*7fd60*/  IMAD.MOV.U32 R19, RZ, RZ, R8 ;  /* 0x000000ffff137224 */ /* 0x010fc800078e0008 */
[----:B------:R-:W-:-:S05]  /*7fd70*/  IMAD.X R23, R19, 0x1, R18, P6 ;  /* 0x0000000113177824 */ /* 0x000fca00030e0612 */
[----:B------:R1:W-:Y:S02]  /*7fd80*/  STL.64 [R1+0x1e60], R22 ;  /* 0x001e601601007387 */ /* 0x0003e40000100a00 */
[----:B-1----:R-:W-:-:S05]  /*7fd90*/  IADD3 R22, P6, R9, R17, RZ ;  /* 0x0000001109167210 */ /* 0x002fca0007fde0ff */
[----:B------:R-:W-:Y:S01]  /*7fda0*/  IMAD.X R23, R19, 0x1, R15, P6 ;  /* 0x0000000113177824 */ /* 0x000fe200030e060f */
[----:B------:R-:W-:-:S05]  /*7fdb0*/  IADD3 R8, P6, R9, R16, RZ ;  /* 0x0000001009087210 */ /* 0x000fca0007fde0ff */
[----:B------:R-:W-:Y:S01]  /*7fdc0*/  IMAD.X R9, R19, 0x1, R14, P6 ;  /* 0x0000000113097824 */ /* 0x000fe200030e060e */
[----:B------:R1:W-:Y:S04]  /*7fdd0*/  STL.64 [R1+0x1e58], R22 ;  /* 0x001e581601007387 */ /* 0x0003e80000100a00 */
[----:B-1----:R-:W4:Y:S04]  /*7fde0*/  LDL.LU.64 R22, [R1+0x39a8] ;  /* 0x0039a80001167983 */ /* 0x002f280000300a00 */
[----:B------:R1:W-:Y:S04]  /*7fdf0*/  STL.64 [R1+0x1e38], R8 ;  /* 0x001e380801007387 */ /* 0x0003e80000100a00 */
[----:B-1----:R-:W3:Y:S04]  /*7fe00*/  LDL.LU.64 R8, [R1+0x39a0] ;  /* 0x0039a00001087983 */ /* 0x002ee80000300a00 */
[----:B--2---:R1:W-:Y:S04]  /*7fe10*/  STL.64 [R1+0x3990], R6 ;  /* 0x0039900601007387 */ /* 0x0043e80000100a00 */
[----:B-1----:R-:W2:Y:S02]  /*7fe20*/  LDL R7, [R1+0x500] ;  /* 0x0005000001077983 */ /* 0x002ea40000100800 */
[----:B--2---:R-:W-:-:S02]  /*7fe30*/  SHF.R.S32.HI R19, RZ, 0x1f, R7 ;  /* 0x0000001fff137819 */ /* 0x004fc40000011407 */
[----:B------:R-:W-:-:S03]  /*7fe40*/  IADD3 R6, P6, R7, R21, RZ ;  /* 0x0000001507067210 */ /* 0x000fc60007fde0ff */
[----:B------:R1:W-:Y:S02]  /*7fe50*/  STL [R1+0x30], R19 ;  /* 0x0000301301007387 */ /* 0x0003e40000100800 */
[----:B------:R-:W-:Y:S02]  /*7fe60*/  IMAD.X R7, R19, 0x1, R20, P6 ;  /* 0x0000000113077824 */ /* 0x000fe400030e0614 */
[----:B-1----:R-:W2:Y:S04]  /*7fe70*/  LDL.LU R19, [R1+0x3998] ;  /* 0x0039980001137983 */ /* 0x002ea80000300800 */
[----:B----4-:R1:W-:Y:S04]  /*7fe80*/  STL [R1+0x3988], R22 ;  /* 0x0039881601007387 */ /* 0x0103e80000100800 */
[----:B-1----:R-:W4:Y:S04]  /*7fe90*/  LDL.LU R22, [R1+0x30] ;  /* 0x0000300001167983 */ /* 0x002f280000300800 */
[----:B------:R-:W-:Y:S04]  /*7fea0*/  STL.64 [R1+0x1e28], R6 ;  /* 0x001e280601007387 */ /* 0x000fe80000100a00 */
[----:B------:R1:W-:Y:S04]  /*7feb0*/  STL [R1+0x398c], R4 ;  /* 0x00398c0401007387 */ /* 0x0003e80000100800 */
[----:B-1----:R-:W2:Y:S02]  /*7fec0*/  LDL.LU R4, [R1+0x500] ;  /* 0x0005000001047983 */ /* 0x002ea40000300800 */
[----:B--2---:R-:W-:-:S05]  /*7fed0*/  IADD3 R6, P6, R4, R19, RZ ;  /* 0x0000001304067210 */ /* 0x004fca0007fde0ff */
[----:B----4-:R-:W-:-:S05]  /*7fee0*/  IMAD.X R7, R22, 0x1, R18, P6 ;  /* 0x0000000116077824 */ /* 0x010fca00030e0612 */
[----:B------:R1:W-:Y:S02]  /*7fef0*/  STL.64 [R1+0x1e20], R6 ;  /* 0x001e200601007387 */ /* 0x0003e40000100a00 */
[----:B-1----:R-:W-:-:S05]  /*7ff00*/  IADD3 R6, P6, R4, R17, RZ ;  /* 0x0000001104067210 */ /* 0x002fca0007fde0ff */
[----:B------:R-:W-:-:S05]  /*7ff10*/  IMAD.X R7, R22, 0x1, R15, P6 ;  /* 0x0000000116077824 */ /* 0x000fca00030e060f */
[----:B------:R1:W-:Y:S04]  /*7ff20*/  STL.64 [R1+0x1e18], R6 ;  /* 0x001e180601007387 */ /* 0x0003e80000100a00 */
[----:B-1----:R-:W2:Y:S04]  /*7ff30*/  LDL.LU.64 R6, [R1+0x3990] ;  /* 0x0039900001067983 */ /* 0x002ea80000300a00 */
[----:B--2---:R-:W-:Y:S04]  /*7ff40*/  STL [R1+0x3978], R7 ;  /* 0x0039780701007387 */ /* 0x004fe80000100800 */
[----:B------:R1:W-:Y:S02]  /*7ff50*/  STL.64 [R1+0x3980], R28 ;  /* 0x0039801c01007387 */ /* 0x0003e40000100a00 */
[----:B-1----:R-:W-:-:S02]  /*7ff60*/  IADD3 R28, P6, R4, R16, RZ ;  /* 0x00000010041c7210 */ /* 0x002fc40007fde0ff */
[----:B------:R-:W2:Y:S03]  /*7ff70*/  LDL.LU R4, [R1+0x398c] ;  /* 0x00398c0001047983 */ /* 0x000ea60000300800 */
[----:B------:R-:W-:Y:S02]  /*7ff80*/  IMAD.X R29, R22, 0x1, R14, P6 ;  /* 0x00000001161d7824 */ /* 0x000fe400030e060e */
[----:B------:R-:W4:Y:S04]  /*7ff90*/  LDL.LU R22, [R1+0x3988] ;  /* 0x0039880001167983 */ /* 0x000f280000300800 */
[----:B---3--:R1:W-:Y:S04]  /*7ffa0*/  STL [R1+0x397c], R9 ;  /* 0x00397c0901007387 */ /* 0x0083e80000100800 */
[----:B------:R3:W-:Y:S01]  /*7ffb0*/  STL.64 [R1+0x1e08], R28 ;  /* 0x001e081c01007387 */ /* 0x0007e20000100a00 */
[----:B-1----:R-:W-:-:S02]  /*7ffc0*/  SHF.R.S32.HI R9, RZ, 0x1f, R6 ;  /* 0x0000001fff097819 */ /* 0x002fc40000011406 */
[----:B---3--:R-:W-:-:S05]  /*7ffd0*/  IADD3 R28, P6, R6, R21, RZ ;  /* 0x00000015061c7210 */ /* 0x008fca0007fde0ff */
[----:B------:R-:W-:-:S05]  /*7ffe0*/  IMAD.X R29, R9, 0x1, R20, P6 ;  /* 0x00000001091d7824 */ /* 0x000fca00030e0614 */
[----:B------:R1:W-:Y:S02]  /*7fff0*/  STL.64 [R1+0x1e00], R28 ;  /* 0x001e001c01007387 */ /* 0x0003e40000100a00 */
[----:B-1----:R-:W-:-:S05]  /*80000*/  IADD3 R28, P6, R6, R19, RZ ;  /* 0x00000013061c7210 */ /* 0x002fca0007fde0ff */
[----:B------:R-:W-:-:S05]  /*80010*/  IMAD.X R29, R9, 0x1, R18, P6 ;  /* 0x00000001091d7824 */ /* 0x000fca00030e0612 */
[----:B------:R1:W-:Y:S02]  /*80020*/  STL.64 [R1+0x1df8], R28 ;  /* 0x001df81c01007387 */ /* 0x0003e40000100a00 */
[----:B-1----:R-:W-:-:S05]  /*80030*/  IADD3 R28, P6, R6, R17, RZ ;  /* 0x00000011061c7210 */ /* 0x002fca0007fde0ff */
[----:B------:R-:W-:-:S05]  /*80040*/  IMAD.X R29, R9, 0x1, R15, P6 ;  /* 0x00000001091d7824 */ /* 0x000fca00030e060f */
[----:B------:R1:W-:Y:S04]  /*80050*/  STL.64 [R1+0x1df0], R28 ;  /* 0x001df01c01007387 */ /* 0x0003e80000100a00 */
[----:B-1----:R-:W3:Y:S01]  /*80060*/  LDL.LU.64 R28, [R1+0x3980] ;  /* 0x00398000011c7983 */ /* 0x002ee20000300a00 */
[----:B------:R-:W-:-:S05]  /*80070*/  IADD3 R6, P6, R6, R16, RZ ;  /* 0x0000001006067210 */ /* 0x000fca0007fde0ff */
[----:B------:R-:W-:Y:S02]  /*80080*/  IMAD.X R7, R9, 0x1, R14, P6 ;  /* 0x0000000109077824 */ /* 0x000fe400030e060e */
[----:B------:R-:W2:Y:S04]  /*80090*/  LDL.LU R9, [R1+0x397c] ;  /* 0x00397c0001097983 */ /* 0x000ea80000300800 */
[----:B------:R1:W-:Y:S04]  /*800a0*/  STL.64 [R1+0x1de8], R6 ;  /* 0x001de80601007387 */ /* 0x0003e80000100a00 */
[----:B-1----:R-:W4:Y:S04]  /*800b0*/  LDL.LU R7, [R1+0x3978] ;  /* 0x0039780001077983 */ /* 0x002f280000300800 */
[----:B---3--:R1:W-:Y:S04]  /*800c0*/  STL.64 [R1+0x3968], R28 ;  /* 0x0039681c01007387 */ /* 0x0083e80000100a00 */
[----:B-1----:R-:W3:Y:S04]  /*800d0*/  LDL.LU R29, [R1+0x514] ;  /* 0x00051400011d7983 */ /* 0x002ee80000300800 */
[----:B--2---:R1:W-:Y:S01]  /*800e0*/  STL.64 [R1+0x3970], R8 ;  /* 0x0039700801007387 */ /* 0x0043e20000100a00 */
[----:B----4-:R-:W-:-:S02]  /*800f0*/  IMAD.MOV.U32 R6, RZ, RZ, R7 ;  /* 0x000000ffff067224 */ /* 0x010fc400078e0007 */
[----:B------:R-:W-:Y:S02]  /*80100*/  IMAD.MOV.U32 R7, RZ, RZ, R12 ;  /* 0x000000ffff077224 */ /* 0x000fe400078e000c */
[----:B------:R-:W-:Y:S02]  /*80110*/  IMAD.MOV.U32 R12, RZ, RZ, R13 ;  /* 0x000000ffff0c7224 */ /* 0x000fe400078e000d */
[----:B------:R-:W-:Y:S02]  /*80120*/  IMAD.MOV.U32 R13, RZ, RZ, R25 ;  /* 0x000000ffff0d7224 */ /* 0x000fe400078e0019 */
[----:B------:R-:W-:Y:S01]  /*80130*/  IMAD.MOV.U32 R25, RZ, RZ, R4 ;  /* 0x000000ffff197224 */ /* 0x000fe200078e0004 */
[----:B---3--:R-:W-:Y:S02]  /*80140*/  SHF.R.S32.HI R28, RZ, 0x1f, R29 ;  /* 0x0000001fff1c7819 */ /* 0x008fe4000001141d */
[----:B-1----:R-:W-:-:S05]  /*80150*/  IADD3 R8, P6, R29, R21, RZ ;  /* 0x000000151d087210 */ /* 0x002fca0007fde0ff */
        /* <DEDUP_REMOVED lines=8> */
[----:B-1----:R-:W2:Y:S04]  /*801e0*/  LDL.LU.64 R8, [R1+0x3970] ;  /* 0x0039700001087983 */ /* 0x002ea80000300a00 */
[----:B------:R-:W3:Y:S04]  /*801f0*/  LDL.LU R4, [R1+0x530] ;  /* 0x0005300001047983 */ /* 0x000ee80000300800 */
[----:B---3--:R1:W-:Y:S02]  /*80200*/  STL [R1+0x3960], R4 ;  /* 0x0039600401007387 */ /* 0x0083e40000100800 */
[----:B-1----:R-:W-:Y:S01]  /*80210*/  IMAD.MOV.U32 R4, RZ, RZ, R28 ;  /* 0x000000ffff047224 */ /* 0x002fe200078e001c */
[----:B------:R-:W-:-:S05]  /*80220*/  IADD3 R28, P6, R29, R16, RZ ;  /* 0x000000101d1c7210 */ /* 0x000fca0007fde0ff */
[----:B------:R-:W-:-:S05]  /*80230*/  IMAD.X R29, R4, 0x1, R14, P6 ;  /* 0x00000001041d7824 */ /* 0x000fca00030e060e */
[----:B------:R1:W-:Y:S04]  /*80240*/  STL.64 [R1+0x1dc0], R28 ;  /* 0x001dc01c01007387 */ /* 0x0003e80000100a00 */
[----:B-1----:R-:W3:Y:S04]  /*80250*/  LDL.LU.64 R28, [R1+0x3968] ;  /* 0x00396800011c7983 */ /* 0x002ee80000300a00 */
[----:B---3--:R1:W-:Y:S04]  /*80260*/  STL.64 [R1+0x3950], R28 ;  /* 0x0039501c01007387 */ /* 0x0083e80000100a00 */
[----:B-1----:R-:W3:Y:S04]  /*80270*/  LDL.LU R28, [R1+0x51c] ;  /* 0x00051c00011c7983 */ /* 0x002ee80000300800 */
[----:B--2---:R1:W-:Y:S01]  /*80280*/  STL.64 [R1+0x3958], R8 ;  /* 0x0039580801007387 */ /* 0x0043e20000100a00 */
[----:B---3--:R-:W-:-:S02]  /*80290*/  SHF.R.S32.HI R4, RZ, 0x1f, R28 ;  /* 0x0000001fff047819 */ /* 0x008fc4000001141c */
[----:B-1----:R-:W-:-:S05]  /*802a0*/  IADD3 R8, P6, R28, R21, RZ ;  /* 0x000000151c087210 */ /* 0x002fca0007fde0ff */
[----:B------:R-:W-:Y:S01]  /*802b0*/  IMAD.X R9, R4, 0x1, R20, P6 ;  /* 0x0000000104097824 */ /* 0x000fe200030e0614 */
[----:B------:R1:W-:Y:S04]  /*802c0*/  STL [R1+0x30], R4 ;  /* 0x0000300401007387 */ /* 0x0003e80000100800 */
[----:B-1----:R-:W2:Y:S04]  /*802d0*/  LDL.LU R4, [R1+0x3960] ;  /* 0x0039600001047983 */ /* 0x002ea80000300800 */
[----:B------:R1:W-:Y:S04]  /*802e0*/  STL.64 [R1+0x1db8], R8 ;  /* 0x001db80801007387 */ /* 0x0003e80000100a00 */
[----:B------:R3:W-:Y:S01]  /*802f0*/  STL [R1+0x3948], R19 ;  /* 0x0039481301007387 */ /* 0x0007e20000100800 */
[----:B-1----:R-:W-:-:S03]  /*80300*/  IADD3 R8, P6, R28, R19, RZ ;  /* 0x000000131c087210 */ /* 0x002fc60007fde0ff */
[----:B---3--:R-:W3:Y:S02]  /*80310*/  LDL.LU R19, [R1+0x30] ;  /* 0x0000300001137983 */ /* 0x008ee40000300800 */
[----:B---3--:R-:W-:-:S05]  /*80320*/  IMAD.X R9, R19, 0x1, R18, P6 ;  /* 0x0000000113097824 */ /* 0x008fca00030e0612 */
[----:B------:R1:W-:Y:S02]  /*80330*/  STL.64 [R1+0x1db0], R8 ;  /* 0x001db00801007387 */ /* 0x0003e40000100a00 */
[----:B-1----:R-:W-:-:S05]  /*80340*/  IADD3 R8, P6, R28, R17, RZ ;  /* 0x000000111c087210 */ /* 0x002fca0007fde0ff */
[----:B------:R-:W-:Y:S01]  /*80350*/  IMAD.X R9, R19, 0x1, R15, P6 ;  /* 0x0000000113097824 */ /* 0x000fe200030e060f */
[----:B------:R-:W-:-:S04]  /*80360*/  IADD3 R28, P6, R28, R16, RZ ;  /* 0x000000101c1c7210 */ /* 0x000fc80007fde0ff */
[----:B------:R1:W-:Y:S04]  /*80370*/  STL.64 [R1+0x1da8], R8 ;  /* 0x001da80801007387 */ /* 0x0003e80000100a00 */
[----:B-1----:R-:W3:Y:S04]  /*80380*/  LDL.LU.64 R8, [R1+0x3958] ;  /* 0x0039580001087983 */ /* 0x002ee80000300a00 */
[----:B------:R1:W-:Y:S04]  /*80390*/  STL [R1+0x1da0], R28 ;  /* 0x001da01c01007387 */ /* 0x0003e80000100800 */
[----:B-1----:R-:W4:Y:S04]  /*803a0*/  LDL.LU.64 R28, [R1+0x3950] ;  /* 0x00395000011c7983 */ /* 0x002f280000300a00 */
[----:B------:R1:W-:Y:S04]  /*803b0*/  STL.64 [R1+0x3940], R16 ;  /* 0x0039401001007387 */ /* 0x0003e80000100a00 */
[----:B-1----:R0:W3:Y:S04]  /*803c0*/  LDL.64 R16, [R1+0x1da0] ;  /* 0x001da00001107983 */ /* 0x0020e80000100a00 */
[----:B--2---:R-:W-:Y:S04]  /*803d0*/  STL.64 [R1+0x3938], R4 ;  /* 0x0039380401007387 */ /* 0x004fe80000100a00 */
[----:B------:R1:W-:Y:S04]  /*803e0*/  STL.64 [R1+0x3930], R12 ;  /* 0x0039300c01007387 */ /* 0x0003e80000100a00 */
[----:B-1----:R-:W2:Y:S01]  /*803f0*/  LDL.LU R13, [R1+0x528] ;  /* 0x00052800010d7983 */ /* 0x002ea20000300800 */
[----:B---3--:R-:W-:-:S03]  /*80400*/  IMAD.X R17, R19, 0x1, R14, P6 ;  /* 0x0000000113117824 */ /* 0x008fc600030e060e */
[----:B------:R-:W3:Y:S04]  /*80410*/  LDL.LU R19, [R1+0x3948] ;  /* 0x0039480001137983 */ /* 0x000ee80000300800 */
[----:B------:R1:W-:Y:S01]  /*80420*/  STL [R1+0x1da4], R17 ;  /* 0x001da41101007387 */ /* 0x0003e20000100800 */
[----:B--2---:R-:W-:Y:S02]  /*80430*/  SHF.R.S32.HI R4, RZ, 0x1f, R13 ;  /* 0x0000001fff047819 */ /* 0x004fe4000001140d */
[----:B------:R-:W-:-:S05]  /*80440*/  IADD3 R16, P6, R13, R21, RZ ;  /* 0x000000150d107210 */ /* 0x000fca0007fde0ff */
[----:B-1----:R-:W-:-:S05]  /*80450*/  IMAD.X R17, R4, 0x1, R20, P6 ;  /* 0x0000000104117824 */ /* 0x002fca00030e0614 */
[----:B------:R3:W-:Y:S02]  /*80460*/  STL.64 [R1+0x1d90], R16 ;  /* 0x001d901001007387 */ /* 0x0007e40000100a00 */
[----:B---3--:R-:W-:-:S05]  /*80470*/  IADD3 R16, P6, R13, R19, RZ ;  /* 0x000000130d107210 */ /* 0x008fca0007fde0ff */
[----:B------:R-:W-:-:S05]  /*80480*/  IMAD.X R17, R4, 0x1, R18, P6 ;  /* 0x0000000104117824 */ /* 0x000fca00030e0612 */
[----:B------:R1:W-:Y:S04]  /*80490*/  STL.64 [R1+0x1d88], R16 ;  /* 0x001d881001007387 */ /* 0x0003e80000100a00 */
[----:B-1----:R-:W2:Y:S04]  /*804a0*/  LDL.LU.64 R16, [R1+0x3940] ;  /* 0x0039400001107983 */ /* 0x002ea80000300a00 */
[----:B------:R1:W-:Y:S02]  /*804b0*/  STL [R1+0x3928], R6 ;  /* 0x0039280601007387 */ /* 0x0003e40000100800 */
[----:B-1----:R-:W-:Y:S01]  /*804c0*/  IMAD.MOV.U32 R6, RZ, RZ, R4 ;  /* 0x000000ffff067224 */ /* 0x002fe200078e0004 */
[----:B--2---:R-:W-:-:S05]  /*804d0*/  IADD3 R4, P6, R13, R17, RZ ;  /* 0x000000110d047210 */ /* 0x004fca0007fde0ff */
[----:B------:R-:W-:Y:S01]  /*804e0*/  IMAD.X R5, R6, 0x1, R15, P6 ;  /* 0x0000000106057824 */ /* 0x000fe200030e060f */
[----:B------:R-:W-:-:S05]  /*804f0*/  IADD3 R12, P6, R13, R16, RZ ;  /* 0x000000100d0c7210 */ /* 0x000fca0007fde0ff */
[----:B------:R-:W-:Y:S01]  /*80500*/  IMAD.X R13, R6, 0x1, R14, P6 ;  /* 0x00000001060d7824 */ /* 0x000fe200030e060e */
[----:B------:R1:W-:Y:S04]  /*80510*/  STL.64 [R1+0x1d80], R4 ;  /* 0x001d800401007387 */ /* 0x0003e80000100a00 */
[----:B-1----:R-:W2:Y:S04]  /*80520*/  LDL.LU.64 R4, [R1+0x3938] ;  /* 0x0039380001047983 */ /* 0x002ea80000300a00 */
[----:B------:R1:W-:Y:S04]  /*80530*/  STL.64 [R1+0x1d60], R12 ;  /* 0x001d600c01007387 */ /* 0x0003e80000100a00 */
[----:B-1----:R-:W3:Y:S01]  /*80540*/  LDL.LU.64 R12, [R1+0x3930] ;  /* 0x00393000010c7983 */ /* 0x002ee20000300a00 */
[----:B--2---:R-:W-:-:S03]  /*80550*/  SHF.R.S32.HI R6, RZ, 0x1f, R4 ;  /* 0x0000001fff067819 */ /* 0x004fc60000011404 */
[----:B---3--:R1:W-:Y:S04]  /*80560*/  STL.64 [R1+0x3920], R12 ;  /* 0x0039200c01007387 */ /* 0x0083e80000100a00 */
[----:B------:R2:W-:Y:S01]  /*80570*/  STL [R1+0x30], R6 ;  /* 0x0000300601007387 */ /* 0x0005e20000100800 */
[----:B-1----:R-:W-:-:S05]  /*80580*/  IADD3 R12, P6, R4, R21, RZ ;  /* 0x00000015040c7210 */ /* 0x002fca0007fde0ff */
[----:B------:R-:W-:Y:S02]  /*80590*/  IMAD.X R13, R6, 0x1, R20, P6 ;  /* 0x00000001060d7824 */ /* 0x000fe400030e0614 */
[----:B--2---:R-:W2:Y:S04]  /*805a0*/  LDL.LU R6, [R1+0x3928] ;  /* 0x0039280001067983 */ /* 0x004ea80000300800 */
[----:B------:R1:W-:Y:S04]  /*805b0*/  STL [R1+0x3918], R20 ;  /* 0x0039181401007387 */ /* 0x0003e80000100800 */
[----:B-1----:R-:W3:Y:S04]  /*805c0*/  LDL.LU R20, [R1+0x30] ;  /* 0x0000300001147983 */ /* 0x002ee80000300800 */
[----:B------:R1:W-:Y:S02]  /*805d0*/  STL.64 [R1+0x1d50], R12 ;  /* 0x001d500c01007387 */ /* 0x0003e40000100a00 */
[----:B-1----:R-:W-:-:S05]  /*805e0*/  IADD3 R12, P6, R4, R19, RZ ;  /* 0x00000013040c7210 */ /* 0x002fca0007fde0ff */
[----:B---3--:R-:W-:-:S05]  /*805f0*/  IMAD.X R13, R20, 0x1, R18, P6 ;  /* 0x00000001140d7824 */ /* 0x008fca00030e0612 */
[----:B------:R-:W-:Y:S04]  /*80600*/  STL.64 [R1+0x1d48], R12 ;  /* 0x001d480c01007387 */ /* 0x000fe80000100a00 */
[----:B------:R1:W-:Y:S04]  /*80610*/  STL.64 [R1+0x3910], R18 ;  /* 0x0039101201007387 */ /* 0x0003e80000100a00 */
[----:B-1----:R-:W3:Y:S01]  /*80620*/  LDL R19, [R1+0x53c] ;  /* 0x00053c0001137983 */ /* 0x002ee20000100800 */
[----:B------:R-:W-:-:S05]  /*80630*/  IADD3 R12, P6, R4, R17, RZ ;  /* 0x00000011040c7210 */ /* 0x000fca0007fde0ff */
[----:B------:R-:W-:Y:S01]  /*80640*/  IMAD.X R13, R20, 0x1, R15, P6 ;  /* 0x00000001140d7824 */ /* 0x000fe200030e060f */
[----:B------:R-:W-:Y:S01]  /*80650*/  IADD3 R4, P6, R4, R16, RZ ;  /* 0x0000001004047210 */ /* 0x000fe20007fde0ff */
[----:B------:R-:W-:-:S03]  /*80660*/  IMAD.MOV.U32 R18, RZ, RZ, R5 ;  /* 0x000000ffff127224 */ /* 0x000fc600078e0005 */
[----:B------:R1:W-:Y:S01]  /*80670*/  STL.64 [R1+0x1d40], R12 ;  /* 0x001d400c01007387 */ /* 0x0003e20000100a00 */
[----:B------:R-:W-:-:S03]  /*80680*/  IMAD.X R5, R20, 0x1, R14, P6 ;  /* 0x0000000114057824 */ /* 0x000fc600030e060e */
[----:B-1----:R-:W4:Y:S04]  /*80690*/  LDL.LU.64 R12, [R1+0x3920] ;  /* 0x00392000010c7983 */ /* 0x002f280000300a00 */
[----:B------:R1:W-:Y:S04]  /*806a0*/  STL.64 [R1+0x3908], R16 ;  /* 0x0039081001007387 */ /* 0x0003e80000100a00 */
[----:B-1----:R-:W2:Y:S04]  /*806b0*/  LDL.LU R16, [R1+0x524] ;  /* 0x0005240001107983 */ /* 0x002ea80000300800 */
[----:B------:R-:W4:Y:S04]  /*806c0*/  LDL.LU R20, [R1+0x3918] ;  /* 0x0039180001147983 */ /* 0x000f280000300800 */
[----:B------:R3:W-:Y:S01]  /*806d0*/  STL [R1+0x27b8], R4 ;  /* 0x0027b80401007387 */ /* 0x0007e20000100800 */
[----:B------:R-:W-:-:S03]  /*806e0*/  IMAD.MOV.U32 R17, RZ, RZ, R18 ;  /* 0x000000ffff117224 */ /* 0x000fc600078e0012 */
[----:B------:R-:W-:Y:S01]  /*806f0*/  STL [R1+0x2784], R5 ;  /* 0x0027840501007387 */ /* 0x000fe20000100800 */
[----:B---3--:R-:W-:Y:S02]  /*80700*/  SHF.R.S32.HI R4, RZ, 0x1f, R19 ;  /* 0x0000001fff047819 */ /* 0x008fe40000011413 */
[----:B------:R-:W-:-:S03]  /*80710*/  IADD3 R18, P6, R19, R21, RZ ;  /* 0x0000001513127210 */ /* 0x000fc60007fde0ff */
[----:B------:R-:W-:Y:S04]  /*80720*/  STL [R1+0x30], R4 ;  /* 0x0000300401007387 */ /* 0x000fe80000100800 */
[----:B------:R1:W-:Y:S04]  /*80730*/  STL [R1+0x38fc], R21 ;  /* 0x0038fc1501007387 */ /* 0x0003e80000100800 */
[----:B-1----:R-:W4:Y:S02]  /*80740*/  LDL.LU R21, [R1+0x30] ;  /* 0x0000300001157983 */ /* 0x002f240000300800 */
[----:B----4-:R-:W-:-:S05]  /*80750*/  IMAD.X R19, R21, 0x1, R20, P6 ;  /* 0x0000000115137824 */ /* 0x010fca00030e0614 */
[----:B------:R1:W-:Y:S04]  /*80760*/  STL.64 [R1+0x1d18], R18 ;  /* 0x001d181201007387 */ /* 0x0003e80000100a00 */
[----:B-1----:R-:W3:Y:S04]  /*80770*/  LDL.LU.64 R18, [R1+0x3910] ;  /* 0x0039100001127983 */ /* 0x002ee80000300a00 */
[----:B------:R1:W-:Y:S04]  /*80780*/  STL [R1+0x3900], R20 ;  /* 0x0039001401007387 */ /* 0x0003e80000100800 */
[----:B-1----:R-:W3:Y:S01]  /*80790*/  LDL.LU R20, [R1+0x53c] ;  /* 0x00053c0001147983 */ /* 0x002ee20000300800 */
[----:B--2---:R-:W-:-:S02]  /*807a0*/  IMAD.MOV.U32 R4, RZ, RZ, R16 ;  /* 0x000000ffff047224 */ /* 0x004fc400078e0010 */
[----:B------:R-:W-:Y:S01]  /*807b0*/  IMAD.MOV.U32 R5, RZ, RZ, R17 ;  /* 0x000000ffff057224 */ /* 0x000fe200078e0011 */
[----:B---3--:R-:W-:-:S05]  /*807c0*/  IADD3 R16, P6, R20, R19, RZ ;  /* 0x0000001314107210 */ /* 0x008fca0007fde0ff */
[----:B------:R-:W-:-:S05]  /*807d0*/  IMAD.X R17, R21, 0x1, R18, P6 ;  /* 0x0000000115117824 */ /* 0x000fca00030e0612 */
[----:B------:R1:W-:Y:S04]  /*807e0*/  STL.64 [R1+0x1d10], R16 ;  /* 0x001d101001007387 */ /* 0x0003e80000100a00 */
[----:B-1----:R-:W2:Y:S04]  /*807f0*/  LDL.LU.64 R16, [R1+0x3908] ;  /* 0x0039080001107983 */ /* 0x002ea80000300a00 */
[----:B------:R2:W-:Y:S02]  /*80800*/  STL.64 [R1+0x38f0], R18 ;  /* 0x0038f01201007387 */ /* 0x0005e40000100a00 */
[----:B--2---:R-:W-:-:S02]  /*80810*/  IADD3 R18, P6, R20, R17, RZ ;  /* 0x0000001114127210 */ /* 0x004fc40007fde0ff */
[----:B------:R-:W-:Y:S03]  /*80820*/  STL [R1+0x38f8], R17 ;  /* 0x0038f81101007387 */ /* 0x000fe60000100800 */
[----:B------:R-:W-:-:S05]  /*80830*/  IMAD.X R19, R21, 0x1, R15, P6 ;  /* 0x0000000115137824 */ /* 0x000fca00030e060f */
[----:B------:R1:W-:Y:S02]  /*80840*/  STL.64 [R1+0x1d08], R18 ;  /* 0x001d081201007387 */ /* 0x0003e40000100a00 */
[----:B-1----:R-:W-:Y:S02]  /*80850*/  IADD3 R18, P6, R20, R16, RZ ;  /* 0x0000001014127210 */ /* 0x002fe40007fde0ff */
[----:B------:R-:W2:Y:S03]  /*80860*/  LDL.LU R20, [R1+0x3900] ;  /* 0x0039000001147983 */ /* 0x000ea60000300800 */
[----:B------:R-:W-:Y:S02]  /*80870*/  IMAD.X R19, R21, 0x1, R14, P6 ;  /* 0x0000000115137824 */ /* 0x000fe400030e060e */
[----:B------:R-:W3:Y:S04]  /*80880*/  LDL.LU R21, [R1+0x38fc] ;  /* 0x0038fc0001157983 */ /* 0x000ee80000300800 */
[----:B------:R1:W-:Y:S04]  /*80890*/  STL [R1+0x38ec], R3 ;  /* 0x0038ec0301007387 */ /* 0x0003e80000100800 */
[----:B-1----:R-:W4:Y:S04]  /*808a0*/  LDL.LU R3, [R1+0x548] ;  /* 0x0005480001037983 */ /* 0x002f280000300800 */
[----:B------:R3:W-:Y:S01]  /*808b0*/  STL.64 [R1+0x1ce8], R18 ;  /* 0x001ce81201007387 */ /* 0x0007e20000100a00 */
[----:B----4-:R-:W-:-:S02]  /*808c0*/  SHF.R.S32.HI R17, RZ, 0x1f, R3 ;  /* 0x0000001fff117819 */ /* 0x010fc40000011403 */
[----:B---3--:R-:W-:-:S05]  /*808d0*/  IADD3 R18, P6, R3, R21, RZ ;  /* 0x0000001503127210 */ /* 0x008fca0007fde0ff */
[----:B--2---:R-:W-:Y:S01]  /*808e0*/  IMAD.X R19, R17, 0x1, R20, P6 ;  /* 0x0000000111137824 */ /* 0x004fe200030e0614 */
[----:B------:R1:W-:Y:S04]  /*808f0*/  STL [R1+0x30], R17 ;  /* 0x0000301101007387 */ /* 0x0003e80000100800 */
[----:B-1----:R-:W2:Y:S04]  /*80900*/  LDL.LU R17, [R1+0x38f8] ;  /* 0x0038f80001117983 */ /* 0x002ea80000300800 */
[----:B------:R1:W-:Y:S04]  /*80910*/  STL.64 [R1+0x1cd8], R18 ;  /* 0x001cd81201007387 */ /* 0x0003e80000100a00 */
[----:B-1----:R-:W3:Y:S04]  /*80920*/  LDL.LU.64 R18, [R1+0x38f0] ;  /* 0x0038f00001127983 */ /* 0x002ee80000300a00 */
[----:B------:R-:W-:Y:S04]  /*80930*/  STL.64 [R1+0x38e0], R20 ;  /* 0x0038e01401007387 */ /* 0x000fe80000100a00 */
[----:B------:R1:W-:Y:S04]  /*80940*/  STL [R1+0x38e8], R26 ;  /* 0x0038e81a01007387 */ /* 0x0003e80000100800 */
[----:B-1----:R-:W4:Y:S01]  /*80950*/  LDL.LU R26, [R1+0x30] ;  /* 0x00003000011a7983 */ /* 0x002f220000300800 */
[----:B---3--:R-:W-:-:S05]  /*80960*/  IADD3 R20, P6, R3, R19, RZ ;  /* 0x0000001303147210 */ /* 0x008fca0007fde0ff */
[----:B----4-:R-:W-:-:S05]  /*80970*/  IMAD.X R21, R26, 0x1, R18, P6 ;  /* 0x000000011a157824 */ /* 0x010fca00030e0612 */
[----:B------:R2:W-:Y:S02]  /*80980*/  STL.64 [R1+0x1cd0], R20 ;  /* 0x001cd01401007387 */ /* 0x0005e40000100a00 */
[----:B--2---:R-:W-:-:S05]  /*80990*/  IADD3 R20, P6, R3, R17, RZ ;  /* 0x0000001103147210 */ /* 0x004fca0007fde0ff */
[----:B------:R-:W-:-:S05]  /*809a0*/  IMAD.X R21, R26, 0x1, R15, P6 ;  /* 0x000000011a157824 */ /* 0x000fca00030e060f */
[----:B------:R1:W-:Y:S02]  /*809b0*/  STL.64 [R1+0x1cc8], R20 ;  /* 0x001cc81401007387 */ /* 0x0003e40000100a00 */
[----:B-1----:R-:W-:Y:S02]  /*809c0*/  IADD3 R20, P6, R3, R16, RZ ;  /* 0x0000001003147210 */ /* 0x002fe40007fde0ff */
[----:B------:R-:W2:Y:S03]  /*809d0*/  LDL.LU R3, [R1+0x38ec] ;  /* 0x0038ec0001037983 */ /* 0x000ea60000300800 */
[----:B------:R-:W-:Y:S01]  /*809e0*/  IMAD.X R21, R26, 0x1, R14, P6 ;  /* 0x000000011a157824 */ /* 0x000fe200030e060e */
[----:B------:R-:W-:Y:S04]  /*809f0*/  STL.64 [R1+0x38d8], R16 ;  /* 0x0038d81001007387 */ /* 0x000fe80000100a00 */
[----:B------:R-:W3:Y:S04]  /*80a00*/  LDL.LU R26, [R1+0x38e8] ;  /* 0x0038e800011a7983 */ /* 0x000ee80000300800 */
[----:B------:R1:W-:Y:S04]  /*80a10*/  STL.64 [R1+0x1cb0], R20 ;  /* 0x001cb01401007387 */ /* 0x0003e80000100a00 */
[----:B-1----:R-:W4:Y:S04]  /*80a20*/  LDL.LU.64 R20, [R1+0x38e0] ;  /* 0x0038e00001147983 */ /* 0x002f280000300a00 */
[----:B------:R-:W-:Y:S04]  /*80a30*/  STL [R1+0x38d0], R25 ;  /* 0x0038d01901007387 */ /* 0x000fe80000100800 */
[----:B------:R1:W-:Y:S04]  /*80a40*/  STL [R1+0x38d4], R11 ;  /* 0x0038d40b01007387 */ /* 0x0003e80000100800 */
[----:B-1----:R-:W2:Y:S02]  /*80a50*/  LDL.LU R11, [R1+0x554] ;  /* 0x00055400010b7983 */ /* 0x002ea40000300800 */
[----:B--2---:R-:W-:-:S02]  /*80a60*/  SHF.R.S32.HI R25, RZ, 0x1f, R11 ;  /* 0x0000001fff197819 */ /* 0x004fc4000001140b */
[----:B----4-:R-:W-:-:S05]  /*80a70*/  IADD3 R16, P6, R11, R21, RZ ;  /* 0x000000150b107210 */ /* 0x010fca0007fde0ff */
[----:B------:R-:W-:-:S05]  /*80a80*/  IMAD.X R17, R25, 0x1, R20, P6 ;  /* 0x0000000119117824 */ /* 0x000fca00030e0614 */
[----:B------:R1:W-:Y:S02]  /*80a90*/  STL.64 [R1+0x1ca0], R16 ;  /* 0x001ca01001007387 */ /* 0x0003e40000100a00 */
[----:B-1----:R-:W-:-:S05]  /*80aa0*/  IADD3 R16, P6, R11, R19, RZ ;  /* 0x000000130b107210 */ /* 0x002fca0007fde0ff */
        /* <DEDUP_REMOVED lines=8> */
[----:B------:R-:W2:Y:S03]  /*80b30*/  LDL.LU R11, [R1+0x38d4] ;  /* 0x0038d400010b7983 */ /* 0x000ea60000300800 */
[----:B------:R-:W-:Y:S02]  /*80b40*/  IMAD.X R19, R25, 0x1, R14, P6 ;  /* 0x0000000119137824 */ /* 0x000fe400030e060e */
[----:B------:R-:W4:Y:S04]  /*80b50*/  LDL.LU R25, [R1+0x38d0] ;  /* 0x0038d00001197983 */ /* 0x000f280000300800 */
[----:B------:R1:W-:Y:S04]  /*80b60*/  STL [R1+0x38c4], R7 ;  /* 0x0038c40701007387 */ /* 0x0003e80000100800 */
[----:B-1----:R-:W3:Y:S04]  /*80b70*/  LDL.LU R7, [R1+0x560] ;  /* 0x0005600001077983 */ /* 0x002ee80000300800 */
[----:B------:R-:W-:Y:S04]  /*80b80*/  STL.64 [R1+0x1c70], R18 ;  /* 0x001c701201007387 */ /* 0x000fe80000100a00 */
[----:B----4-:R3:W-:Y:S02]  /*80b90*/  STL [R1+0x38c0], R25 ;  /* 0x0038c01901007387 */ /* 0x0107e40000100800 */
[----:B---3--:R-:W-:-:S02]  /*80ba0*/  SHF.R.S32.HI R25, RZ, 0x1f, R7 ;  /* 0x0000001fff197819 */ /* 0x008fc40000011407 */
[----:B------:R-:W-:-:S05]  /*80bb0*/  IADD3 R18, P6, R7, R21, RZ ;  /* 0x0000001507127210 */ /* 0x000fca0007fde0ff */
[----:B------:R-:W-:-:S05]  /*80bc0*/  IMAD.X R19, R25, 0x1, R20, P6 ;  /* 0x0000000119137824 */ /* 0x000fca00030e0614 */
[----:B------:R1:W-:Y:S04]  /*80bd0*/  STL.64 [R1+0x1c60], R18 ;  /* 0x001c601201007387 */ /* 0x0003e80000100a00 */
[----:B-1----:R-:W3:Y:S04]  /*80be0*/  LDL.LU.64 R18, [R1+0x38c8] ;  /* 0x0038c80001127983 */ /* 0x002ee80000300a00 */
[----:B------:R3:W-:Y:S02]  /*80bf0*/  STL.64 [R1+0x38b8], R20 ;  /* 0x0038b81401007387 */ /* 0x0007e40000100a00 */
[----:B---3--:R-:W-:-:S05]  /*80c00*/  IADD3 R20, P6, R7, R19, RZ ;  /* 0x0000001307147210 */ /* 0x008fca0007fde0ff */
[----:B------:R-:W-:-:S05]  /*80c10*/  IMAD.X R21, R25, 0x1, R18, P6 ;  /* 0x0000000119157824 */ /* 0x000fca00030e0612 */
[----:B------:R1:W-:Y:S02]  /*80c20*/  STL.64 [R1+0x1c58], R20 ;  /* 0x001c581401007387 */ /* 0x0003e40000100a00 */
[----:B-1----:R-:W-:-:S05]  /*80c30*/  IADD3 R20, P6, R7, R17, RZ ;  /* 0x0000001107147210 */ /* 0x002fca0007fde0ff */
[----:B------:R-:W-:-:S05]  /*80c40*/  IMAD.X R21, R25, 0x1, R15, P6 ;  /* 0x0000000119157824 */ /* 0x000fca00030e060f */
[----:B------:R1:W-:Y:S02]  /*80c50*/  STL.64 [R1+0x1c50], R20 ;  /* 0x001c501401007387 */ /* 0x0003e40000100a00 */
[----:B-1----:R-:W-:Y:S02]  /*80c60*/  IADD3 R20, P6, R7, R16, RZ ;  /* 0x0000001007147210 */ /* 0x002fe40007fde0ff */
[----:B------:R-:W3:Y:S03]  /*80c70*/  LDL.LU R7, [R1+0x38c4] ;  /* 0x0038c40001077983 */ /* 0x000ee60000300800 */
[----:B------:R-:W-:Y:S01]  /*80c80*/  IMAD.X R21, R25, 0x1, R14, P6 ;  /* 0x0000000119157824 */ /* 0x000fe200030e060e */
[----:B------:R-:W-:Y:S04]  /*80c90*/  STL.64 [R1+0x38b0], R16 ;  /* 0x0038b01001007387 */ /* 0x000fe80000100a00 */
[----:B------:R-:W4:Y:S04]  /*80ca0*/  LDL.LU R25, [R1+0x38c0] ;  /* 0x0038c00001197983 */ /* 0x000f280000300800 */
[----:B------:R1:W-:Y:S04]  /*80cb0*/  STL.64 [R1+0x1c38], R20 ;  /* 0x001c381401007387 */ /* 0x0003e80000100a00 */
[----:B-1----:R-:W3:Y:S04]  /*80cc0*/  LDL.LU.64 R20, [R1+0x38b8] ;  /* 0x0038b80001147983 */ /* 0x002ee80000300a00 */
[----:B--2---:R-:W-:Y:S04]  /*80cd0*/  STL [R1+0x38a8], R11 ;  /* 0x0038a80b01007387 */ /* 0x004fe80000100800 */
[----:B----4-:R1:W-:Y:S04]  /*80ce0*/  STL [R1+0x38ac], R25 ;  /* 0x0038ac1901007387 */ /* 0x0103e80000100800 */
[----:B-1----:R-:W2:Y:S02]  /*80cf0*/  LDL.LU R25, [R1+0x56c] ;  /* 0x00056c0001197983 */ /* 0x002ea40000300800 */
[----:B--2---:R-:W-:-:S02]  /*80d00*/  SHF.R.S32.HI R11, RZ, 0x1f, R25 ;  /* 0x0000001fff0b7819 */ /* 0x004fc40000011419 */
[----:B---3--:R-:W-:-:S05]  /*80d10*/  IADD3 R16, P6, R25, R21, RZ ;  /* 0x0000001519107210 */ /* 0x008fca0007fde0ff */
        /* <DEDUP_REMOVED lines=13> */
[----:B------:R-:W3:Y:S04]  /*80df0*/  LDL.LU R11, [R1+0x38a8] ;  /* 0x0038a800010b7983 */ /* 0x000ee80000300800 */
[----:B------:R-:W-:Y:S04]  /*80e00*/  STL.64 [R1+0x1bf8], R18 ;  /* 0x001bf81201007387 */ /* 0x000fe80000100a00 */
[----:B------:R1:W-:Y:S04]  /*80e10*/  STL [R1+0x389c], R6 ;  /* 0x00389c0601007387 */ /* 0x0003e80000100800 */
[----:B-1----:R-:W4:Y:S04]  /*80e20*/  LDL.LU R6, [R1+0x578] ;  /* 0x0005780001067983 */ /* 0x002f280000300800 */
[----:B---3--:R4:W-:Y:S02]  /*80e30*/  STL [R1+0x3898], R11 ;  /* 0x0038980b01007387 */ /* 0x0089e40000100800 */
[----:B----4-:R-:W-:-:S02]  /*80e40*/  SHF.R.S32.HI R11, RZ, 0x1f, R6 ;  /* 0x0000001fff0b7819 */ /* 0x010fc40000011406 */
        /* <DEDUP_REMOVED lines=18> */
[----:B--2---:R1:W-:Y:S04]  /*80f70*/  STL [R1+0x3884], R25 ;  /* 0x0038841901007387 */ /* 0x0043e80000100800 */
[----:B-1----:R-:W2:Y:S04]  /*80f80*/  LDL.LU R25, [R1+0x574] ;  /* 0x0005740001197983 */ /* 0x002ea80000300800 */
[----:B----4-:R2:W-:Y:S02]  /*80f90*/  STL [R1+0x3880], R11 ;  /* 0x0038800b01007387 */ /* 0x0105e40000100800 */
        /* <DEDUP_REMOVED lines=17> */
[----:B---3--:R1:W-:Y:S04]  /*810b0*/  STL [R1+0x3870], R11 ;  /* 0x0038700b01007387 */ /* 0x0083e80000100800 */
[----:B-1----:R-:W3:Y:S04]  /*810c0*/  LDL.LU R11, [R1+0x568] ;  /* 0x00056800010b7983 */ /* 0x002ee80000300800 */
[----:B------:R3:W-:Y:S02]  /*810d0*/  STL [R1+0x3858], R5 ;  /* 0x0038580501007387 */ /* 0x0007e40000100800 */
        /* <DEDUP_REMOVED lines=16> */
[----:B------:R1:W-:Y:S04]  /*811e0*/  STL.64 [R1+0x1b48], R20 ;  /* 0x001b481401007387 */ /* 0x0003e80000100a00 */
[----:B-1----:R-:W4:Y:S04]  /*811f0*/  LDL.LU.64 R20, [R1+0x3868] ;  /* 0x0038680001147983 */ /* 0x002f280000300a00 */
[----:B------:R1:W-:Y:S04]  /*81200*/  STL.64 [R1+0x3850], R8 ;  /* 0x0038500801007387 */ /* 0x0003e80000100a00 */
[----:B-1----:R-:W2:Y:S02]  /*81210*/  LDL.LU R9, [R1+0x55c] ;  /* 0x00055c0001097983 */ /* 0x002ea40000300800 */
[----:B--2---:R-:W-:-:S02]  /*81220*/  SHF.R.S32.HI R5, RZ, 0x1f, R9 ;  /* 0x0000001fff057819 */ /* 0x004fc40000011409 */
[----:B----4-:R-:W-:-:S05]  /*81230*/  IADD3 R6, P6, R9, R21, RZ ;  /* 0x0000001509067210 */ /* 0x010fca0007fde0ff */
        /* <DEDUP_REMOVED lines=10> */
[----:B-1----:R-:W2:Y:S04]  /*812e0*/  LDL.LU.64 R6, [R1+0x3860] ;  /* 0x0038600001067983 */ /* 0x002ea80000300a00 */
[----:B------:R-:W4:Y:S04]  /*812f0*/  LDL.LU R5, [R1+0x3858] ;  /* 0x0038580001057983 */ /* 0x000f280000300800 */
[----:B------:R-:W-:Y:S04]  /*81300*/  STL.64 [R1+0x1b08], R8 ;  /* 0x001b080801007387 */ /* 0x000fe80000100a00 */
[----:B------:R4:W-:Y:S02]  /*81310*/  STL.64 [R1+0x3848], R2 ;  /* 0x0038480201007387 */ /* 0x0009e40000100a00 */
[----:B----4-:R-:W-:-:S02]  /*81320*/  SHF.R.S32.HI R3, RZ, 0x1f, R5 ;  /* 0x0000001fff037819 */ /* 0x010fc40000011405 */
[----:B------:R-:W-:-:S05]  /*81330*/  IADD3 R8, P6, R5, R21, RZ ;  /* 0x0000001505087210 */ /* 0x000fca0007fde0ff */
[----:B------:R-:W-:-:S05]  /*81340*/  IMAD.X R9, R3, 0x1, R20, P6 ;  /* 0x0000000103097824 */ /* 0x000fca00030e0614 */
[----:B------:R1:W-:Y:S04]  /*81350*/  STL.64 [R1+0x1af8], R8 ;  /* 0x001af80801007387 */ /* 0x0003e80000100a00 */
[----:B-1----:R-:W4:Y:S04]  /*81360*/  LDL.LU.64 R8, [R1+0x3850] ;  /* 0x0038500001087983 */ /* 0x002f280000300a00 */
[----:B---3--:R1:W-:Y:S02]  /*81370*/  STL.64 [R1+0x3840], R10 ;  /* 0x0038400a01007387 */ /* 0x0083e40000100a00 */
[----:B-1----:R-:W-:-:S02]  /*81380*/  IMAD.MOV.U32 R11, RZ, RZ, R5 ;  /* 0x000000ffff0b7224 */ /* 0x002fc400078e0005 */
[----:B------:R-:W3:Y:S03]  /*81390*/  LDL.LU R5, [R1+0x538] ;  /* 0x0005380001057983 */ /* 0x000ee60000300800 */
[----:B------:R-:W-:Y:S01]  /*813a0*/  IADD3 R2, P6, R11, R19, RZ ;  /* 0x000000130b027210 */ /* 0x000fe20007fde0ff */
[----:B---3--:R1:W-:Y:S02]  /*813b0*/  STL [R1+0x3838], R5 ;  /* 0x0038380501007387 */ /* 0x0083e40000100800 */
[----:B-1----:R-:W-:-:S04]  /*813c0*/  IMAD.MOV.U32 R5, RZ, RZ, R3 ;  /* 0x000000ffff057224 */ /* 0x002fc800078e0003 */
[----:B------:R-:W-:-:S05]  /*813d0*/  IMAD.X R3, R5, 0x1, R18, P6 ;  /* 0x0000000105037824 */ /* 0x000fca00030e0612 */
[----:B------:R1:W-:Y:S02]  /*813e0*/  STL.64 [R1+0x1af0], R2 ;  /* 0x001af00201007387 */ /* 0x0003e40000100a00 */
[----:B-1----:R-:W-:-:S05]  /*813f0*/  IADD3 R2, P6, R11, R17, RZ ;  /* 0x000000110b027210 */ /* 0x002fca0007fde0ff */
[----:B------:R-:W-:-:S05]  /*81400*/  IMAD.X R3, R5, 0x1, R15, P6 ;  /* 0x0000000105037824 */ /* 0x000fca00030e060f */
[----:B------:R1:W-:Y:S04]  /*81410*/  STL.64 [R1+0x1ae8], R2 ;  /* 0x001ae80201007387 */ /* 0x0003e80000100a00 */
[----:B-1----:R-:W3:Y:S01]  /*81420*/  LDL.LU.64 R2, [R1+0x3848] ;  /* 0x0038480001027983 */ /* 0x002ee20000300a00 */
[----:B------:R-:W-:-:S05]  /*81430*/  IADD3 R10, P6, R11, R16, RZ ;  /* 0x000000100b0a7210 */ /* 0x000fca0007fde0ff */
[----:B------:R-:W-:-:S05]  /*81440*/  IMAD.X R11, R5, 0x1, R14, P6 ;  /* 0x00000001050b7824 */ /* 0x000fca00030e060e */
[----:B------:R-:W-:Y:S04]  /*81450*/  STL.64 [R1+0x1ad0], R10 ;  /* 0x001ad00a01007387 */ /* 0x000fe80000100a00 */
[----:B---3--:R1:W-:Y:S04]  /*81460*/  STL.64 [R1+0x3830], R2 ;  /* 0x0038300201007387 */ /* 0x0083e80000100a00 */
[----:B-1----:R-:W3:Y:S02]  /*81470*/  LDL R3, [R1+0x544] ;  /* 0x0005440001037983 */ /* 0x002ee40000100800 */
[----:B---3--:R-:W-:-:S02]  /*81480*/  SHF.R.S32.HI R5, RZ, 0x1f, R3 ;  /* 0x0000001fff057819 */ /* 0x008fc40000011403 */
[----:B------:R-:W-:-:S05]  /*81490*/  IADD3 R10, P6, R3, R21, RZ ;  /* 0x00000015030a7210 */ /* 0x000fca0007fde0ff */
[----:B------:R-:W-:Y:S01]  /*814a0*/  IMAD.X R11, R5, 0x1, R20, P6 ;  /* 0x00000001050b7824 */ /* 0x000fe200030e0614 */
[----:B------:R-:W-:Y:S01]  /*814b0*/  IADD3 R2, P6, R3, R19, RZ ;  /* 0x0000001303027210 */ /* 0x000fe20007fde0ff */
[----:B------:R-:W-:Y:S04]  /*814c0*/  STL [R1+0x30], R5 ;  /* 0x0000300501007387 */ /* 0x000fe80000100800 */
[----:B------:R-:W-:Y:S01]  /*814d0*/  IMAD.X R3, R5, 0x1, R18, P6 ;  /* 0x0000000105037824 */ /* 0x000fe200030e0612 */
[----:B------:R1:W-:Y:S04]  /*814e0*/  STL.64 [R1+0x1ac0], R10 ;  /* 0x001ac00a01007387 */ /* 0x0003e80000100a00 */
[----:B-1----:R-:W3:Y:S04]  /*814f0*/  LDL.LU.64 R10, [R1+0x3840] ;  /* 0x00384000010a7983 */ /* 0x002ee80000300a00 */
[----:B------:R-:W4:Y:S04]  /*81500*/  LDL.LU R5, [R1+0x3838] ;  /* 0x0038380001057983 */ /* 0x000f280000300800 */
[----:B------:R-:W-:Y:S04]  /*81510*/  STL.64 [R1+0x1ab8], R2 ;  /* 0x001ab80201007387 */ /* 0x000fe80000100a00 */
[----:B------:R1:W-:Y:S04]  /*81520*/  STL [R1+0x3820], R4 ;  /* 0x0038200401007387 */ /* 0x0003e80000100800 */
[----:B-1----:R-:W3:Y:S04]  /*81530*/  LDL.LU R4, [R1+0x30] ;  /* 0x0000300001047983 */ /* 0x002ee80000300800 */
[----:B--2---:R1:W-:Y:S04]  /*81540*/  STL.64 [R1+0x3828], R6 ;  /* 0x0038280601007387 */ /* 0x0043e80000100a00 */
[----:B-1----:R-:W2:Y:S02]  /*81550*/  LDL.LU R7, [R1+0x544] ;  /* 0x0005440001077983 */ /* 0x002ea40000300800 */
[----:B--2---:R-:W-:-:S05]  /*81560*/  IADD3 R2, P6, R7, R17, RZ ;  /* 0x0000001107027210 */ /* 0x004fca0007fde0ff */
[----:B---3--:R-:W-:-:S05]  /*81570*/  IMAD.X R3, R4, 0x1, R15, P6 ;  /* 0x0000000104037824 */ /* 0x008fca00030e060f */
[----:B------:R1:W-:Y:S04]  /*81580*/  STL.64 [R1+0x1ab0], R2 ;  /* 0x001ab00201007387 */ /* 0x0003e80000100a00 */
[----:B-1----:R-:W2:Y:S01]  /*81590*/  LDL.LU.64 R2, [R1+0x3830] ;  /* 0x0038300001027983 */ /* 0x002ea20000300a00 */
[----:B------:R-:W-:-:S05]  /*815a0*/  IADD3 R6, P6, R7, R16, RZ ;  /* 0x0000001007067210 */ /* 0x000fca0007fde0ff */
[----:B------:R-:W-:Y:S01]  /*815b0*/  IMAD.X R7, R4, 0x1, R14, P6 ;  /* 0x0000000104077824 */ /* 0x000fe200030e060e */
[----:B--2---:R4:W-:Y:S04]  /*815c0*/  STL [R1+0x3824], R2 ;  /* 0x0038240201007387 */ /* 0x0049e80000100800 */
[----:B------:R1:W-:Y:S01]  /*815d0*/  STL.64 [R1+0x1a90], R6 ;  /* 0x001a900601007387 */ /* 0x0003e20000100a00 */
[----:B----4-:R-:W-:Y:S02]  /*815e0*/  SHF.R.S32.HI R2, RZ, 0x1f, R5 ;  /* 0x0000001fff027819 */ /* 0x010fe40000011405 */
[----:B-1----:R-:W-:-:S05]  /*815f0*/  IADD3 R6, P6, R5, R21, RZ ;  /* 0x0000001505067210 */ /* 0x002fca0007fde0ff */
[----:B------:R-:W-:-:S05]  /*81600*/  IMAD.X R7, R2, 0x1, R20, P6 ;  /* 0x0000000102077824 */ /* 0x000fca00030e0614 */
[----:B------:R1:W-:Y:S02]  /*81610*/  STL.64 [R1+0x1a80], R6 ;  /* 0x001a800601007387 */ /* 0x0003e40000100a00 */
[----:B-1----:R-:W-:-:S05]  /*81620*/  IADD3 R6, P6, R5, R19, RZ ;  /* 0x0000001305067210 */ /* 0x002fca0007fde0ff */
        /* <DEDUP_REMOVED lines=8> */
[----:B------:R-:W3:Y:S04]  /*816b0*/  LDL.LU R2, [R1+0x3824] ;  /* 0x0038240001027983 */ /* 0x000ee80000300800 */
[----:B------:R1:W-:Y:S04]  /*816c0*/  STL.64 [R1+0x1a58], R4 ;  /* 0x001a580401007387 */ /* 0x0003e80000100a00 */
[----:B-1----:R-:W4:Y:S04]  /*816d0*/  LDL.LU R4, [R1+0x3820] ;  /* 0x0038200001047983 */ /* 0x002f280000300800 */
[----:B--2---:R1:W-:Y:S04]  /*816e0*/  STL.64 [R1+0x3818], R6 ;  /* 0x0038180601007387 */ /* 0x0043e80000100a00 */
[----:B------:R2:W-:Y:S01]  /*816f0*/  STL.64 [R1+0x3810], R8 ;  /* 0x0038100801007387 */ /* 0x0005e20000100a00 */
[----:B----4-:R-:W-:-:S02]  /*81700*/  SHF.R.S32.HI R5, RZ, 0x1f, R4 ;  /* 0x0000001fff057819 */ /* 0x010fc40000011404 */
[----:B-1----:R-:W-:Y:S01]  /*81710*/  IADD3 R6, P6, R4, R21, RZ ;  /* 0x0000001504067210 */ /* 0x002fe20007fde0ff */
[----:B--2---:R-:W-:-:S04]  /*81720*/  IMAD.MOV.U32 R9, RZ, RZ, R4 ;  /* 0x000000ffff097224 */ /* 0x004fc800078e0004 */
[----:B------:R-:W-:-:S05]  /*81730*/  IMAD.X R7, R5, 0x1, R20, P6 ;  /* 0x0000000105077824 */ /* 0x000fca00030e0614 */
[----:B------:R1:W-:Y:S02]  /*81740*/  STL.64 [R1+0x1a48], R6 ;  /* 0x001a480601007387 */ /* 0x0003e40000100a00 */
[----:B-1----:R-:W-:-:S05]  /*81750*/  IADD3 R6, P6, R9, R19, RZ ;  /* 0x0000001309067210 */ /* 0x002fca0007fde0ff */
[----:B------:R-:W-:-:S05]  /*81760*/  IMAD.X R7, R5, 0x1, R18, P6 ;  /* 0x0000000105077824 */ /* 0x000fca00030e0612 */
[----:B------:R1:W-:Y:S04]  /*81770*/  STL.64 [R1+0x1a40], R6 ;  /* 0x001a400601007387 */ /* 0x0003e80000100a00 */
[----:B------:R-:W2:Y:S01]  /*81780*/  LDL.LU R4, [R1+0x4fc] ;  /* 0x0004fc0001047983 */ /* 0x000ea20000300800 */
[----:B-1----:R-:W-:-:S03]  /*81790*/  IADD3 R6, P6, R9, R17, RZ ;  /* 0x0000001109067210 */ /* 0x002fc60007fde0ff */
[----:B--2---:R1:W-:Y:S04]  /*817a0*/  STL [R1+0x3808], R4 ;  /* 0x0038080401007387 */ /* 0x0043e80000100800 */
[----:B-1----:R-:W2:Y:S01]  /*817b0*/  LDL.LU R4, [R1+0x510] ;  /* 0x0005100001047983 */ /* 0x002ea20000300800 */
[----:B------:R-:W-:Y:S01]  /*817c0*/  IMAD.X R7, R5, 0x1, R15, P6 ;  /* 0x0000000105077824 */ /* 0x000fe200030e060f */
[----:B------:R-:W-:-:S05]  /*817d0*/  IADD3 R8, P6, R9, R16, RZ ;  /* 0x0000001009087210 */ /* 0x000fca0007fde0ff */
[----:B------:R-:W-:Y:S01]  /*817e0*/  IMAD.X R9, R5, 0x1, R14, P6 ;  /* 0x0000000105097824 */ /* 0x000fe200030e060e */
[----:B------:R1:W-:Y:S04]  /*817f0*/  STL.64 [R1+0x1a38], R6 ;  /* 0x001a380601007387 */ /* 0x0003e80000100a00 */
[----:B-1----:R-:W4:Y:S04]  /*81800*/  LDL.LU.64 R6, [R1+0x3818] ;  /* 0x0038180001067983 */ /* 0x002f280000300a00 */
[----:B------:R1:W-:Y:S01]  /*81810*/  STL.64 [R1+0x1a18], R8 ;  /* 0x001a180801007387 */ /* 0x0003e20000100a00 */
[----:B--2---:R-:W-:-:S02]  /*81820*/  SHF.R.S32.HI R5, RZ, 0x1f, R4 ;  /* 0x0000001fff057819 */ /* 0x004fc40000011404 */
[----:B-1----:R-:W-:-:S05]  /*81830*/  IADD3 R8, P6, R4, R21, RZ ;  /* 0x0000001504087210 */ /* 0x002fca0007fde0ff */
[----:B------:R-:W-:-:S05]  /*81840*/  IMAD.X R9, R5, 0x1, R20, P6 ;  /* 0x0000000105097824 */ /* 0x000fca00030e0614 */
[----:B------:R1:W-:Y:S04]  /*81850*/  STL.64 [R1+0x1a08], R8 ;  /* 0x001a080801007387 */ /* 0x0003e80000100a00 */
[----:B-1----:R-:W2:Y:S04]  /*81860*/  LDL.LU.64 R8, [R1+0x3810] ;  /* 0x0038100001087983 */ /* 0x002ea80000300a00 */
[----:B--2---:R1:W-:Y:S02]  /*81870*/  STL.64 [R1+0x3800], R8 ;  /* 0x0038000801007387 */ /* 0x0043e40000100a00 */
[----:B-1----:R-:W-:-:S05]  /*81880*/  IADD3 R8, P6, R4, R19, RZ ;  /* 0x0000001304087210 */ /* 0x002fca0007fde0ff */
[----:B------:R-:W-:-:S05]  /*81890*/  IMAD.X R9, R5, 0x1, R18, P6 ;  /* 0x0000000105097824 */ /* 0x000fca00030e0612 */
[----:B------:R1:W-:Y:S02]  /*818a0*/  STL.64 [R1+0x1a00], R8 ;  /* 0x001a000801007387 */ /* 0x0003e40000100a00 */
[----:B-1----:R-:W-:-:S05]  /*818b0*/  IADD3 R8, P6, R4, R17, RZ ;  /* 0x0000001104087210 */ /* 0x002fca0007fde0ff */
[----:B------:R-:W-:-:S05]  /*818c0*/  IMAD.X R9, R5, 0x1, R15, P6 ;  /* 0x0000000105097824 */ /* 0x000fca00030e060f */
[----:B------:R1:W-:Y:S02]  /*818d0*/  STL.64 [R1+0x19f8], R8 ;  /* 0x0019f80801007387 */ /* 0x0003e40000100a00 */
[----:B-1----:R-:W-:Y:S02]  /*818e0*/  IADD3 R8, P6, R4, R16, RZ ;  /* 0x0000001004087210 */ /* 0x002fe40007fde0ff */
[----:B------:R-:W2:Y:S03]  /*818f0*/  LDL.LU R4, [R1+0x3808] ;  /* 0x0038080001047983 */ /* 0x000ea60000300800 */
[----:B------:R-:W-:-:S05]  /*81900*/  IMAD.X R9, R5, 0x1, R14, P6 ;  /* 0x0000000105097824 */ /* 0x000fca00030e060e */
[----:B------:R1:W-:Y:S01]  /*81910*/  STL.64 [R1+0x19e0], R8 ;  /* 0x0019e00801007387 */ /* 0x0003e20000100a00 */
[----:B--2---:R-:W-:Y:S02]  /*81920*/  SHF.R.S32.HI R5, RZ, 0x1f, R4 ;  /* 0x0000001fff057819 */ /* 0x004fe40000011404 */
        /* <DEDUP_REMOVED lines=10> */
[----:B------:R-:W-:-:S03]  /*819d0*/  IADD3 R4, P6, R4, R16, RZ ;  /* 0x0000001004047210 */ /* 0x000fc60007fde0ff */
[----:B--2---:R1:W-:Y:S02]  /*819e0*/  STL.64 [R1+0x37f8], R8 ;  /* 0x0037f80801007387 */ /* 0x0043e40000100a00 */
[----:B-1----:R-:W-:-:S04]  /*819f0*/  IMAD.MOV.U32 R9, RZ, RZ, R5 ;  /* 0x000000ffff097224 */ /* 0x002fc800078e0005 */
[----:B------:R-:W-:-:S05]  /*81a00*/  IMAD.X R5, R9, 0x1, R14, P6 ;  /* 0x0000000109057824 */ /* 0x000fca00030e060e */
[----:B------:R-:W-:Y:S04]  /*81a10*/  STL.64 [R1+0x19a0], R4 ;  /* 0x0019a00401007387 */ /* 0x000fe80000100a00 */
[----:B------:R1:W-:Y:S04]  /*81a20*/  STL [R1+0x37f0], R24 ;  /* 0x0037f01801007387 */ /* 0x0003e80000100800 */
[----:B-1----:R-:W2:Y:S04]  /*81a30*/  LDL.LU R24, [R1+0x4e8] ;  /* 0x0004e80001187983 */ /* 0x002ea80000300800 */
[----:B------:R-:W3:Y:S04]  /*81a40*/  LDL.LU R5, [R1+0x4d4] ;  /* 0x0004d40001057983 */ /* 0x000ee80000300800 */
[----:B------:R-:W4:Y:S01]  /*81a50*/  LDL.LU R4, [R1+0x4c8] ;  /* 0x0004c80001047983 */ /* 0x000f220000300800 */
[----:B--2---:R-:W-:-:S03]  /*81a60*/  IADD3 R8, P6, R24, R21, RZ ;  /* 0x0000001518087210 */ /* 0x004fc60007fde0ff */
[----:B----4-:R1:W-:Y:S02]  /*81a70*/  STL [R1+0x37e0], R4 ;  /* 0x0037e00401007387 */ /* 0x0103e40000100800 */
[----:B-1----:R-:W-:-:S05]  /*81a80*/  SHF.R.S32.HI R4, RZ, 0x1f, R24 ;  /* 0x0000001fff047819 */ /* 0x002fca0000011418 */
[----:B------:R-:W-:-:S05]  /*81a90*/  IMAD.X R9, R4, 0x1, R20, P6 ;  /* 0x0000000104097824 */ /* 0x000fca00030e0614 */
[----:B------:R1:W-:Y:S02]  /*81aa0*/  STL.64 [R1+0x1990], R8 ;  /* 0x0019900801007387 */ /* 0x0003e40000100a00 */
[----:B-1----:R-:W-:-:S05]  /*81ab0*/  IADD3 R8, P6, R24, R19, RZ ;  /* 0x0000001318087210 */ /* 0x002fca0007fde0ff */
[----:B------:R-:W-:-:S05]  /*81ac0*/  IMAD.X R9, R4, 0x1, R18, P6 ;  /* 0x0000000104097824 */ /* 0x000fca00030e0612 */
[----:B------:R1:W-:Y:S04]  /*81ad0*/  STL.64 [R1+0x1988], R8 ;  /* 0x0019880801007387 */ /* 0x0003e80000100a00 */
[----:B-1----:R-:W2:Y:S04]  /*81ae0*/  LDL.LU.64 R8, [R1+0x37f8] ;  /* 0x0037f80001087983 */ /* 0x002ea80000300a00 */
[----:B--2---:R1:W-:Y:S02]  /*81af0*/  STL.64 [R1+0x37e8], R8 ;  /* 0x0037e80801007387 */ /* 0x0043e40000100a00 */
[----:B-1----:R-:W-:-:S05]  /*81b00*/  IADD3 R8, P6, R24, R17, RZ ;  /* 0x0000001118087210 */ /* 0x002fca0007fde0ff */
[----:B------:R-:W-:-:S05]  /*81b10*/  IMAD.X R9, R4, 0x1, R15, P6 ;  /* 0x0000000104097824 */ /* 0x000fca00030e060f */
[----:B------:R1:W-:Y:S04]  /*81b20*/  STL.64 [R1+0x1980], R8 ;  /* 0x0019800801007387 */ /* 0x0003e80000100a00 */
[----:B------:R3:W-:Y:S01]  /*81b30*/  STL [R1+0x37e4], R11 ;  /* 0x0037e40b01007387 */ /* 0x0007e20000100800 */
[----:B-1----:R-:W-:-:S03]  /*81b40*/  IADD3 R8, P6, R24, R16, RZ ;  /* 0x0000001018087210 */ /* 0x002fc60007fde0ff */
[----:B------:R-:W2:Y:S02]  /*81b50*/  LDL.LU R24, [R1+0x37f0] ;  /* 0x0037f00001187983 */ /* 0x000ea40000300800 */
[----:B------:R-:W-:Y:S01]  /*81b60*/  IMAD.X R9, R4, 0x1, R14, P6 ;  /* 0x0000000104097824 */ /* 0x000fe200030e060e */
[----:B---3--:R-:W-:-:S04]  /*81b70*/  SHF.R.S32.HI R11, RZ, 0x1f, R5 ;  /* 0x0000001fff0b7819 */ /* 0x008fc80000011405 */
[----:B------:R1:W-:Y:S02]  /*81b80*/  STL.64 [R1+0x1968], R8 ;  /* 0x0019680801007387 */ /* 0x0003e40000100a00 */
        /* <DEDUP_REMOVED lines=11> */
[----:B-1----:R-:W3:Y:S04]  /*81c40*/  LDL.LU.64 R8, [R1+0x37e8] ;  /* 0x0037e80001087983 */ /* 0x002ee80000300a00 */
[----:B------:R-:W4:Y:S04]  /*81c50*/  LDL.LU R11, [R1+0x37e4] ;  /* 0x0037e400010b7983 */ /* 0x000f280000300800 */
[----:B------:R1:W-:Y:S04]  /*81c60*/  STL.64 [R1+0x1928], R4 ;  /* 0x0019280401007387 */ /* 0x0003e80000100a00 */
[----:B-1----:R-:W2:Y:S04]  /*81c70*/  LDL.LU R4, [R1+0x37e0] ;  /* 0x0037e00001047983 */ /* 0x002ea80000300800 */
[----:B---3--:R2:W-:Y:S04]  /*81c80*/  STL [R1+0x37d0], R9 ;  /* 0x0037d00901007387 */ /* 0x0085e80000100800 */
[----:B----4-:R1:W-:Y:S01]  /*81c90*/  STL.64 [R1+0x37d8], R10 ;  /* 0x0037d80a01007387 */ /* 0x0103e20000100a00 */
[----:B--2---:R-:W-:-:S02]  /*81ca0*/  SHF.R.S32.HI R9, RZ, 0x1f, R4 ;  /* 0x0000001fff097819 */ /* 0x004fc40000011404 */
        /* <DEDUP_REMOVED lines=11> */
[----:B------:R1:W-:Y:S02]  /*81d60*/  STL.64 [R1+0x37c8], R16 ;  /* 0x0037c81001007387 */ /* 0x0003e40000100a00 */
[----:B------:R-:W-:Y:S02]  /*81d70*/  IMAD.X R5, R9, 0x1, R14, P6 ;  /* 0x0000000109057824 */ /* 0x000fe400030e060e */
[----:B-1----:R-:W3:Y:S04]  /*81d80*/  LDL.LU R16, [R1+0x80c] ;  /* 0x00080c0001107983 */ /* 0x002ee80000300800 */
[----:B------:R-:W4:Y:S04]  /*81d90*/  LDL.LU R17, [R1+0x700] ;  /* 0x0007000001117983 */ /* 0x000f280000300800 */
[----:B------:R-:W3:Y:S04]  /*81da0*/  LDL.LU R9, [R1+0x37d0] ;  /* 0x0037d00001097983 */ /* 0x000ee80000300800 */
[----:B------:R-:W-:Y:S04]  /*81db0*/  STL [R1+0x37bc], R28 ;  /* 0x0037bc1c01007387 */ /* 0x000fe80000100800 */
[----:B------:R-:W-:Y:S04]  /*81dc0*/  STL.64 [R1+0x18f0], R4 ;  /* 0x0018f00401007387 */ /* 0x000fe80000100a00 */
[----:B--2---:R1:W-:Y:S04]  /*81dd0*/  STL [R1+0x37c0], R10 ;  /* 0x0037c00a01007387 */ /* 0x0043e80000100800 */
[----:B-1----:R-:W2:Y:S01]  /*81de0*/  LDL.LU R10, [R1+0x4a4] ;  /* 0x0004a400010a7983 */ /* 0x002ea20000300800 */
[----:B------:R-:W-:-:S02]  /*81df0*/  IMAD.MOV.U32 R5, RZ, RZ, R2 ;  /* 0x000000ffff057224 */ /* 0x000fc400078e0002 */
[----:B---3--:R-:W-:Y:S02]  /*81e00*/  IMAD.MOV.U32 R4, RZ, RZ, R9 ;  /* 0x000000ffff047224 */ /* 0x008fe400078e0009 */
[----:B------:R-:W-:Y:S02]  /*81e10*/  IMAD.MOV.U32 R9, RZ, RZ, R29 ;  /* 0x000000ffff097224 */ /* 0x000fe400078e001d */
[----:B------:R-:W-:Y:S02]  /*81e20*/  IMAD.MOV.U32 R29, RZ, RZ, R24 ;  /* 0x000000ffff1d7224 */ /* 0x000fe400078e0018 */
[----:B------:R-:W-:Y:S01]  /*81e30*/  IMAD.MOV.U32 R24, RZ, RZ, R3 ;  /* 0x000000ffff187224 */ /* 0x000fe200078e0003 */
[----:B--2---:R-:W-:Y:S02]  /*81e40*/  SHF.R.S32.HI R28, RZ, 0x1f, R10 ;  /* 0x0000001fff1c7819 */ /* 0x004fe4000001140a */
[----:B------:R-:W-:-:S05]  /*81e50*/  IADD3 R2, P6, R10, R21, RZ ;  /* 0x000000150a027210 */ /* 0x000fca0007fde0ff */
[----:B------:R-:W-:-:S05]  /*81e60*/  IMAD.X R3, R28, 0x1, R20, P6 ;  /* 0x000000011c037824 */ /* 0x000fca00030e0614 */
[----:B------:R1:W-:Y:S02]  /*81e70*/  STL.64 [R1+0x2730], R2 ;  /* 0x0027300201007387 */ /* 0x0003e40000100a00 */
[----:B-1----:R-:W-:Y:S01]  /*81e80*/  IMAD.MOV.U32 R2, RZ, RZ, R16 ;  /* 0x000000ffff027224 */ /* 0x002fe200078e0010 */
[----:B------:R-:W-:Y:S01]  /*81e90*/  IADD3 R16, P6, R10, R19, RZ ;  /* 0x000000130a107210 */ /* 0x000fe20007fde0ff */
[----:B----4-:R-:W-:-:S04]  /*81ea0*/  IMAD.MOV.U32 R3, RZ, RZ, R17 ;  /* 0x000000ffff037224 */ /* 0x010fc800078e0011 */
        /* <DEDUP_REMOVED lines=14> */
[----:B-1----:R-:W4:Y:S02]  /*81f90*/  LDL.LU R27, [R1+0x4a0] ;  /* 0x0004a000011b7983 */ /* 0x002f240000300800 */
[----:B----4-:R-:W-:-:S02]  /*81fa0*/  SHF.R.S32.HI R17, RZ, 0x1f, R27 ;  /* 0x0000001fff117819 */ /* 0x010fc4000001141b */
[----:B------:R-:W-:-:S05]  /*81fb0*/  IADD3 R18, P6, R27, R21, RZ ;  /* 0x000000151b127210 */ /* 0x000fca0007fde0ff */
[----:B------:R-:W-:Y:S01]  /*81fc0*/  IMAD.X R19, R17, 0x1, R20, P6 ;  /* 0x0000000111137824 */ /* 0x000fe200030e0614 */
[----:B------:R1:W-:Y:S04]  /*81fd0*/  STL [R1+0x30], R17 ;  /* 0x0000301101007387 */ /* 0x0003e80000100800 */
[----:B-1----:R-:W4:Y:S04]  /*81fe0*/  LDL.LU R17, [R1+0x37b8] ;  /* 0x0037b80001117983 */ /* 0x002f280000300800 */
[----:B------:R1:W-:Y:S04]  /*81ff0*/  STL.64 [R1+0x18a0], R18 ;  /* 0x0018a01201007387 */ /* 0x0003e80000100a00 */
[----:B-1----:R-:W2:Y:S04]  /*82000*/  LDL.LU.64 R18, [R1+0x37b0] ;  /* 0x0037b00001127983 */ /* 0x002ea80000300a00 */
[----:B------:R-:W-:Y:S04]  /*82010*/  STL.64 [R1+0x37a0], R20 ;  /* 0x0037a01401007387 */ /* 0x000fe80000100a00 */
[----:B------:R1:W-:Y:S04]  /*82020*/  STL [R1+0x37a8], R8 ;  /* 0x0037a80801007387 */ /* 0x0003e80000100800 */
[----:B-1----:R-:W3:Y:S01]  /*82030*/  LDL.LU R8, [R1+0x30] ;  /* 0x0000300001087983 */ /* 0x002ee20000300800 */
[----:B--2---:R-:W-:-:S05]  /*82040*/  IADD3 R20, P6, R27, R19, RZ ;  /* 0x000000131b147210 */ /* 0x004fca0007fde0ff */
[----:B---3--:R-:W-:-:S05]  /*82050*/  IMAD.X R21, R8, 0x1, R18, P6 ;  /* 0x0000000108157824 */ /* 0x008fca00030e0612 */
[----:B------:R4:W-:Y:S02]  /*82060*/  STL.64 [R1+0x1898], R20 ;  /* 0x0018981401007387 */ /* 0x0009e40000100a00 */
[----:B----4-:R-:W-:Y:S02]  /*82070*/  IADD3 R20, P6, R27, R17, RZ ;  /* 0x000000111b147210 */ /* 0x010fe40007fde0ff */
[----:B------:R-:W-:Y:S03]  /*82080*/  STL [R1+0x3798], R15 ;  /* 0x0037980f01007387 */ /* 0x000fe60000100800 */
        /* <DEDUP_REMOVED lines=9> */
[----:B------:R1:W-:Y:S04]  /*82120*/  STL [R1+0x378c], R14 ;  /* 0x00378c0e01007387 */ /* 0x0003e80000100800 */
[----:B-1----:R-:W2:Y:S02]  /*82130*/  LDL.LU R14, [R1+0x47c] ;  /* 0x00047c00010e7983 */ /* 0x002ea40000300800 */
[----:B--2---:R-:W-:-:S02]  /*82140*/  SHF.R.S32.HI R15, RZ, 0x1f, R14 ;  /* 0x0000001fff0f7819 */ /* 0x004fc4000001140e */
[----:B----4-:R-:W-:-:S03]  /*82150*/  IADD3 R16, P6, R14, R21, RZ ;  /* 0x000000150e107210 */ /* 0x010fc60007fde0ff */
[----:B------:R1:W-:Y:S02]  /*82160*/  STL [R1+0x30], R15 ;  /* 0x0000300f01007387 */ /* 0x0003e40000100800 */
[----:B------:R-:W-:Y:S02]  /*82170*/  IMAD.X R17, R15, 0x1, R20, P6 ;  /* 0x000000010f117824 */ /* 0x000fe400030e0614 */
[----:B-1----:R-:W2:Y:S04]  /*82180*/  LDL.LU R15, [R1+0x3798] ;  /* 0x00379800010f7983 */ /* 0x002ea80000300800 */
[----:B------:R1:W-:Y:S04]  /*82190*/  STL [R1+0x3788], R20 ;  /* 0x0037881401007387 */ /* 0x0003e80000100800 */
[----:B-1----:R-:W4:Y:S04]  /*821a0*/  LDL.LU R20, [R1+0x30] ;  /* 0x0000300001147983 */ /* 0x002f280000300800 */
[----:B------:R1:W-:Y:S02]  /*821b0*/  STL.64 [R1+0x1868], R16 ;  /* 0x0018681001007387 */ /* 0x0003e40000100a00 */
[----:B-1----:R-:W-:-:S05]  /*821c0*/  IADD3 R16, P6, R14, R19, RZ ;  /* 0x000000130e107210 */ /* 0x002fca0007fde0ff */
[----:B----4-:R-:W-:-:S05]  /*821d0*/  IMAD.X R17, R20, 0x1, R18, P6 ;  /* 0x0000000114117824 */ /* 0x010fca00030e0612 */
[----:B------:R1:W-:Y:S04]  /*821e0*/  STL.64 [R1+0x1860], R16 ;  /* 0x0018601001007387 */ /* 0x0003e80000100a00 */
[----:B-1----:R-:W4:Y:S04]  /*821f0*/  LDL.LU.64 R16, [R1+0x3790] ;  /* 0x0037900001107983 */ /* 0x002f280000300a00 */
[----:B------:R4:W-:Y:S02]  /*82200*/  STL.64 [R1+0x3780], R18 ;  /* 0x0037801201007387 */ /* 0x0009e40000100a00 */
[----:B----4-:R-:W-:-:S05]  /*82210*/  IADD3 R18, P6, R14, R17, RZ ;  /* 0x000000110e127210 */ /* 0x010fca0007fde0ff */
[----:B--2---:R-:W-:-:S05]  /*82220*/  IMAD.X R19, R20, 0x1, R15, P6 ;  /* 0x0000000114137824 */ /* 0x004fca00030e060f */
[----:B------:R1:W-:Y:S02]  /*82230*/  STL.64 [R1+0x1858], R18 ;  /* 0x0018581201007387 */ /* 0x0003e40000100a00 */
[----:B-1----:R-:W-:Y:S02]  /*82240*/  IADD3 R18, P6, R14, R16, RZ ;  /* 0x000000100e127210 */ /* 0x002fe40007fde0ff */
[----:B------:R-:W2:Y:S04]  /*82250*/  LDL.LU R14, [R1+0x378c] ;  /* 0x00378c00010e7983 */ /* 0x000ea80000300800 */
[----:B------:R-:W-:Y:S04]  /*82260*/  STL.64 [R1+0x3778], R6 ;  /* 0x0037780601007387 */ /* 0x000fe80000100a00 */
[----:B------:R1:W-:Y:S04]  /*82270*/  STL.64 [R1+0x3768], R22 ;  /* 0x0037681601007387 */ /* 0x0003e80000100a00 */
[----:B-1----:R-:W4:Y:S01]  /*82280*/  LDL.LU R23, [R1+0x468] ;  /* 0x0004680001177983 */ /* 0x002f220000300800 */
[----:B--2---:R-:W-:-:S03]  /*82290*/  IMAD.X R19, R20, 0x1, R14, P6 ;  /* 0x0000000114137824 */ /* 0x004fc600030e060e */
[----:B------:R-:W2:Y:S04]  /*822a0*/  LDL.LU R20, [R1+0x3788] ;  /* 0x0037880001147983 */ /* 0x000ea80000300800 */
[----:B------:R1:W-:Y:S04]  /*822b0*/  STL.64 [R1+0x1838], R18 ;  /* 0x0018381201007387 */ /* 0x0003e80000100a00 */
[----:B-1----:R-:W2:Y:S01]  /*822c0*/  LDL.LU.64 R18, [R1+0x3780] ;  /* 0x0037800001127983 */ /* 0x002ea20000300a00 */
[----:B----4-:R-:W-:-:S03]  /*822d0*/  IADD3 R6, P6, R23, R21, RZ ;  /* 0x0000001517067210 */ /* 0x010fc60007fde0ff */
[----:B---3--:R1:W-:Y:S02]  /*822e0*/  STL [R1+0x3770], R8 ;  /* 0x0037700801007387 */ /* 0x0083e40000100800 */
[----:B-1----:R-:W-:-:S05]  /*822f0*/  SHF.R.S32.HI R8, RZ, 0x1f, R23 ;  /* 0x0000001fff087819 */ /* 0x002fca0000011417 */
[----:B--2---:R-:W-:-:S05]  /*82300*/  IMAD.X R7, R8, 0x1, R20, P6 ;  /* 0x0000000108077824 */ /* 0x004fca00030e0614 */
        /* <DEDUP_REMOVED lines=12> */
[----:B-1----:R-:W4:Y:S04]  /*823d0*/  LDL.LU.64 R22, [R1+0x3768] ;  /* 0x0037680001167983 */ /* 0x002f280000300a00 */
[----:B----4-:R1:W-:Y:S04]  /*823e0*/  STL.64 [R1+0x3750], R22 ;  /* 0x0037501601007387 */ /* 0x0103e80000100a00 */
[----:B-1----:R-:W4:Y:S04]  /*823f0*/  LDL.LU R23, [R1+0x478] ;  /* 0x0004780001177983 */ /* 0x002f280000300800 */
[----:B------:R4:W-:Y:S04]  /*82400*/  STL [R1+0x3758], R29 ;  /* 0x0037581d01007387 */ /* 0x0009e80000100800 */
[----:B---3--:R1:W-:Y:S01]  /*82410*/  STL.64 [R1+0x3760], R8 ;  /* 0x0037600801007387 */ /* 0x0083e20000100a00 */
[----:B----4-:R-:W-:-:S02]  /*82420*/  SHF.R.S32.HI R29, RZ, 0x1f, R23 ;  /* 0x0000001fff1d7819 */ /* 0x010fc40000011417 */
        /* <DEDUP_REMOVED lines=14> */
[----:B-1----:R-:W2:Y:S04]  /*82510*/  LDL.LU.64 R22, [R1+0x3750] ;  /* 0x0037500001167983 */ /* 0x002ea80000300a00 */
[----:B------:R-:W-:Y:S04]  /*82520*/  STL [R1+0x3740], R14 ;  /* 0x0037400e01007387 */ /* 0x000fe80000100800 */
[----:B--2---:R-:W-:Y:S04]  /*82530*/  STL.64 [R1+0x3748], R22 ;  /* 0x0037481601007387 */ /* 0x004fe80000100a00 */
[----:B----4-:R1:W-:Y:S04]  /*82540*/  STL.64 [R1+0x3738], R28 ;  /* 0x0037381c01007387 */ /* 0x0103e80000100a00 */
[----:B-1----:R-:W2:Y:S02]  /*82550*/  LDL.LU R29, [R1+0x464] ;  /* 0x00046400011d7983 */ /* 0x002ea40000300800 */
[----:B--2---:R-:W-:-:S02]  /*82560*/  SHF.R.S32.HI R14, RZ, 0x1f, R29 ;  /* 0x0000001fff0e7819 */ /* 0x004fc4000001141d */
        /* <DEDUP_REMOVED lines=8> */
[----:B------:R-:W-:Y:S01]  /*825f0*/  IADD3 R28, P6, R29, R16, RZ ;  /* 0x000000101d1c7210 */ /* 0x000fe20007fde0ff */
[----:B------:R-:W-:-:S03]  /*82600*/  IMAD.MOV.U32 R29, RZ, RZ, R14 ;  /* 0x000000ffff1d7224 */ /* 0x000fc600078e000e */
[----:B------:R1:W-:Y:S04]  /*82610*/  STL.64 [R1+0x17a0], R22 ;  /* 0x0017a01601007387 */ /* 0x0003e80000100a00 */
[----:B-1----:R-:W2:Y:S04]  /*82620*/  LDL.LU.64 R22, [R1+0x3748] ;  /* 0x0037480001167983 */ /* 0x002ea80000300a00 */
[----:B------:R-:W4:Y:S04]  /*82630*/  LDL.LU R14, [R1+0x3740] ;  /* 0x00374000010e7983 */ /* 0x000f280000300800 */
[----:B------:R1:W-:Y:S04]  /*82640*/  STL.64 [R1+0x3720], R2 ;  /* 0x0037200201007387 */ /* 0x0003e80000100a00 */
[----:B-1----:R-:W3:Y:S01]  /*82650*/  LDL.LU R3, [R1+0x474] ;  /* 0x0004740001037983 */ /* 0x002ee20000300800 */
[----:B----4-:R-:W-:-:S05]  /*82660*/  IMAD.X R29, R29, 0x1, R14, P6 ;  /* 0x000000011d1d7824 */ /* 0x010fca00030e060e */
[----:B------:R1:W-:Y:S04]  /*82670*/  STL.64 [R1+0x1788], R28 ;  /* 0x0017881c01007387 */ /* 0x0003e80000100a00 */
[----:B-1----:R-:W4:Y:S04]  /*82680*/  LDL.LU.64 R28, [R1+0x3738] ;  /* 0x00373800011c7983 */ /* 0x002f280000300a00 */
[----:B------:R3:W-:Y:S02]  /*82690*/  STL [R1+0x3728], R27 ;  /* 0x0037281b01007387 */ /* 0x0007e40000100800 */
[----:B---3--:R-:W-:-:S02]  /*826a0*/  SHF.R.S32.HI R27, RZ, 0x1f, R3 ;  /* 0x0000001fff1b7819 */ /* 0x008fc40000011403 */
[----:B----4-:R1:W-:Y:S02]  /*826b0*/  STL.64 [R1+0x3730], R28 ;  /* 0x0037301c01007387 */ /* 0x0103e40000100a00 */
        /* <DEDUP_REMOVED lines=15> */
[----:B--2---:R1:W-:Y:S04]  /*827b0*/  STL.64 [R1+0x3710], R2 ;  /* 0x0037100201007387 */ /* 0x0043e80000100a00 */
[----:B-1----:R-:W2:Y:S04]  /*827c0*/  LDL.LU R3, [R1+0x470] ;  /* 0x0004700001037983 */ /* 0x002ea80000300800 */
[----:B---3--:R1:W-:Y:S01]  /*827d0*/  STL.64 [R1+0x3718], R28 ;  /* 0x0037181c01007387 */ /* 0x0083e20000100a00 */
[----:B--2---:R-:W-:-:S02]  /*827e0*/  SHF.R.S32.HI R2, RZ, 0x1f, R3 ;  /* 0x0000001fff027819 */ /* 0x004fc40000011403 */
[----:B-1----:R-:W-:-:S05]  /*827f0*/  IADD3 R28, P6, R3, R21, RZ ;  /* 0x00000015031c7210 */ /* 0x002fca0007fde0ff */
[----:B------:R-:W-:-:S05]  /*82800*/  IMAD.X R29, R2, 0x1, R20, P6 ;  /* 0x00000001021d7824 */ /* 0x000fca00030e0614 */
[----:B------:R1:W-:Y:S04]  /*82810*/  STL.64 [R1+0x1738], R28 ;  /* 0x0017381c01007387 */ /* 0x0003e80000100a00 */
[----:B------:R2:W-:Y:S01]  /*82820*/  STL [R1+0x3708], R19 ;  /* 0x0037081301007387 */ /* 0x0005e20000100800 */
[----:B-1----:R-:W-:Y:S01]  /*82830*/  IADD3 R28, P6, R3, R19, RZ ;  /* 0x00000013031c7210 */ /* 0x002fe20007fde0ff */
[----:B--2---:R-:W-:-:S04]  /*82840*/  IMAD.MOV.U32 R19, RZ, RZ, R2 ;  /* 0x000000ffff137224 */ /* 0x004fc800078e0002 */
        /* <DEDUP_REMOVED lines=11> */
[----:B-1----:R-:W4:Y:S02]  /*82900*/  LDL R7, [R1+0x48c] ;  /* 0x00048c0001077983 */ /* 0x002f240000100800 */
[----:B----4-:R-:W-:-:S02]  /*82910*/  SHF.R.S32.HI R19, RZ, 0x1f, R7 ;  /* 0x0000001fff137819 */ /* 0x010fc40000011407 */
[----:B------:R-:W-:-:S05]  /*82920*/  IADD3 R6, P6, R7, R21, RZ ;  /* 0x0000001507067210 */ /* 0x000fca0007fde0ff */
[----:B------:R-:W-:Y:S01]  /*82930*/  IMAD.X R7, R19, 0x1, R20, P6 ;  /* 0x0000000113077824 */ /* 0x000fe200030e0614 */
[----:B------:R1:W-:Y:S04]  /*82940*/  STL [R1+0x30], R19 ;  /* 0x0000301301007387 */ /* 0x0003e80000100800 */
[----:B-1----:R-:W4:Y:S04]  /*82950*/  LDL.LU R19, [R1+0x3708] ;  /* 0x0037080001137983 */ /* 0x002f280000300800 */
[----:B------:R-:W-:Y:S04]  /*82960*/  STL.64 [R1+0x1700], R6 ;  /* 0x0017000601007387 */ /* 0x000fe80000100a00 */
[----:B------:R1:W-:Y:S04]  /*82970*/  STL.64 [R1+0x36f0], R8 ;  /* 0x0036f00801007387 */ /* 0x0003e80000100a00 */
[----:B-1----:R-:W2:Y:S04]  /*82980*/  LDL.LU R9, [R1+0x48c] ;  /* 0x00048c0001097983 */ /* 0x002ea80000300800 */
[----:B----4-:R1:W-:Y:S01]  /*82990*/  STL [R1+0x36f8], R19 ;  /* 0x0036f81301007387 */ /* 0x0103e20000100800 */
[----:B--2---:R-:W-:-:S03]  /*829a0*/  IADD3 R6, P6, R9, R19, RZ ;  /* 0x0000001309067210 */ /* 0x004fc60007fde0ff */
[----:B-1----:R-:W2:Y:S02]  /*829b0*/  LDL.LU R19, [R1+0x30] ;  /* 0x0000300001137983 */ /* 0x002ea40000300800 */
[----:B--2---:R-:W-:-:S05]  /*829c0*/  IMAD.X R7, R19, 0x1, R18, P6 ;  /* 0x0000000113077824 */ /* 0x004fca00030e0612 */
[----:B------:R1:W-:Y:S02]  /*829d0*/  STL.64 [R1+0x16f8], R6 ;  /* 0x0016f80601007387 */ /* 0x0003e40000100a00 */
[----:B-1----:R-:W-:-:S05]  /*829e0*/  IADD3 R6, P6, R9, R17, RZ ;  /* 0x0000001109067210 */ /* 0x002fca0007fde0ff */
[----:B------:R-:W-:Y:S01]  /*829f0*/  IMAD.X R7, R19, 0x1, R15, P6 ;  /* 0x0000000113077824 */ /* 0x000fe200030e060f */
[----:B------:R-:W-:-:S04]  /*82a00*/  IADD3 R8, P6, R9, R16, RZ ;  /* 0x0000001009087210 */ /* 0x000fc80007fde0ff */
[----:B------:R1:W-:Y:S01]  /*82a10*/  STL.64 [R1+0x16f0], R6 ;  /* 0x0016f00601007387 */ /* 0x0003e20000100a00 */
[----:B------:R-:W-:-:S03]  /*82a20*/  IMAD.X R9, R19, 0x1, R14, P6 ;  /* 0x0000000113097824 */ /* 0x000fc600030e060e */
[----:B-1----:R-:W2:Y:S04]  /*82a30*/  LDL.LU.64 R6, [R1+0x3700] ;  /* 0x0037000001067983 */ /* 0x002ea80000300a00 */
[----:B------:R1:W-:Y:S04]  /*82a40*/  STL [R1+0x36ec], R14 ;  /* 0x0036ec0e01007387 */ /* 0x0003e80000100800 */
[----:B-1----:R-:W4:Y:S04]  /*82a50*/  LDL.LU R14, [R1+0x488] ;  /* 0x00048800010e7983 */ /* 0x002f280000300800 */
[----:B------:R1:W-:Y:S01]  /*82a60*/  STL.64 [R1+0x16d0], R8 ;  /* 0x0016d00801007387 */ /* 0x0003e20000100a00 */
[----:B----4-:R-:W-:-:S02]  /*82a70*/  SHF.R.S32.HI R19, RZ, 0x1f, R14 ;  /* 0x0000001fff137819 */ /* 0x010fc4000001140e */
[----:B-1----:R-:W-:-:S05]  /*82a80*/  IADD3 R8, P6, R14, R21, RZ ;  /* 0x000000150e087210 */ /* 0x002fca0007fde0ff */
[----:B------:R-:W-:Y:S01]  /*82a90*/  IMAD.X R9, R19, 0x1, R20, P6 ;  /* 0x0000000113097824 */ /* 0x000fe200030e0614 */
[----:B------:R1:W-:Y:S04]  /*82aa0*/  STL [R1+0x30], R19 ;  /* 0x0000301301007387 */ /* 0x0003e80000100800 */
[----:B-1----:R-:W4:Y:S04]  /*82ab0*/  LDL.LU R19, [R1+0x36f8] ;  /* 0x0036f80001137983 */ /* 0x002f280000300800 */
[----:B------:R1:W-:Y:S04]  /*82ac0*/  STL.64 [R1+0x16c0], R8 ;  /* 0x0016c00801007387 */ /* 0x0003e80000100a00 */
[----:B-1----:R-:W2:Y:S04]  /*82ad0*/  LDL.LU.64 R8, [R1+0x36f0] ;  /* 0x0036f00001087983 */ /* 0x002ea80000300a00 */
[----:B------:R-:W-:Y:S04]  /*82ae0*/  STL.64 [R1+0x36e0], R20 ;  /* 0x0036e01401007387 */ /* 0x000fe80000100a00 */
[----:B------:R1:W-:Y:S04]  /*82af0*/  STL [R1+0x36e8], R29 ;  /* 0x0036e81d01007387 */ /* 0x0003e80000100800 */
[----:B-1----:R-:W2:Y:S01]  /*82b00*/  LDL.LU R29, [R1+0x30] ;  /* 0x00003000011d7983 */ /* 0x002ea20000300800 */
[----:B---3--:R-:W-:-:S02]  /*82b10*/  IMAD.MOV.U32 R20, RZ, RZ, R2 ;  /* 0x000000ffff147224 */ /* 0x008fc400078e0002 */
[----:B------:R-:W-:Y:S02]  /*82b20*/  IMAD.MOV.U32 R2, RZ, RZ, R12 ;  /* 0x000000ffff027224 */ /* 0x000fe400078e000c */
[----:B------:R-:W-:Y:S02]  /*82b30*/  IMAD.MOV.U32 R21, RZ, RZ, R3 ;  /* 0x000000ffff157224 */ /* 0x000fe400078e0003 */
[----:B------:R-:W-:Y:S02]  /*82b40*/  IMAD.MOV.U32 R3, RZ, RZ, R4 ;  /* 0x000000ffff037224 */ /* 0x000fe400078e0004 */
[----:B------:R-:W-:Y:S01]  /*82b50*/  IMAD.MOV.U32 R4, RZ, RZ, R13 ;  /* 0x000000ffff047224 */ /* 0x000fe200078e000d */
[----:B----4-:R-:W-:-:S05]  /*82b60*/  IADD3 R12, P6, R14, R19, RZ ;  /* 0x000000130e0c7210 */ /* 0x010fca0007fde0ff */
[----:B--2---:R-:W-:-:S05]  /*82b70*/  IMAD.X R13, R29, 0x1, R18, P6 ;  /* 0x000000011d0d7824 */ /* 0x004fca00030e0612 */
[----:B------:R1:W-:Y:S02]  /*82b80*/  STL.64 [R1+0x16b8], R12 ;  /* 0x0016b80c01007387 */ /* 0x0003e40000100a00 */
[----:B-1----:R-:W-:-:S05]  /*82b90*/  IADD3 R12, P6, R14, R17, RZ ;  /* 0x000000110e0c7210 */ /* 0x002fca0007fde0ff */
[----:B------:R-:W-:-:S05]  /*82ba0*/  IMAD.X R13, R29, 0x1, R15, P6 ;  /* 0x000000011d0d7824 */ /* 0x000fca00030e060f */
[----:B------:R1:W-:Y:S02]  /*82bb0*/  STL.64 [R1+0x26f8], R12 ;  /* 0x0026f80c01007387 */ /* 0x0003e40000100a00 */
[----:B-1----:R-:W-:Y:S01]  /*82bc0*/  IMAD.MOV.U32 R12, RZ, RZ, R20 ;  /* 0x000000ffff0c7224 */ /* 0x002fe200078e0014 */
[----:B------:R-:W-:Y:S02]  /*82bd0*/  IADD3 R20, P6, R14, R16, RZ ;  /* 0x000000100e147210 */ /* 0x000fe40007fde0ff */
[----:B------:R-:W2:Y:S01]  /*82be0*/  LDL.LU R14, [R1+0x36ec] ;  /* 0x0036ec00010e7983 */ /* 0x000ea20000300800 */
[----:B------:R-:W-:-:S03]  /*82bf0*/  IMAD.MOV.U32 R13, RZ, RZ, R21 ;  /* 0x000000ffff0d7224 */ /* 0x000fc600078e0015 */
[----:B------:R1:W-:Y:S04]  /*82c00*/  STL.64 [R1+0x36c8], R22 ;  /* 0x0036c81601007387 */ /* 0x0003e80000100a00 */
[----:B-1----:R-:W3:Y:S04]  /*82c10*/  LDL.LU R23, [R1+0x49c] ;  /* 0x00049c0001177983 */ /* 0x002ee80000300800 */
[----:B------:R-:W-:Y:S04]  /*82c20*/  STL.64 [R1+0x36d8], R8 ;  /* 0x0036d80801007387 */ /* 0x000fe80000100a00 */
[----:B------:R-:W-:Y:S01]  /*82c30*/  STL [R1+0x36d0], R26 ;  /* 0x0036d01a01007387 */ /* 0x000fe20000100800 */
[----:B--2---:R-:W-:-:S03]  /*82c40*/  IMAD.X R21, R29, 0x1, R14, P6 ;  /* 0x000000011d157824 */ /* 0x004fc600030e060e */
[----:B------:R-:W2:Y:S04]  /*82c50*/  LDL.LU R29, [R1+0x36e8] ;  /* 0x0036e800011d7983 */ /* 0x000ea80000300800 */
[----:B------:R1:W-:Y:S04]  /*82c60*/  STL.64 [R1+0x1698], R20 ;  /* 0x0016981401007387 */ /* 0x0003e80000100a00 */
[----:B-1----:R-:W4:Y:S01]  /*82c70*/  LDL.LU.64 R20, [R1+0x36e0] ;  /* 0x0036e00001147983 */ /* 0x002f220000300a00 */
[----:B---3--:R-:W-:Y:S02]  /*82c80*/  SHF.R.S32.HI R26, RZ, 0x1f, R23 ;  /* 0x0000001fff1a7819 */ /* 0x008fe40000011417 */
        /* <DEDUP_REMOVED lines=14> */
[----:B-1----:R-:W4:Y:S04]  /*82d70*/  LDL.LU.64 R22, [R1+0x36c8] ;  /* 0x0036c80001167983 */ /* 0x002f280000300a00 */
[----:B------:R-:W-:Y:S04]  /*82d80*/  STL.64 [R1+0x36c0], R24 ;  /* 0x0036c01801007387 */ /* 0x000fe80000100a00 */
[----:B------:R1:W-:Y:S04]  /*82d90*/  STL.64 [R1+0x36b8], R12 ;  /* 0x0036b80c01007387 */ /* 0x0003e80000100a00 */
[----:B-1----:R-:W2:Y:S02]  /*82da0*/  LDL.LU R13, [R1+0x4b4] ;  /* 0x0004b400010d7983 */ /* 0x002ea40000300800 */
[----:B--2---:R-:W-:-:S02]  /*82db0*/  SHF.R.S32.HI R12, RZ, 0x1f, R13 ;  /* 0x0000001fff0c7819 */ /* 0x004fc4000001140d */
[----:B------:R-:W-:-:S05]  /*82dc0*/  IADD3 R24, P6, R13, R21, RZ ;  /* 0x000000150d187210 */ /* 0x000fca0007fde0ff */
        /* <DEDUP_REMOVED lines=15> */
[----:B---3--:R1:W-:Y:S04]  /*82ec0*/  STL.64 [R1+0x36a8], R12 ;  /* 0x0036a80c01007387 */ /* 0x0083e80000100a00 */
[----:B-1----:R-:W3:Y:S02]  /*82ed0*/  LDL R13, [R1+0x4b0] ;  /* 0x0004b000010d7983 */ /* 0x002ee40000100800 */
[----:B---3--:R-:W-:-:S02]  /*82ee0*/  SHF.R.S32.HI R19, RZ, 0x1f, R13 ;  /* 0x0000001fff137819 */ /* 0x008fc4000001140d */
[----:B------:R-:W-:-:S03]  /*82ef0*/  IADD3 R12, P6, R13, R21, RZ ;  /* 0x000000150d0c7210 */ /* 0x000fc60007fde0ff */
[----:B------:R1:W-:Y:S02]  /*82f00*/  STL [R1+0x30], R19 ;  /* 0x0000301301007387 */ /* 0x0003e40000100800 */
[----:B------:R-:W-:Y:S02]  /*82f10*/  IMAD.X R13, R19, 0x1, R20, P6 ;  /* 0x00000001130d7824 */ /* 0x000fe400030e0614 */
[----:B-1----:R-:W3:Y:S04]  /*82f20*/  LDL.LU R19, [R1+0x36b0] ;  /* 0x0036b00001137983 */ /* 0x002ee80000300800 */
[----:B------:R1:W-:Y:S04]  /*82f30*/  STL.64 [R1+0x3698], R20 ;  /* 0x0036981401007387 */ /* 0x0003e80000100a00 */
[----:B-1----:R-:W3:Y:S04]  /*82f40*/  LDL.LU R21, [R1+0x4b0] ;  /* 0x0004b00001157983 */ /* 0x002ee80000300800 */
[----:B------:R-:W-:Y:S04]  /*82f50*/  STL.64 [R1+0x1610], R12 ;  /* 0x0016100c01007387 */ /* 0x000fe80000100a00 */
[----:B------:R1:W-:Y:S04]  /*82f60*/  STL [R1+0x36a0], R10 ;  /* 0x0036a00a01007387 */ /* 0x0003e80000100800 */
[----:B-1----:R-:W4:Y:S01]  /*82f70*/  LDL.LU R10, [R1+0x30] ;  /* 0x00003000010a7983 */ /* 0x002f220000300800 */
[----:B---3--:R-:W-:-:S05]  /*82f80*/  IADD3 R12, P6, R21, R19, RZ ;  /* 0x00000013150c7210 */ /* 0x008fca0007fde0ff */
[----:B----4-:R-:W-:-:S05]  /*82f90*/  IMAD.X R13, R10, 0x1, R18, P6 ;  /* 0x000000010a0d7824 */ /* 0x010fca00030e0612 */
[----:B------:R1:W-:Y:S02]  /*82fa0*/  STL.64 [R1+0x1608], R12 ;  /* 0x0016080c01007387 */ /* 0x0003e40000100a00 */
[----:B-1----:R-:W-:-:S05]  /*82fb0*/  IADD3 R12, P6, R21, R17, RZ ;  /* 0x00000011150c7210 */ /* 0x002fca0007fde0ff */
[----:B------:R-:W-:Y:S01]  /*82fc0*/  IMAD.X R13, R10, 0x1, R15, P6 ;  /* 0x000000010a0d7824 */ /* 0x000fe200030e060f */
[----:B------:R-:W-:-:S04]  /*82fd0*/  IADD3 R20, P6, R21, R16, RZ ;  /* 0x0000001015147210 */ /* 0x000fc80007fde0ff */
[----:B------:R1:W-:Y:S01]  /*82fe0*/  STL.64 [R1+0x1600], R12 ;  /* 0x0016000c01007387 */ /* 0x0003e20000100a00 */
[----:B------:R-:W-:-:S03]  /*82ff0*/  IMAD.X R21, R10, 0x1, R14, P6 ;  /* 0x000000010a157824 */ /* 0x000fc600030e060e */
[----:B-1----:R-:W3:Y:S04]  /*83000*/  LDL.LU.64 R12, [R1+0x36a8] ;  /* 0x0036a800010c7983 */ /* 0x002ee80000300a00 */
[----:B------:R-:W-:Y:S04]  /*83010*/  STL.64 [R1+0x3688], R16 ;  /* 0x0036881001007387 */ /* 0x000fe80000100a00 */
[----:B------:R-:W4:Y:S04]  /*83020*/  LDL.LU R10, [R1+0x36a0] ;  /* 0x0036a000010a7983 */ /* 0x000f280000300800 */
[----:B------:R1:W-:Y:S04]  /*83030*/  STL.64 [R1+0x15e0], R20 ;  /* 0x0015e01401007387 */ /* 0x0003e80000100a00 */
[----:B-1----:R-:W2:Y:S04]  /*83040*/  LDL.LU.64 R20, [R1+0x3698] ;  /* 0x0036980001147983 */ /* 0x002ea80000300a00 */
[----:B------:R1:W-:Y:S04]  /*83050*/  STL [R1+0x3684], R14 ;  /* 0x0036840e01007387 */ /* 0x0003e80000100800 */
[----:B-1----:R-:W4:Y:S04]  /*83060*/  LDL.LU R14, [R1+0x4ac] ;  /* 0x0004ac00010e7983 */ /* 0x002f280000300800 */
[----:B---3--:R4:W-:Y:S02]  /*83070*/  STL [R1+0x3690], R12 ;  /* 0x0036900c01007387 */ /* 0x0089e40000100800 */
[----:B----4-:R-:W-:-:S02]  /*83080*/  SHF.R.S32.HI R12, RZ, 0x1f, R14 ;  /* 0x0000001fff0c7819 */ /* 0x010fc4000001140e */
[----:B--2---:R-:W-:-:S05]  /*83090*/  IADD3 R16, P6, R14, R21, RZ ;  /* 0x000000150e107210 */ /* 0x004fca0007fde0ff */
[----:B------:R-:W-:Y:S01]  /*830a0*/  IMAD.X R17, R12, 0x1, R20, P6 ;  /* 0x000000010c117824 */ /* 0x000fe200030e0614 */
[----:B------:R-:W-:Y:S04]  /*830b0*/  STL [R1+0x30], R12 ;  /* 0x0000300c01007387 */ /* 0x000fe80000100800 */
[----:B------:R1:W-:Y:S02]  /*830c0*/  STL.64 [R1+0x15d0], R16 ;  /* 0x0015d01001007387 */ /* 0x0003e40000100a00 */
[----:B-1----:R-:W-:-:S05]  /*830d0*/  IADD3 R16, P6, R14, R19, RZ ;  /* 0x000000130e107210 */ /* 0x002fca0007fde0ff */
[----:B------:R-:W-:Y:S02]  /*830e0*/  IMAD.X R17, R12, 0x1, R18, P6 ;  /* 0x000000010c117824 */ /* 0x000fe400030e0612 */
[----:B------:R-:W2:Y:S04]  /*830f0*/  LDL.LU R12, [R1+0x3690] ;  /* 0x00369000010c7983 */ /* 0x000ea80000300800 */
        /* <DEDUP_REMOVED lines=8> */
[----:B-1----:R-:W-:Y:S02]  /*83180*/  IADD3 R18, P6, R14, R16, RZ ;  /* 0x000000100e127210 */ /* 0x002fe40007fde0ff */
[----:B------:R-:W3:Y:S04]  /*83190*/  LDL.LU R14, [R1+0x3684] ;  /* 0x00368400010e7983 */ /* 0x000ee80000300800 */
[----:B------:R-:W-:Y:S04]  /*831a0*/  STL.64 [R1+0x3670], R6 ;  /* 0x0036700601007387 */ /* 0x000fe80000100a00 */
[----:B------:R1:W-:Y:S04]  /*831b0*/  STL.64 [R1+0x3660], R2 ;  /* 0x0036600201007387 */ /* 0x0003e80000100a00 */
[----:B-1----:R-:W4:Y:S01]  /*831c0*/  LDL.LU R3, [R1+0x4bc] ;  /* 0x0004bc0001037983 */ /* 0x002f220000300800 */
[----:B---3--:R-:W-:-:S03]  /*831d0*/  IMAD.X R19, R29, 0x1, R14, P6 ;  /* 0x000000011d137824 */ /* 0x008fc600030e060e */
[----:B------:R-:W3:Y:S04]  /*831e0*/  LDL.LU R29, [R1+0x3680] ;  /* 0x00368000011d7983 */ /* 0x000ee80000300800 */
[----:B------:R1:W-:Y:S04]  /*831f0*/  STL.64 [R1+0x15a8], R18 ;  /* 0x0015a81201007387 */ /* 0x0003e80000100a00 */
[----:B-1----:R-:W3:Y:S01]  /*83200*/  LDL.LU.64 R18, [R1+0x3678] ;  /* 0x0036780001127983 */ /* 0x002ee20000300a00 */
[----:B----4-:R-:W-:-:S03]  /*83210*/  IADD3 R6, P6, R3, R21, RZ ;  /* 0x0000001503067210 */ /* 0x010fc60007fde0ff */
[----:B--2---:R1:W-:Y:S02]  /*83220*/  STL [R1+0x3668], R12 ;  /* 0x0036680c01007387 */ /* 0x0043e40000100800 */
[----:B-1----:R-:W-:-:S05]  /*83230*/  SHF.R.S32.HI R12, RZ, 0x1f, R3 ;  /* 0x0000001fff0c7819 */ /* 0x002fca0000011403 */
[----:B------:R-:W-:-:S05]  /*83240*/  IMAD.X R7, R12, 0x1, R20, P6 ;  /* 0x000000010c077824 */ /* 0x000fca00030e0614 */
[----:B------:R3:W-:Y:S02]  /*83250*/  STL.64 [R1+0x1598], R6 ;  /* 0x0015980601007387 */ /* 0x0007e40000100a00 */
[----:B---3--:R-:W-:-:S05]  /*83260*/  IADD3 R6, P6, R3, R19, RZ ;  /* 0x0000001303067210 */ /* 0x008fca0007fde0ff */
        /* <DEDUP_REMOVED lines=11> */
[----:B----4-:R-:W-:Y:S04]  /*83320*/  STL.64 [R1+0x3658], R2 ;  /* 0x0036580201007387 */ /* 0x010fe80000100a00 */
[----:B------:R-:W-:Y:S04]  /*83330*/  STL [R1+0x3650], R0 ;  /* 0x0036500001007387 */ /* 0x000fe80000100800 */
[----:B---3--:R1:W-:Y:S04]  /*83340*/  STL.64 [R1+0x3648], R12 ;  /* 0x0036480c01007387 */ /* 0x0083e80000100a00 */
[----:B-1----:R-:W3:Y:S02]  /*83350*/  LDL.LU R13, [R1+0x4c4] ;  /* 0x0004c400010d7983 */ /* 0x002ee40000300800 */
        /* <DEDUP_REMOVED lines=11> */
[----:B------:R-:W-:Y:S01]  /*83410*/  IADD3 R12, P6, R13, R16, RZ ;  /* 0x000000100d0c7210 */ /* 0x000fe20007fde0ff */
[----:B------:R-:W-:Y:S02]  /*83420*/  IMAD.MOV.U32 R13, RZ, RZ, R0 ;  /* 0x000000ffff0d7224 */ /* 0x000fe400078e0000 */
[----:B------:R-:W4:Y:S02]  /*83430*/  LDL.LU R0, [R1+0x3650] ;  /* 0x0036500001007983 */ /* 0x000f240000300800 */
[----:B------:R-:W-:-:S02]  /*83440*/  IMAD.X R13, R13, 0x1, R14, P6 ;  /* 0x000000010d0d7824 */ /* 0x000fc400030e060e */
[----:B---3--:R1:W-:Y:S04]  /*83450*/  STL.64 [R1+0x3630], R2 ;  /* 0x0036300201007387 */ /* 0x0083e80000100a00 */
[----:B-1----:R-:W3:Y:S04]  /*83460*/  LDL.LU R3, [R1+0x4d0] ;  /* 0x0004d00001037983 */ /* 0x002ee80000300800 */
[----:B------:R1:W-:Y:S04]  /*83470*/  STL.64 [R1+0x1530], R12 ;  /* 0x0015300c01007387 */ /* 0x0003e80000100a00 */
[----:B-1----:R-:W2:Y:S04]  /*83480*/  LDL.LU.64 R12, [R1+0x3648] ;  /* 0x00364800010c7983 */ /* 0x002ea80000300a00 */
[----:B--2---:R3:W-:Y:S04]  /*83490*/  STL.64 [R1+0x3640], R12 ;  /* 0x0036400c01007387 */ /* 0x0047e80000100a00 */
[----:B----4-:R1:W-:Y:S01]  /*834a0*/  STL [R1+0x3638], R0 ;  /* 0x0036380001007387 */ /* 0x0103e20000100800 */
[----:B---3--:R-:W-:-:S02]  /*834b0*/  IADD3 R12, P6, R3, R21, RZ ;  /* 0x00000015030c7210 */ /* 0x008fc40007fde0ff */
[----:B-1----:R-:W-:-:S05]  /*834c0*/  SHF.R.S32.HI R0, RZ, 0x1f, R3 ;  /* 0x0000001fff007819 */ /* 0x002fca0000011403 */
        /* <DEDUP_REMOVED lines=16> */
[----:B------:R1:W-:Y:S04]  /*835d0*/  STL.64 [R1+0x3618], R8 ;  /* 0x0036180801007387 */ /* 0x0003e80000100a00 */
[----:B-1----:R-:W4:Y:S02]  /*835e0*/  LDL.LU R9, [R1+0x4dc] ;  /* 0x0004dc0001097983 */ /* 0x002f240000300800 */
[----:B----4-:R-:W-:-:S02]  /*835f0*/  SHF.R.S32.HI R5, RZ, 0x1f, R9 ;  /* 0x0000001fff057819 */ /* 0x010fc40000011409 */
        /* <DEDUP_REMOVED lines=11> */
[----:B-1----:R-:W4:Y:S04]  /*836b0*/  LDL.LU.64 R2, [R1+0x3628] ;  /* 0x0036280001027983 */ /* 0x002f280000300a00 */
[----:B------:R-:W-:Y:S04]  /*836c0*/  STL.64 [R1+0x3610], R16 ;  /* 0x0036101001007387 */ /* 0x000fe80000100a00 */
[----:B------:R-:W3:Y:S04]  /*836d0*/  LDL.LU R5, [R1+0x3620] ;  /* 0x0036200001057983 */ /* 0x000ee80000300800 */
[----:B------:R1:W-:Y:S04]  /*836e0*/  STL.64 [R1+0x14b8], R8 ;  /* 0x0014b80801007387 */ /* 0x0003e80000100a00 */
[----:B-1----:R-:W3:Y:S04]  /*836f0*/  LDL.LU.64 R8, [R1+0x3618] ;  /* 0x0036180001087983 */ /* 0x002ee80000300a00 */
[----:B------:R1:W-:Y:S04]  /*83700*/  STL [R1+0x360c], R7 ;  /* 0x00360c0701007387 */ /* 0x0003e80000100800 */
[----:B-1----:R-:W2:Y:S02]  /*83710*/  LDL.LU R7, [R1+0x4e4] ;  /* 0x0004e40001077983 */ /* 0x002ea40000300800 */
[----:B--2---:R-:W-:-:S02]  /*83720*/  SHF.R.S32.HI R17, RZ, 0x1f, R7 ;  /* 0x0000001fff117819 */ /* 0x004fc40000011407 */
[----:B------:R-:W-:-:S03]  /*83730*/  IADD3 R16, P6, R7, R21, RZ ;  /* 0x0000001507107210 */ /* 0x000fc60007fde0ff */
[----:B------:R-:W-:Y:S04]  /*83740*/  STL [R1+0x30], R17 ;  /* 0x0000301101007387 */ /* 0x000fe80000100800 */
[----:B------:R1:W-:Y:S04]  /*83750*/  STL [R1+0x3608], R21 ;  /* 0x0036081501007387 */ /* 0x0003e80000100800 */
[----:B-1----:R-:W2:Y:S02]  /*83760*/  LDL.LU R21, [R1+0x30] ;  /* 0x0000300001157983 */ /* 0x002ea40000300800 */
[----:B--2---:R-:W-:-:S05]  /*83770*/  IMAD.X R17, R21, 0x1, R20, P6 ;  /* 0x0000000115117824 */ /* 0x004fca00030e0614 */
        /* <DEDUP_REMOVED lines=13> */
[----:B------:R-:W-:Y:S04]  /*83850*/  STL.64 [R1+0x1478], R18 ;  /* 0x0014781201007387 */ /* 0x000fe80000100a00 */
[----:B------:R1:W-:Y:S04]  /*83860*/  STL.64 [R1+0x35e8], R26 ;  /* 0x0035e81a01007387 */ /* 0x0003e80000100a00 */
[----:B-1----:R-:W3:Y:S04]  /*83870*/  LDL.LU R27, [R1+0x4f0] ;  /* 0x0004f000011b7983 */ /* 0x002ee80000300800 */
[----:B--2---:R3:W-:Y:S02]  /*83880*/  STL [R1+0x35f0], R7 ;  /* 0x0035f00701007387 */ /* 0x0047e40000100800 */
[----:B---3--:R-:W-:-:S02]  /*83890*/  SHF.R.S32.HI R7, RZ, 0x1f, R27 ;  /* 0x0000001fff077819 */ /* 0x008fc4000001141b */
[----:B----4-:R-:W-:-:S05]  /*838a0*/  IADD3 R18, P6, R27, R21, RZ ;  /* 0x000000151b127210 */ /* 0x010fca0007fde0ff */
[----:B------:R-:W-:-:S05]  /*838b0*/  IMAD.X R19, R7, 0x1, R20, P6 ;  /* 0x0000000107137824 */ /* 0x000fca00030e0614 */
[----:B------:R1:W-:Y:S04]  /*838c0*/  STL.64 [R1+0x1468], R18 ;  /* 0x0014681201007387 */ /* 0x0003e80000100a00 */
[----:B-1----:R-:W2:Y:S04]  /*838d0*/  LDL.LU.64 R18, [R1+0x3600] ;  /* 0x0036000001127983 */ /* 0x002ea80000300a00 */
[----:B------:R2:W-:Y:S02]  /*838e0*/  STL.64 [R1+0x35f8], R20 ;  /* 0x0035f81401007387 */ /* 0x0005e40000100a00 */
[----:B--2---:R-:W-:-:S05]  /*838f0*/  IADD3 R20, P6, R27, R19, RZ ;  /* 0x000000131b147210 */ /* 0x004fca0007fde0ff */
        /* <DEDUP_REMOVED lines=8> */
[----:B------:R-:W-:Y:S04]  /*83980*/  STL [R1+0x35e0], R16 ;  /* 0x0035e01001007387 */ /* 0x000fe80000100800 */
[----:B------:R-:W3:Y:S04]  /*83990*/  LDL.LU R7, [R1+0x35f0] ;  /* 0x0035f00001077983 */ /* 0x000ee80000300800 */
[----:B------:R1:W-:Y:S04]  /*839a0*/  STL.64 [R1+0x1440], R26 ;  /* 0x0014401a01007387 */ /* 0x0003e80000100a00 */
[----:B-1----:R-:W4:Y:S04]  /*839b0*/  LDL.LU.64 R26, [R1+0x35e8] ;  /* 0x0035e800011a7983 */ /* 0x002f280000300a00 */
[----:B----4-:R1:W-:Y:S04]  /*839c0*/  STL.64 [R1+0x35d0], R26 ;  /* 0x0035d01a01007387 */ /* 0x0103e80000100a00 */
[----:B-1----:R-:W4:Y:S04]  /*839d0*/  LDL.LU R26, [R1+0x4f8] ;  /* 0x0004f800011a7983 */ /* 0x002f280000300800 */
[----:B---3--:R2:W-:Y:S01]  /*839e0*/  STL.64 [R1+0x35d8], R6 ;  /* 0x0035d80601007387 */ /* 0x0085e20000100a00 */
[----:B----4-:R-:W-:-:S02]  /*839f0*/  SHF.R.S32.HI R16, RZ, 0x1f, R26 ;  /* 0x0000001fff107819 */ /* 0x010fc4000001141a */
[----:B--2---:R-:W-:-:S05]  /*83a00*/  IADD3 R6, P6, R26, R21, RZ ;  /* 0x000000151a067210 */ /* 0x004fca0007fde0ff */
        /* <DEDUP_REMOVED lines=11> */
[----:B--2---:R-:W-:-:S04]  /*83ac0*/  IADD3 R26, P6, R26, R16, RZ ;  /* 0x000000101a1a7210 */ /* 0x004fc80007fde0ff */
[----:B------:R1:W-:Y:S04]  /*83ad0*/  STL.64 [R1+0x1420], R6 ;  /* 0x0014200601007387 */ /* 0x0003e80000100a00 */
[----:B-1----:R-:W2:Y:S04]  /*83ae0*/  LDL.LU.64 R6, [R1+0x35d8] ;  /* 0x0035d80001067983 */ /* 0x002ea80000300a00 */
[----:B------:R1:W-:Y:S04]  /*83af0*/  STL [R1+0x1400], R26 ;  /* 0x0014001a01007387 */ /* 0x0003e80000100800 */
[----:B-1----:R-:W3:Y:S04]  /*83b00*/  LDL.LU.64 R26, [R1+0x35d0] ;  /* 0x0035d000011a7983 */ /* 0x002ee80000300a00 */
[----:B------:R1:W-:Y:S04]  /*83b10*/  STL.64 [R1+0x35c0], R12 ;  /* 0x0035c00c01007387 */ /* 0x0003e80000100a00 */
[----:B-1----:R0:W4:Y:S04]  /*83b20*/  LDL.64 R12, [R1+0x1400] ;  /* 0x00140000010c7983 */ /* 0x0021280000100a00 */
[----:B------:R1:W-:Y:S04]  /*83b30*/  STL.64 [R1+0x35b0], R2 ;  /* 0x0035b00201007387 */ /* 0x0003e80000100a00 */
[----:B-1----:R-:W2:Y:S01]  /*83b40*/  LDL.LU R3, [R1+0x504] ;  /* 0x0005040001037983 */ /* 0x002ea20000300800 */
[----:B----4-:R-:W-:-:S03]  /*83b50*/  IMAD.X R13, R19, 0x1, R14, P6 ;  /* 0x00000001130d7824 */ /* 0x010fc600030e060e */
[----:B------:R-:W4:Y:S04]  /*83b60*/  LDL.LU R19, [R1+0x35c8] ;  /* 0x0035c80001137983 */ /* 0x000f280000300800 */
[----:B------:R2:W-:Y:S04]  /*83b70*/  STL [R1+0x35b8], R29 ;  /* 0x0035b81d01007387 */ /* 0x0005e80000100800 */
[----:B------:R1:W-:Y:S01]  /*83b80*/  STL [R1+0x1404], R13 ;  /* 0x0014040d01007387 */ /* 0x0003e20000100800 */
[----:B--2---:R-:W-:Y:S02]  /*83b90*/  SHF.R.S32.HI R29, RZ, 0x1f, R3 ;  /* 0x0000001fff1d7819 */ /* 0x004fe40000011403 */
[----:B------:R-:W-:-:S05]  /*83ba0*/  IADD3 R12, P6, R3, R21, RZ ;  /* 0x00000015030c7210 */ /* 0x000fca0007fde0ff */
[----:B-1----:R-:W-:-:S05]  /*83bb0*/  IMAD.X R13, R29, 0x1, R20, P6 ;  /* 0x000000011d0d7824 */ /* 0x002fca00030e0614 */
[----:B------:R4:W-:Y:S02]  /*83bc0*/  STL.64 [R1+0x13f0], R12 ;  /* 0x0013f00c01007387 */ /* 0x0009e40000100a00 */
[----:B----4-:R-:W-:-:S05]  /*83bd0*/  IADD3 R12, P6, R3, R19, RZ ;  /* 0x00000013030c7210 */ /* 0x010fca0007fde0ff */
        /* <DEDUP_REMOVED lines=8> */
[----:B------:R-:W4:Y:S04]  /*83c60*/  LDL.LU R29, [R1+0x35b8] ;  /* 0x0035b800011d7983 */ /* 0x000f280000300800 */
[----:B------:R1:W-:Y:S04]  /*83c70*/  STL.64 [R1+0x13c8], R2 ;  /* 0x0013c80201007387 */ /* 0x0003e80000100a00 */
[----:B-1----:R-:W3:Y:S04]  /*83c80*/  LDL.LU.64 R2, [R1+0x35b0] ;  /* 0x0035b00001027983 */ /* 0x002ee80000300a00 */
[----:B---3--:R-:W-:Y:S04]  /*83c90*/  STL.64 [R1+0x35a8], R2 ;  /* 0x0035a80201007387 */ /* 0x008fe80000100a00 */
[----:B------:R-:W-:Y:S04]  /*83ca0*/  STL [R1+0x35a0], R0 ;  /* 0x0035a00001007387 */ /* 0x000fe80000100800 */
[----:B----4-:R1:W-:Y:S04]  /*83cb0*/  STL.64 [R1+0x3598], R28 ;  /* 0x0035981c01007387 */ /* 0x0103e80000100a00 */
        /* <DEDUP_REMOVED lines=81> */
[----:B------:R-:W-:Y:S04]  /*841d0*/  STL [R1+0x3548], R5 ;  /* 0x0035480501007387 */ /* 0x000fe80000100800 */
[----:B------:R1:W-:Y:S04]  /*841e0*/  STL [R1+0x354c], R23 ;  /* 0x00354c1701007387 */ /* 0x0003e80000100800 */
[----:B-1----:R-:W3:Y:S02]  /*841f0*/  LDL.LU R23, [R1+0x534] ;  /* 0x0005340001177983 */ /* 0x002ee40000300800 */
[----:B---3--:R-:W-:-:S02]  /*84200*/  SHF.R.S32.HI R5, RZ, 0x1f, R23 ;  /* 0x0000001fff057819 */ /* 0x008fc40000011417 */
[----:B----4-:R-:W-:-:S05]  /*84210*/  IADD3 R18, P6, R23, R21, RZ ;  /* 0x0000001517127210 */ /* 0x010fca0007fde0ff */
        /* <DEDUP_REMOVED lines=10> */
[----:B-1----:R-:W-:Y:S01]  /*842c0*/  IADD3 R20, P6, R23, R16, RZ ;  /* 0x0000001017147210 */ /* 0x002fe20007fde0ff */
[----:B------:R-:W-:Y:S01]  /*842d0*/  IMAD.MOV.U32 R21, RZ, RZ, R5 ;  /* 0x000000ffff157224 */ /* 0x000fe200078e0005 */
[----:B------:R-:W3:Y:S04]  /*842e0*/  LDL.LU R23, [R1+0x354c] ;  /* 0x00354c0001177983 */ /* 0x000ee80000300800 */
[----:B------:R-:W4:Y:S01]  /*842f0*/  LDL.LU R5, [R1+0x3548] ;  /* 0x0035480001057983 */ /* 0x000f220000300800 */
[----:B------:R-:W-:-:S03]  /*84300*/  IMAD.X R21, R21, 0x1, R14, P6 ;  /* 0x0000000115157824 */ /* 0x000fc600030e060e */
[----:B--2---:R1:W-:Y:S04]  /*84310*/  STL.64 [R1+0x3528], R12 ;  /* 0x0035280c01007387 */ /* 0x0043e80000100a00 */
[----:B-1----:R-:W2:Y:S04]  /*84320*/  LDL.LU R13, [R1+0x540] ;  /* 0x00054000010d7983 */ /* 0x002ea80000300800 */
[----:B------:R1:W-:Y:S04]  /*84330*/  STL.64 [R1+0x1298], R20 ;  /* 0x0012981401007387 */ /* 0x0003e80000100a00 */
[----:B-1----:R-:W3:Y:S04]  /*84340*/  LDL.LU.64 R20, [R1+0x3540] ;  /* 0x0035400001147983 */ /* 0x002ee80000300a00 */
[----:B------:R2:W-:Y:S04]  /*84350*/  STL [R1+0x3530], R25 ;  /* 0x0035301901007387 */ /* 0x0005e80000100800 */
[----:B----4-:R3:W-:Y:S01]  /*84360*/  STL.64 [R1+0x3538], R4 ;  /* 0x0035380401007387 */ /* 0x0107e20000100a00 */
[----:B--2---:R-:W-:-:S02]  /*84370*/  SHF.R.S32.HI R25, RZ, 0x1f, R13 ;  /* 0x0000001fff197819 */ /* 0x004fc4000001140d */
[----:B---3--:R-:W-:-:S05]  /*84380*/  IADD3 R4, P6, R13, R21, RZ ;  /* 0x000000150d047210 */ /* 0x008fca0007fde0ff */
        /* <DEDUP_REMOVED lines=30> */
[----:B-1----:R-:W4:Y:S04]  /*84570*/  LDL.LU.64 R12, [R1+0x3520] ;  /* 0x00352000010c7983 */ /* 0x002f280000300a00 */
[----:B------:R-:W4:Y:S04]  /*84580*/  LDL.LU R3, [R1+0x3518] ;  /* 0x0035180001037983 */ /* 0x000f280000300800 */
[----:B------:R1:W-:Y:S04]  /*84590*/  STL.64 [R1+0x3508], R16 ;  /* 0x0035081001007387 */ /* 0x0003e80000100a00 */
[----:B-1----:R-:W2:Y:S01]  /*845a0*/  LDL R17, [R1+0x558] ;  /* 0x0005580001117983 */ /* 0x002ea20000100800 */
[----:B------:R-:W-:-:S05]  /*845b0*/  IMAD.X R29, R29, 0x1, R14, P6 ;  /* 0x000000011d1d7824 */ /* 0x000fca00030e060e */
[----:B------:R1:W-:Y:S04]  /*845c0*/  STL.64 [R1+0x1220], R28 ;  /* 0x0012201c01007387 */ /* 0x0003e80000100a00 */
[----:B-1----:R-:W3:Y:S01]  /*845d0*/  LDL.LU.64 R28, [R1+0x3510] ;  /* 0x00351000011c7983 */ /* 0x002ee20000300a00 */
[----:B--2---:R-:W-:-:S05]  /*845e0*/  SHF.R.S32.HI R16, RZ, 0x1f, R17 ;  /* 0x0000001fff107819 */ /* 0x004fca0000011411 */
[----:B------:R1:W-:Y:S04]  /*845f0*/  STL [R1+0x30], R16 ;  /* 0x0000301001007387 */ /* 0x0003e80000100800 */
[----:B------:R2:W-:Y:S01]  /*84600*/  STL [R1+0x34fc], R21 ;  /* 0x0034fc1501007387 */ /* 0x0005e20000100800 */
[----:B-1----:R-:W-:-:S03]  /*84610*/  IADD3 R16, P6, R17, R21, RZ ;  /* 0x0000001511107210 */ /* 0x002fc60007fde0ff */
[----:B--2---:R-:W2:Y:S04]  /*84620*/  LDL.LU R21, [R1+0x30] ;  /* 0x0000300001157983 */ /* 0x004ea80000300800 */
[----:B------:R1:W-:Y:S01]  /*84630*/  STL [R1+0x3500], R20 ;  /* 0x0035001401007387 */ /* 0x0003e20000100800 */
[----:B--2---:R-:W-:-:S03]  /*84640*/  IMAD.X R17, R21, 0x1, R20, P6 ;  /* 0x0000000115117824 */ /* 0x004fc600030e0614 */
[----:B-1----:R-:W2:Y:S04]  /*84650*/  LDL.LU R20, [R1+0x558] ;  /* 0x0005580001147983 */ /* 0x002ea80000300800 */
[----:B------:R2:W-:Y:S02]  /*84660*/  STL.64 [R1+0x1210], R16 ;  /* 0x0012101001007387 */ /* 0x0005e40000100a00 */
[----:B--2---:R-:W-:-:S05]  /*84670*/  IADD3 R16, P6, R20, R19, RZ ;  /* 0x0000001314107210 */ /* 0x004fca0007fde0ff */
        /* <DEDUP_REMOVED lines=11> */
[----:B------:R-:W4:Y:S04]  /*84730*/  LDL.LU R21, [R1+0x34fc] ;  /* 0x0034fc0001157983 */ /* 0x000f280000300800 */
[----:B------:R-:W-:Y:S04]  /*84740*/  STL.64 [R1+0x11e8], R18 ;  /* 0x0011e81201007387 */ /* 0x000fe80000100a00 */
[----:B---3--:R1:W-:Y:S04]  /*84750*/  STL [R1+0x34ec], R29 ;  /* 0x0034ec1d01007387 */ /* 0x0083e80000100800 */
[----:B-1----:R-:W3:Y:S02]  /*84760*/  LDL.LU R29, [R1+0x564] ;  /* 0x00056400011d7983 */ /* 0x002ee40000300800 */
[----:B---3--:R-:W-:-:S02]  /*84770*/  SHF.R.S32.HI R17, RZ, 0x1f, R29 ;  /* 0x0000001fff117819 */ /* 0x008fc4000001141d */
[----:B----4-:R-:W-:-:S05]  /*84780*/  IADD3 R18, P6, R29, R21, RZ ;  /* 0x000000151d127210 */ /* 0x010fca0007fde0ff */
        /* <DEDUP_REMOVED lines=57> */
[----:B------:R-:W3:Y:S04]  /*84b20*/  LDL.LU R2, [R1+0x34c4] ;  /* 0x0034c40001027983 */ /* 0x000ee80000300800 */
[----:B------:R-:W-:Y:S01]  /*84b30*/  STL.64 [R1+0x34b0], R16 ;  /* 0x0034b01001007387 */ /* 0x000fe20000100a00 */
[----:B------:R-:W-:-:S03]  /*84b40*/  IMAD.X R21, R25, 0x1, R14, P6 ;  /* 0x0000000119157824 */ /* 0x000fc600030e060e */
        /* <DEDUP_REMOVED lines=22> */
[----:B------:R-:W-:Y:S04]  /*84cb0*/  STL [R1+0x3498], R14 ;  /* 0x0034980e01007387 */ /* 0x000fe80000100800 */
[----:B------:R-:W-:Y:S04]  /*84cc0*/  STL.64 [R1+0x10f8], R18 ;  /* 0x0010f81201007387 */ /* 0x000fe80000100a00 */
[----:B---3--:R1:W-:Y:S04]  /*84cd0*/  STL [R1+0x349c], R5 ;  /* 0x00349c0501007387 */ /* 0x0083e80000100800 */
[----:B-1----:R-:W3:Y:S02]  /*84ce0*/  LDL.LU R5, [R1+0x584] ;  /* 0x0005840001057983 */ /* 0x002ee40000300800 */
        /* <DEDUP_REMOVED lines=15> */
[----:B------:R-:W4:Y:S04]  /*84de0*/  LDL.LU R14, [R1+0x3498] ;  /* 0x00349800010e7983 */ /* 0x000f280000300800 */
[----:B------:R1:W-:Y:S04]  /*84df0*/  STL.64 [R1+0x3478], R8 ;  /* 0x0034780801007387 */ /* 0x0003e80000100a00 */
[----:B-1----:R-:W2:Y:S01]  /*84e00*/  LDL.LU R9, [R1+0x588] ;  /* 0x0005880001097983 */ /* 0x002ea20000300800 */
[----:B----4-:R-:W-:-:S05]  /*84e10*/  IMAD.X R21, R21, 0x1, R14, P6 ;  /* 0x0000000115157824 */ /* 0x010fca00030e060e */
[----:B------:R1:W-:Y:S04]  /*84e20*/  STL.64 [R1+0x10a0], R20 ;  /* 0x0010a01401007387 */ /* 0x0003e80000100a00 */
[----:B-1----:R-:W4:Y:S04]  /*84e30*/  LDL.LU.64 R20, [R1+0x3490] ;  /* 0x0034900001147983 */ /* 0x002f280000300a00 */
[----:B------:R-:W-:Y:S04]  /*84e40*/  STL.64 [R1+0x3488], R12 ;  /* 0x0034880c01007387 */ /* 0x000fe80000100a00 */
[----:B---3--:R2:W-:Y:S02]  /*84e50*/  STL [R1+0x3480], R5 ;  /* 0x0034800501007387 */ /* 0x0085e40000100800 */
        /* <DEDUP_REMOVED lines=33> */
[----:B------:R-:W3:Y:S04]  /*85070*/  LDL.LU R7, [R1+0x3468] ;  /* 0x0034680001077983 */ /* 0x000ee80000300800 */
[----:B------:R1:W-:Y:S04]  /*85080*/  STL.64 [R1+0x1028], R22 ;  /* 0x0010281601007387 */ /* 0x0003e80000100a00 */
[----:B-1----:R-:W2:Y:S04]  /*85090*/  LDL.LU.64 R22, [R1+0x3460] ;  /* 0x0034600001167983 */ /* 0x002ea80000300a00 */
[----:B------:R-:W-:Y:S04]  /*850a0*/  STL [R1+0x3450], R14 ;  /* 0x0034500e01007387 */ /* 0x000fe80000100800 */
[----:B--2---:R-:W-:Y:S04]  /*850b0*/  STL.64 [R1+0x3458], R22 ;  /* 0x0034581601007387 */ /* 0x004fe80000100a00 */
[----:B------:R1:W-:Y:S04]  /*850c0*/  STL.64 [R1+0x3448], R26 ;  /* 0x0034481a01007387 */ /* 0x0003e80000100a00 */
        /* <DEDUP_REMOVED lines=14> */
[----:B------:R-:W4:Y:S02]  /*851b0*/  LDL.LU R14, [R1+0x3450] ;  /* 0x00345000010e7983 */ /* 0x000f240000300800 */
[----:B----4-:R-:W-:-:S02]  /*851c0*/  IMAD.X R27, R27, 0x1, R14, P6 ;  /* 0x000000011b1b7824 */ /* 0x010fc400030e060e */
[----:B--2---:R1:W-:Y:S04]  /*851d0*/  STL.64 [R1+0x3430], R22 ;  /* 0x0034301601007387 */ /* 0x0043e80000100a00 */
[----:B-1----:R-:W2:Y:S04]  /*851e0*/  LDL.LU R23, [R1+0x594] ;  /* 0x0005940001177983 */ /* 0x002ea80000300800 */
[----:B------:R1:W-:Y:S04]  /*851f0*/  STL.64 [R1+0xff0], R26 ;  /* 0x000ff01a01007387 */ /* 0x0003e80000100a00 */
[----:B-1----:R-:W4:Y:S04]  /*85200*/  LDL.LU.64 R26, [R1+0x3448] ;  /* 0x00344800011a7983 */ /* 0x002f280000300a00 */
[----:B------:R2:W-:Y:S02]  /*85210*/  STL [R1+0x3438], R2 ;  /* 0x0034380201007387 */ /* 0x0005e40000100800 */
[----:B--2---:R-:W-:-:S02]  /*85220*/  SHF.R.S32.HI R2, RZ, 0x1f, R23 ;  /* 0x0000001fff027819 */ /* 0x004fc40000011417 */
        /* <DEDUP_REMOVED lines=16> */
[----:B---3--:R-:W-:Y:S04]  /*85330*/  STL [R1+0x3420], R22 ;  /* 0x0034201601007387 */ /* 0x008fe80000100800 */
[----:B----4-:R-:W-:Y:S04]  /*85340*/  STL.64 [R1+0x3428], R2 ;  /* 0x0034280201007387 */ /* 0x010fe80000100a00 */
[----:B--2---:R1:W-:Y:S04]  /*85350*/  STL.64 [R1+0x3418], R26 ;  /* 0x0034181a01007387 */ /* 0x0043e80000100a00 */
        /* <DEDUP_REMOVED lines=14> */
[----:B------:R-:W-:Y:S04]  /*85440*/  STL.64 [R1+0x3410], R16 ;  /* 0x0034101001007387 */ /* 0x000fe80000100a00 */
[----:B------:R-:W3:Y:S04]  /*85450*/  LDL.LU R22, [R1+0x3420] ;  /* 0x0034200001167983 */ /* 0x000ee80000300800 */
[----:B------:R1:W-:Y:S04]  /*85460*/  STL.64 [R1+0xf78], R26 ;  /* 0x000f781a01007387 */ /* 0x0003e80000100a00 */
[----:B-1----:R-:W4:Y:S04]  /*85470*/  LDL.LU.64 R26, [R1+0x3418] ;  /* 0x00341800011a7983 */ /* 0x002f280000300a00 */
        /* <DEDUP_REMOVED lines=23> */
[----:B--2---:R1:W-:Y:S04]  /*855f0*/  STL [R1+0x33f4], R23 ;  /* 0x0033f41701007387 */ /* 0x0043e80000100800 */
[----:B-1----:R-:W2:Y:S02]  /*85600*/  LDL.LU R23, [R1+0x5a0] ;  /* 0x0005a00001177983 */ /* 0x002ea40000300800 */
[----:B--2---:R-:W-:-:S02]  /*85610*/  SHF.R.S32.HI R17, RZ, 0x1f, R23 ;  /* 0x0000001fff117819 */ /* 0x004fc40000011417 */
[----:B---3--:R-:W-:-:S05]  /*85620*/  IADD3 R18, P6, R23, R21, RZ ;  /* 0x0000001517127210 */ /* 0x008fca0007fde0ff */
[----:B------:R-:W-:Y:S01]  /*85630*/  IMAD.X R19, R17, 0x1, R20, P6 ;  /* 0x0000000111137824 */ /* 0x000fe200030e0614 */
        /* <DEDUP_REMOVED lines=21> */
[----:B--2---:R1:W-:Y:S04]  /*85790*/  STL [R1+0x33dc], R23 ;  /* 0x0033dc1701007387 */ /* 0x0043e80000100800 */
        /* <DEDUP_REMOVED lines=81> */
[----:B-1----:R-:W2:Y:S04]  /*85cb0*/  LDL.LU.64 R20, [R1+0x3398] ;  /* 0x0033980001147983 */ /* 0x002ea80000300a00 */
[----:B------:R1:W-:Y:S04]  /*85cc0*/  STL [R1+0x338c], R6 ;  /* 0x00338c0601007387 */ /* 0x0003e80000100800 */
[----:B-1----:R-:W3:Y:S04]  /*85cd0*/  LDL.LU R6, [R1+0x5b4] ;  /* 0x0005b40001067983 */ /* 0x002ee80000300800 */
[----:B----4-:R3:W-:Y:S02]  /*85ce0*/  STL [R1+0x3388], R12 ;  /* 0x0033880c01007387 */ /* 0x0107e40000100800 */
[----:B---3--:R-:W-:-:S02]  /*85cf0*/  SHF.R.S32.HI R12, RZ, 0x1f, R6 ;  /* 0x0000001fff0c7819 */ /* 0x008fc40000011406 */
[----:B--2---:R-:W-:-:S05]  /*85d00*/  IADD3 R16, P6, R6, R21, RZ ;  /* 0x0000001506107210 */ /* 0x004fca0007fde0ff */
        /* <DEDUP_REMOVED lines=15> */
[----:B------:R-:W-:Y:S04]  /*85e00*/  STL [R1+0x3378], R4 ;  /* 0x0033780401007387 */ /* 0x000fe80000100800 */
[----:B------:R1:W-:Y:S04]  /*85e10*/  STL [R1+0x337c], R7 ;  /* 0x00337c0701007387 */ /* 0x0003e80000100800 */
[----:B-1----:R-:W4:Y:S02]  /*85e20*/  LDL.LU R7, [R1+0x5b8] ;  /* 0x0005b80001077983 */ /* 0x002f240000300800 */
[----:B----4-:R-:W-:-:S02]  /*85e30*/  SHF.R.S32.HI R4, RZ, 0x1f, R7 ;  /* 0x0000001fff047819 */ /* 0x010fc40000011407 */
[----:B------:R-:W-:-:S05]  /*85e40*/  IADD3 R18, P6, R7, R21, RZ ;  /* 0x0000001507127210 */ /* 0x000fca0007fde0ff */
        /* <DEDUP_REMOVED lines=10> */
[----:B-1----:R-:W-:Y:S01]  /*85ef0*/  IADD3 R20, P6, R7, R16, RZ ;  /* 0x0000001007147210 */ /* 0x002fe20007fde0ff */
[----:B------:R-:W-:Y:S01]  /*85f00*/  IMAD.MOV.U32 R21, RZ, RZ, R4 ;  /* 0x000000ffff157224 */ /* 0x000fe200078e0004 */
[----:B------:R-:W4:Y:S04]  /*85f10*/  LDL.LU R7, [R1+0x337c] ;  /* 0x00337c0001077983 */ /* 0x000f280000300800 */
[----:B------:R-:W2:Y:S04]  /*85f20*/  LDL.LU R4, [R1+0x3378] ;  /* 0x0033780001047983 */ /* 0x000ea80000300800 */
[----:B------:R1:W-:Y:S01]  /*85f30*/  STL.64 [R1+0x3368], R16 ;  /* 0x0033681001007387 */ /* 0x0003e20000100a00 */
[----:B------:R-:W-:-:S03]  /*85f40*/  IMAD.X R21, R21, 0x1, R14, P6 ;  /* 0x0000000115157824 */ /* 0x000fc600030e060e */
[----:B-1----:R-:W3:Y:S04]  /*85f50*/  LDL R17, [R1+0x5bc] ;  /* 0x0005bc0001117983 */ /* 0x002ee80000100800 */
[----:B------:R1:W-:Y:S04]  /*85f60*/  STL.64 [R1+0xd98], R20 ;  /* 0x000d981401007387 */ /* 0x0003e80000100a00 */
[----:B-1----:R-:W4:Y:S01]  /*85f70*/  LDL.LU.64 R20, [R1+0x3370] ;  /* 0x0033700001147983 */ /* 0x002f220000300a00 */
[----:B---3--:R-:W-:-:S05]  /*85f80*/  SHF.R.S32.HI R16, RZ, 0x1f, R17 ;  /* 0x0000001fff107819 */ /* 0x008fca0000011411 */
[----:B------:R1:W-:Y:S04]  /*85f90*/  STL [R1+0x30], R16 ;  /* 0x0000301001007387 */ /* 0x0003e80000100800 */
[----:B----4-:R3:W-:Y:S01]  /*85fa0*/  STL [R1+0x335c], R21 ;  /* 0x00335c1501007387 */ /* 0x0107e20000100800 */
[----:B-1----:R-:W-:-:S03]  /*85fb0*/  IADD3 R16, P6, R17, R21, RZ ;  /* 0x0000001511107210 */ /* 0x002fc60007fde0ff */
[----:B---3--:R-:W3:Y:S04]  /*85fc0*/  LDL.LU R21, [R1+0x30] ;  /* 0x0000300001157983 */ /* 0x008ee80000300800 */
[----:B------:R1:W-:Y:S01]  /*85fd0*/  STL [R1+0x3360], R20 ;  /* 0x0033601401007387 */ /* 0x0003e20000100800 */
[----:B---3--:R-:W-:-:S03]  /*85fe0*/  IMAD.X R17, R21, 0x1, R20, P6 ;  /* 0x0000000115117824 */ /* 0x008fc600030e0614 */
[----:B-1----:R-:W3:Y:S04]  /*85ff0*/  LDL.LU R20, [R1+0x5bc] ;  /* 0x0005bc0001147983 */ /* 0x002ee80000300800 */
[----:B------:R3:W-:Y:S02]  /*86000*/  STL.64 [R1+0xd88], R16 ;  /* 0x000d881001007387 */ /* 0x0007e40000100a00 */
[----:B---3--:R-:W-:-:S05]  /*86010*/  IADD3 R16, P6, R20, R19, RZ ;  /* 0x0000001314107210 */ /* 0x008fca0007fde0ff */
[----:B------:R-:W-:-:S05]  /*86020*/  IMAD.X R17, R21, 0x1, R18, P6 ;  /* 0x0000000115117824 */ /* 0x000fca00030e0612 */
[----:B------:R1:W-:Y:S04]  /*86030*/  STL.64 [R1+0xd80], R16 ;  /* 0x000d801001007387 */ /* 0x0003e80000100a00 */
[----:B-1----:R-:W3:Y:S04]  /*86040*/  LDL.LU.64 R16, [R1+0x3368] ;  /* 0x0033680001107983 */ /* 0x002ee80000300a00 */
[----:B------:R3:W-:Y:S02]  /*86050*/  STL.64 [R1+0x3350], R18 ;  /* 0x0033501201007387 */ /* 0x0007e40000100a00 */
[----:B---3--:R-:W-:-:S02]  /*86060*/  IADD3 R18, P6, R20, R17, RZ ;  /* 0x0000001114127210 */ /* 0x008fc40007fde0ff */
[----:B------:R-:W-:Y:S03]  /*86070*/  STL [R1+0x3358], R17 ;  /* 0x0033581101007387 */ /* 0x000fe60000100800 */
[----:B------:R-:W-:-:S05]  /*86080*/  IMAD.X R19, R21, 0x1, R15, P6 ;  /* 0x0000000115137824 */ /* 0x000fca00030e060f */
[----:B------:R1:W-:Y:S02]  /*86090*/  STL.64 [R1+0xd78], R18 ;  /* 0x000d781201007387 */ /* 0x0003e40000100a00 */
[----:B-1----:R-:W-:Y:S02]  /*860a0*/  IADD3 R18, P6, R20, R16, RZ ;  /* 0x0000001014127210 */ /* 0x002fe40007fde0ff */
[----:B------:R-:W3:Y:S03]  /*860b0*/  LDL.LU R20, [R1+0x3360] ;  /* 0x0033600001147983 */ /* 0x000ee60000300800 */
[----:B------:R-:W-:Y:S02]  /*860c0*/  IMAD.X R19, R21, 0x1, R14, P6 ;  /* 0x0000000115137824 */ /* 0x000fe400030e060e */
[----:B------:R-:W4:Y:S04]  /*860d0*/  LDL.LU R21, [R1+0x335c] ;  /* 0x00335c0001157983 */ /* 0x000f280000300800 */
[----:B------:R-:W-:Y:S04]  /*860e0*/  STL.64 [R1+0xd58], R18 ;  /* 0x000d581201007387 */ /* 0x000fe80000100a00 */
[----:B------:R1:W-:Y:S04]  /*860f0*/  STL [R1+0x334c], R14 ;  /* 0x00334c0e01007387 */ /* 0x0003e80000100800 */
[----:B-1----:R-:W2:Y:S02]  /*86100*/  LDL.LU R14, [R1+0x5c0] ;  /* 0x0005c000010e7983 */ /* 0x002ea40000300800 */
[----:B--2---:R-:W-:-:S02]  /*86110*/  SHF.R.S32.HI R17, RZ, 0x1f, R14 ;  /* 0x0000001fff117819 */ /* 0x004fc4000001140e */
[----:B----4-:R-:W-:-:S05]  /*86120*/  IADD3 R18, P6, R14, R21, RZ ;  /* 0x000000150e127210 */ /* 0x010fca0007fde0ff */
[----:B---3--:R-:W-:Y:S01]  /*86130*/  IMAD.X R19, R17, 0x1, R20, P6 ;  /* 0x0000000111137824 */ /* 0x008fe200030e0614 */
        /* <DEDUP_REMOVED lines=14> */
[----:B------:R-:W2:Y:S04]  /*86220*/  LDL.LU R14, [R1+0x334c] ;  /* 0x00334c00010e7983 */ /* 0x000ea80000300800 */
[----:B------:R-:W-:Y:S01]  /*86230*/  STL.64 [R1+0x3338], R16 ;  /* 0x0033381001007387 */ /* 0x000fe20000100a00 */
[----:B--2---:R-:W-:-:S03]  /*86240*/  IMAD.X R21, R7, 0x1, R14, P6 ;  /* 0x0000000107157824 */ /* 0x004fc600030e060e */
[----:B------:R-:W2:Y:S04]  /*86250*/  LDL.LU R7, [R1+0x3348] ;  /* 0x0033480001077983 */ /* 0x000ea80000300800 */
[----:B------:R1:W-:Y:S04]  /*86260*/  STL.64 [R1+0xd20], R20 ;  /* 0x000d201401007387 */ /* 0x0003e80000100a00 */
[----:B-1----:R-:W3:Y:S04]  /*86270*/  LDL.LU.64 R20, [R1+0x3340] ;  /* 0x0033400001147983 */ /* 0x002ee80000300a00 */
[----:B------:R-:W-:Y:S04]  /*86280*/  STL [R1+0x3330], R28 ;  /* 0x0033301c01007387 */ /* 0x000fe80000100800 */
[----:B------:R1:W-:Y:S04]  /*86290*/  STL [R1+0x3334], R5 ;  /* 0x0033340501007387 */ /* 0x0003e80000100800 */
        /* <DEDUP_REMOVED lines=12> */
[----:B------:R1:W-:Y:S02]  /*86360*/  STL.64 [R1+0xd00], R18 ;  /* 0x000d001201007387 */ /* 0x0003e40000100a00 */
[----:B-1----:R-:W-:Y:S02]  /*86370*/  IADD3 R18, P6, R5, R16, RZ ;  /* 0x0000001005127210 */ /* 0x002fe40007fde0ff */
[----:B------:R-:W3:Y:S03]  /*86380*/  LDL.LU R5, [R1+0x3334] ;  /* 0x0033340001057983 */ /* 0x000ee60000300800 */
[----:B------:R-:W-:Y:S02]  /*86390*/  IMAD.X R19, R28, 0x1, R14, P6 ;  /* 0x000000011c137824 */ /* 0x000fe400030e060e */
[----:B------:R-:W4:Y:S04]  /*863a0*/  LDL.LU R28, [R1+0x3330] ;  /* 0x00333000011c7983 */ /* 0x000f280000300800 */
[----:B------:R1:W-:Y:S04]  /*863b0*/  STL [R1+0x3324], R14 ;  /* 0x0033240e01007387 */ /* 0x0003e80000100800 */
[----:B-1----:R-:W2:Y:S04]  /*863c0*/  LDL.LU R14, [R1+0x5c8] ;  /* 0x0005c800010e7983 */ /* 0x002ea80000300800 */
[----:B------:R-:W-:Y:S04]  /*863d0*/  STL.64 [R1+0xce0], R18 ;  /* 0x000ce01201007387 */ /* 0x000fe80000100a00 */
[----:B----4-:R2:W-:Y:S02]  /*863e0*/  STL [R1+0x3320], R28 ;  /* 0x0033201c01007387 */ /* 0x0105e40000100800 */
[----:B--2---:R-:W-:-:S02]  /*863f0*/  SHF.R.S32.HI R28, RZ, 0x1f, R14 ;  /* 0x0000001fff1c7819 */ /* 0x004fc4000001140e */
[----:B------:R-:W-:-:S05]  /*86400*/  IADD3 R18, P6, R14, R21, RZ ;  /* 0x000000150e127210 */ /* 0x000fca0007fde0ff */
        /* <DEDUP_REMOVED lines=8> */
[----:B------:R-:W-:-:S05]  /*86490*/  IMAD.X R21, R28, 0x1, R15, P6 ;  /* 0x000000011c157824 */ /* 0x000fca00030e060f */
[----:B------:R1:W-:Y:S02]  /*864a0*/  STL.64 [R1+0xcc0], R20 ;  /* 0x000cc01401007387 */ /* 0x0003e40000100a00 */
[----:B-1----:R-:W-:Y:S02]  /*864b0*/  IADD3 R20, P6, R14, R16, RZ ;  /* 0x000000100e147210 */ /* 0x002fe40007fde0ff */
[----:B------:R-:W2:Y:S01]  /*864c0*/  LDL.LU R14, [R1+0x3324] ;  /* 0x00332400010e7983 */ /* 0x000ea20000300800 */
[----:B------:R-:W-:-:S03]  /*864d0*/  IMAD.MOV.U32 R21, RZ, RZ, R28 ;  /* 0x000000ffff157224 */ /* 0x000fc600078e001c */
[----:B------:R-:W4:Y:S04]  /*864e0*/  LDL.LU R28, [R1+0x3320] ;  /* 0x00332000011c7983 */ /* 0x000f280000300800 */
[----:B---3--:R1:W-:Y:S04]  /*864f0*/  STL.64 [R1+0x3300], R4 ;  /* 0x0033000401007387 */ /* 0x0083e80000100a00 */
[----:B-1----:R-:W3:Y:S01]  /*86500*/  LDL.LU R5, [R1+0x5cc] ;  /* 0x0005cc0001057983 */ /* 0x002ee20000300800 */
[----:B--2---:R-:W-:-:S05]  /*86510*/  IMAD.X R21, R21, 0x1, R14, P6 ;  /* 0x0000000115157824 */ /* 0x004fca00030e060e */
[----:B------:R1:W-:Y:S04]  /*86520*/  STL.64 [R1+0xca8], R20 ;  /* 0x000ca81401007387 */ /* 0x0003e80000100a00 */
[----:B-1----:R-:W2:Y:S04]  /*86530*/  LDL.LU.64 R20, [R1+0x3318] ;  /* 0x0033180001147983 */ /* 0x002ea80000300a00 */
[----:B------:R3:W-:Y:S04]  /*86540*/  STL [R1+0x3308], R25 ;  /* 0x0033081901007387 */ /* 0x0007e80000100800 */
[----:B----4-:R2:W-:Y:S01]  /*86550*/  STL.64 [R1+0x3310], R28 ;  /* 0x0033101c01007387 */ /* 0x0105e20000100a00 */
[----:B---3--:R-:W-:-:S02]  /*86560*/  SHF.R.S32.HI R25, RZ, 0x1f, R5 ;  /* 0x0000001fff197819 */ /* 0x008fc40000011405 */
[----:B--2---:R-:W-:-:S05]  /*86570*/  IADD3 R28, P6, R5, R21, RZ ;  /* 0x00000015051c7210 */ /* 0x004fca0007fde0ff */
        /* <DEDUP_REMOVED lines=32> */
[----:B------:R-:W2:Y:S04]  /*86780*/  LDL.LU R26, [R1+0x32f0] ;  /* 0x0032f000011a7983 */ /* 0x000ea80000300800 */
[----:B------:R1:W-:Y:S04]  /*86790*/  STL.64 [R1+0xc30], R10 ;  /* 0x000c300a01007387 */ /* 0x0003e80000100a00 */
[----:B-1----:R-:W3:Y:S04]  /*867a0*/  LDL.LU.64 R10, [R1+0x32e8] ;  /* 0x0032e800010a7983 */ /* 0x002ee80000300a00 */
[----:B------:R1:W-:Y:S04]  /*867b0*/  STL [R1+0x32dc], R3 ;  /* 0x0032dc0301007387 */ /* 0x0003e80000100800 */
[----:B-1----:R-:W4:Y:S02]  /*867c0*/  LDL.LU R3, [R1+0x5d4] ;  /* 0x0005d40001037983 */ /* 0x002f240000300800 */
[----:B----4-:R-:W-:-:S02]  /*867d0*/  SHF.R.S32.HI R17, RZ, 0x1f, R3 ;  /* 0x0000001fff117819 */ /* 0x010fc40000011403 */
[----:B------:R-:W-:-:S03]  /*867e0*/  IADD3 R16, P6, R3, R21, RZ ;  /* 0x0000001503107210 */ /* 0x000fc60007fde0ff */
[----:B------:R-:W-:Y:S04]  /*867f0*/  STL [R1+0x30], R17 ;  /* 0x0000301101007387 */ /* 0x000fe80000100800 */
[----:B------:R1:W-:Y:S04]  /*86800*/  STL [R1+0x32d8], R21 ;  /* 0x0032d81501007387 */ /* 0x0003e80000100800 */
[----:B-1----:R-:W4:Y:S02]  /*86810*/  LDL.LU R21, [R1+0x30] ;  /* 0x0000300001157983 */ /* 0x002f240000300800 */
[----:B----4-:R-:W-:-:S05]  /*86820*/  IMAD.X R17, R21, 0x1, R20, P6 ;  /* 0x0000000115117824 */ /* 0x010fca00030e0614 */
[----:B------:R1:W-:Y:S02]  /*86830*/  STL.64 [R1+0xc20], R16 ;  /* 0x000c201001007387 */ /* 0x0003e40000100a00 */
        /* <DEDUP_REMOVED lines=8> */
[----:B-1----:R-:W-:Y:S02]  /*868c0*/  IADD3 R18, P6, R3, R16, RZ ;  /* 0x0000001003127210 */ /* 0x002fe40007fde0ff */
[----:B------:R-:W4:Y:S03]  /*868d0*/  LDL.LU R3, [R1+0x32dc] ;  /* 0x0032dc0001037983 */ /* 0x000f260000300800 */
[----:B------:R-:W-:Y:S02]  /*868e0*/  IMAD.X R19, R21, 0x1, R14, P6 ;  /* 0x0000000115137824 */ /* 0x000fe400030e060e */
[----:B------:R-:W2:Y:S04]  /*868f0*/  LDL.LU R21, [R1+0x32d8] ;  /* 0x0032d80001157983 */ /* 0x000ea80000300800 */
[----:B------:R-:W-:Y:S04]  /*86900*/  STL [R1+0x32c8], R6 ;  /* 0x0032c80601007387 */ /* 0x000fe80000100800 */
[----:B------:R-:W-:Y:S04]  /*86910*/  STL.64 [R1+0xbf0], R18 ;  /* 0x000bf01201007387 */ /* 0x000fe80000100a00 */
[----:B----4-:R1:W-:Y:S04]  /*86920*/  STL [R1+0x32cc], R3 ;  /* 0x0032cc0301007387 */ /* 0x0103e80000100800 */
[----:B-1----:R-:W4:Y:S02]  /*86930*/  LDL.LU R3, [R1+0x5d8] ;  /* 0x0005d80001037983 */ /* 0x002f240000300800 */
[----:B----4-:R-:W-:-:S02]  /*86940*/  SHF.R.S32.HI R6, RZ, 0x1f, R3 ;  /* 0x0000001fff067819 */ /* 0x010fc40000011403 */
[----:B--2---:R-:W-:-:S05]  /*86950*/  IADD3 R18, P6, R3, R21, RZ ;  /* 0x0000001503127210 */ /* 0x004fca0007fde0ff */
        /* <DEDUP_REMOVED lines=11> */
[----:B------:R-:W2:Y:S04]  /*86a10*/  LDL.LU R3, [R1+0x32cc] ;  /* 0x0032cc0001037983 */ /* 0x000ea80000300800 */
[----:B------:R-:W-:Y:S01]  /*86a20*/  STL.64 [R1+0x32b8], R16 ;  /* 0x0032b81001007387 */ /* 0x000fe20000100a00 */
[----:B------:R-:W-:-:S03]  /*86a30*/  IMAD.X R21, R6, 0x1, R14, P6 ;  /* 0x0000000106157824 */ /* 0x000fc600030e060e */
[----:B------:R-:W4:Y:S04]  /*86a40*/  LDL.LU R6, [R1+0x32c8] ;  /* 0x0032c80001067983 */ /* 0x000f280000300800 */
[----:B------:R1:W-:Y:S04]  /*86a50*/  STL.64 [R1+0xbb8], R20 ;  /* 0x000bb81401007387 */ /* 0x0003e80000100a00 */
[----:B-1----:R-:W3:Y:S04]  /*86a60*/  LDL.LU.64 R20, [R1+0x32c0] ;  /* 0x0032c00001147983 */ /* 0x002ee80000300a00 */
[----:B------:R-:W-:Y:S04]  /*86a70*/  STL [R1+0x32b0], R14 ;  /* 0x0032b00e01007387 */ /* 0x000fe80000100800 */
        /* <DEDUP_REMOVED lines=14> */
[----:B-1----:R-:W-:Y:S01]  /*86b60*/  IADD3 R18, P6, R6, R16, RZ ;  /* 0x0000001006127210 */ /* 0x002fe20007fde0ff */
[----:B------:R-:W-:Y:S01]  /*86b70*/  IMAD.MOV.U32 R19, RZ, RZ, R14 ;  /* 0x000000ffff137224 */ /* 0x000fe200078e000e */
[----:B------:R-:W3:Y:S04]  /*86b80*/  LDL.LU R6, [R1+0x32b4] ;  /* 0x0032b40001067983 */ /* 0x000ee80000300800 */
[----:B------:R-:W4:Y:S04]  /*86b90*/  LDL.LU R14, [R1+0x32b0] ;  /* 0x0032b000010e7983 */ /* 0x000f280000300800 */
[----:B------:R1:W-:Y:S04]  /*86ba0*/  STL.64 [R1+0x3290], R26 ;  /* 0x0032901a01007387 */ /* 0x0003e80000100a00 */
[----:B-1----:R-:W2:Y:S04]  /*86bb0*/  LDL.LU R27, [R1+0x5e0] ;  /* 0x0005e000011b7983 */ /* 0x002ea80000300800 */
[----:B------:R2:W-:Y:S01]  /*86bc0*/  STL [R1+0x3298], R9 ;  /* 0x0032980901007387 */ /* 0x0005e20000100800 */
[----:B----4-:R-:W-:-:S05]  /*86bd0*/  IMAD.X R19, R19, 0x1, R14, P6 ;  /* 0x0000000113137824 */ /* 0x010fca00030e060e */
[----:B------:R1:W-:Y:S01]  /*86be0*/  STL.64 [R1+0xb78], R18 ;  /* 0x000b781201007387 */ /* 0x0003e20000100a00 */
[----:B--2---:R-:W-:Y:S02]  /*86bf0*/  SHF.R.S32.HI R9, RZ, 0x1f, R27 ;  /* 0x0000001fff097819 */ /* 0x004fe4000001141b */
        /* <DEDUP_REMOVED lines=32> */
[----:B------:R-:W-:Y:S01]  /*86e00*/  IADD3 R8, P6, R9, R16, RZ ;  /* 0x0000001009087210 */ /* 0x000fe20007fde0ff */
[----:B------:R-:W-:Y:S02]  /*86e10*/  IMAD.MOV.U32 R9, RZ, RZ, R7 ;  /* 0x000000ffff097224 */ /* 0x000fe400078e0007 */
[----:B------:R-:W3:Y:S02]  /*86e20*/  LDL.LU R7, [R1+0x3280] ;  /* 0x0032800001077983 */ /* 0x000ee40000300800 */
[----:B------:R-:W-:-:S02]  /*86e30*/  IMAD.X R9, R9, 0x1, R14, P6 ;  /* 0x0000000109097824 */ /* 0x000fc400030e060e */
[----:B--2---:R1:W-:Y:S04]  /*86e40*/  STL.64 [R1+0x3260], R26 ;  /* 0x0032601a01007387 */ /* 0x0043e80000100a00 */
[----:B-1----:R-:W2:Y:S04]  /*86e50*/  LDL.LU R27, [R1+0x5e8] ;  /* 0x0005e800011b7983 */ /* 0x002ea80000300800 */
[----:B------:R1:W-:Y:S04]  /*86e60*/  STL.64 [R1+0xb00], R8 ;  /* 0x000b000801007387 */ /* 0x0003e80000100a00 */
[----:B-1----:R-:W4:Y:S04]  /*86e70*/  LDL.LU.64 R8, [R1+0x3278] ;  /* 0x0032780001087983 */ /* 0x002f280000300a00 */
[----:B----4-:R-:W-:Y:S04]  /*86e80*/  STL.64 [R1+0x3270], R8 ;  /* 0x0032700801007387 */ /* 0x010fe80000100a00 */
[----:B---3--:R2:W-:Y:S02]  /*86e90*/  STL [R1+0x3268], R7 ;  /* 0x0032680701007387 */ /* 0x0085e40000100800 */
        /* <DEDUP_REMOVED lines=37> */
[----:B--2---:R1:W-:Y:S04]  /*870f0*/  STL [R1+0x323c], R3 ;  /* 0x00323c0301007387 */ /* 0x0043e80000100800 */
        /* <DEDUP_REMOVED lines=39> */
[----:B------:R-:W3:Y:S04]  /*87370*/  LDL.LU R3, [R1+0x3228] ;  /* 0x0032280001037983 */ /* 0x000ee80000300800 */
[----:B------:R1:W-:Y:S04]  /*87380*/  STL.64 [R1+0x3208], R22 ;  /* 0x0032081601007387 */ /* 0x0003e80000100a00 */
[----:B-1----:R-:W4:Y:S01]  /*87390*/  LDL.LU R23, [R1+0x5f8] ;  /* 0x0005f80001177983 */ /* 0x002f220000300800 */
[----:B--2---:R-:W-:-:S05]  /*873a0*/  IMAD.X R21, R21, 0x1, R14, P6 ;  /* 0x0000000115157824 */ /* 0x004fca00030e060e */
[----:B------:R1:W-:Y:S04]  /*873b0*/  STL.64 [R1+0xa08], R20 ;  /* 0x000a081401007387 */ /* 0x0003e80000100a00 */
[----:B-1----:R-:W2:Y:S04]  /*873c0*/  LDL.LU.64 R20, [R1+0x3220] ;  /* 0x0032200001147983 */ /* 0x002ea80000300a00 */
[----:B------:R4:W-:Y:S04]  /*873d0*/  STL [R1+0x3210], R27 ;  /* 0x0032101b01007387 */ /* 0x0009e80000100800 */
[----:B---3--:R2:W-:Y:S01]  /*873e0*/  STL.64 [R1+0x3218], R2 ;  /* 0x0032180201007387 */ /* 0x0085e20000100a00 */
[----:B----4-:R-:W-:-:S02]  /*873f0*/  SHF.R.S32.HI R27, RZ, 0x1f, R23 ;  /* 0x0000001fff1b7819 */ /* 0x010fc40000011417 */
        /* <DEDUP_REMOVED lines=54> */
[----:B------:R-:W4:Y:S01]  /*87760*/  LDL.LU R14, [R1+0x31e4] ;  /* 0x0031e400010e7983 */ /* 0x000f220000300800 */
[----:B------:R-:W-:-:S03]  /*87770*/  IMAD.MOV.U32 R19, RZ, RZ, R21 ;  /* 0x000000ffff137224 */ /* 0x000fc600078e0015 */
[----:B------:R-:W2:Y:S04]  /*87780*/  LDL.LU R21, [R1+0x31e0] ;  /* 0x0031e00001157983 */ /* 0x000ea80000300800 */
[----:B---3--:R1:W-:Y:S04]  /*87790*/  STL.64 [R1+0x31c0], R10 ;  /* 0x0031c00a01007387 */ /* 0x0083e80000100a00 */
[----:B-1----:R-:W3:Y:S04]  /*877a0*/  LDL.LU R11, [R1+0x604] ;  /* 0x00060400010b7983 */ /* 0x002ee80000300800 */
[----:B------:R3:W-:Y:S01]  /*877b0*/  STL [R1+0x31c8], R24 ;  /* 0x0031c81801007387 */ /* 0x0007e20000100800 */
[----:B----4-:R-:W-:-:S05]  /*877c0*/  IMAD.X R19, R19, 0x1, R14, P6 ;  /* 0x0000000113137824 */ /* 0x010fca00030e060e */
[----:B------:R2:W-:Y:S01]  /*877d0*/  STL.64 [R1+0x958], R18 ;  /* 0x0009581201007387 */ /* 0x0005e20000100a00 */
[----:B---3--:R-:W-:Y:S02]  /*877e0*/  SHF.R.S32.HI R24, RZ, 0x1f, R11 ;  /* 0x0000001fff187819 */ /* 0x008fe4000001140b */
        /* <DEDUP_REMOVED lines=37> */
[----:B------:R-:W-:Y:S04]  /*87a40*/  STL [R1+0x3198], R14 ;  /* 0x0031980e01007387 */ /* 0x000fe80000100800 */
[----:B----4-:R-:W-:Y:S04]  /*87a50*/  STL.64 [R1+0x31a0], R10 ;  /* 0x0031a00a01007387 */ /* 0x010fe80000100a00 */
        /* <DEDUP_REMOVED lines=14> */
[----:B-1----:R-:W3:Y:S04]  /*87b40*/  LDL.LU.64 R10, [R1+0x31a0] ;  /* 0x0031a000010a7983 */ /* 0x002ee80000300a00 */
[----:B------:R-:W4:Y:S04]  /*87b50*/  LDL.LU R14, [R1+0x3198] ;  /* 0x00319800010e7983 */ /* 0x000f280000300800 */
[----:B------:R1:W-:Y:S04]  /*87b60*/  STL.64 [R1+0x3178], R8 ;  /* 0x0031780801007387 */ /* 0x0003e80000100a00 */
[----:B-1----:R-:W2:Y:S01]  /*87b70*/  LDL.LU R9, [R1+0x610] ;  /* 0x0006100001097983 */ /* 0x002ea20000300800 */
[----:B----4-:R-:W-:-:S05]  /*87b80*/  IMAD.X R23, R23, 0x1, R14, P6 ;  /* 0x0000000117177824 */ /* 0x010fca00030e060e */
[----:B------:R1:W-:Y:S04]  /*87b90*/  STL.64 [R1+0x8a0], R22 ;  /* 0x0008a01601007387 */ /* 0x0003e80000100a00 */
[----:B-1----:R-:W4:Y:S04]  /*87ba0*/  LDL.LU.64 R22, [R1+0x3190] ;  /* 0x0031900001167983 */ /* 0x002f280000300a00 */
[----:B----4-:R-:W-:Y:S04]  /*87bb0*/  STL.64 [R1+0x3188], R22 ;  /* 0x0031881601007387 */ /* 0x010fe80000100a00 */
[----:B------:R2:W-:Y:S02]  /*87bc0*/  STL [R1+0x3180], R7 ;  /* 0x0031800701007387 */ /* 0x0005e40000100800 */
        /* <DEDUP_REMOVED lines=17> */
[----:B--2---:R1:W-:Y:S04]  /*87ce0*/  STL.64 [R1+0x3160], R22 ;  /* 0x0031601601007387 */ /* 0x0043e80000100a00 */
[----:B-1----:R-:W2:Y:S04]  /*87cf0*/  LDL.LU R23, [R1+0x614] ;  /* 0x0006140001177983 */ /* 0x002ea80000300800 */
[----:B----4-:R2:W-:Y:S02]  /*87d00*/  STL [R1+0x3168], R7 ;  /* 0x0031680701007387 */ /* 0x0105e40000100800 */
        /* <DEDUP_REMOVED lines=39> */
[----:B------:R1:W-:Y:S04]  /*87f80*/  STL.64 [R1+0x3130], R24 ;  /* 0x0031301801007387 */ /* 0x0003e80000100a00 */
        /* <DEDUP_REMOVED lines=15> */
[----:B------:R-:W2:Y:S04]  /*88080*/  LDL.LU R11, [R1+0x3138] ;  /* 0x00313800010b7983 */ /* 0x000ea80000300800 */
[----:B------:R1:W-:Y:S04]  /*88090*/  STL.64 [R1+0x548], R24 ;  /* 0x0005481801007387 */ /* 0x0003e80000100a00 */
[----:B-1----:R-:W4:Y:S04]  /*880a0*/  LDL.LU.64 R24, [R1+0x3130] ;  /* 0x0031300001187983 */ /* 0x002f280000300a00 */
[----:B----4-:R1:W-:Y:S04]  /*880b0*/  STL [R1+0x3124], R25 ;  /* 0x0031241901007387 */ /* 0x0103e80000100800 */
        /* <DEDUP_REMOVED lines=19> */
[----:B------:R-:W3:Y:S04]  /*881f0*/  LDL.LU R21, [R1+0x3120] ;  /* 0x0031200001157983 */ /* 0x000ee80000300800 */
[----:B------:R-:W-:Y:S04]  /*88200*/  STL.64 [R1+0x520], R18 ;  /* 0x0005201201007387 */ /* 0x000fe80000100a00 */
[----:B----4-:R-:W-:Y:S04]  /*88210*/  STL [R1+0x3110], R25 ;  /* 0x0031101901007387 */ /* 0x010fe80000100800 */
[----:B------:R1:W-:Y:S04]  /*88220*/  STL [R1+0x3114], R28 ;  /* 0x0031141c01007387 */ /* 0x0003e80000100800 */
[----:B-1----:R-:W4:Y:S02]  /*88230*/  LDL.LU R28, [R1+0x628] ;  /* 0x00062800011c7983 */ /* 0x002f240000300800 */
[----:B----4-:R-:W-:-:S02]  /*88240*/  SHF.R.S32.HI R25, RZ, 0x1f, R28 ;  /* 0x0000001fff197819 */ /* 0x010fc4000001141c */
[----:B---3--:R-:W-:-:S05]  /*88250*/  IADD3 R18, P6, R28, R21, RZ ;  /* 0x000000151c127210 */ /* 0x008fca0007fde0ff */
        /* <DEDUP_REMOVED lines=38> */
[----:B------:R1:W-:Y:S04]  /*884c0*/  STL.64 [R1+0x30d8], R6 ;  /* 0x0030d80601007387 */ /* 0x0003e80000100a00 */
[----:B-1----:R-:W4:Y:S04]  /*884d0*/  LDL.LU R7, [R1+0x630] ;  /* 0x0006300001077983 */ /* 0x002f280000300800 */
[----:B------:R4:W-:Y:S02]  /*884e0*/  STL [R1+0x30e0], R9 ;  /* 0x0030e00901007387 */ /* 0x0009e40000100800 */
        /* <DEDUP_REMOVED lines=13> */
[----:B------:R-:W3:Y:S04]  /*885c0*/  LDL.LU R9, [R1+0x30e0] ;  /* 0x0030e00001097983 */ /* 0x000ee80000300800 */
        /* <DEDUP_REMOVED lines=28> */
[----:B------:R1:W-:Y:S04]  /*88790*/  STL [R1+0x30b4], R14 ;  /* 0x0030b40e01007387 */ /* 0x0003e80000100800 */
        /* <DEDUP_REMOVED lines=19> */
[----:B------:R-:W-:Y:S01]  /*888d0*/  STL [R1+0x3098], R12 ;  /* 0x0030980c01007387 */ /* 0x000fe20000100800 */
[----:B--2---:R-:W-:-:S03]  /*888e0*/  IMAD.X R21, R29, 0x1, R14, P6 ;  /* 0x000000011d157824 */ /* 0x004fc600030e060e */
[----:B------:R-:W2:Y:S04]  /*888f0*/  LDL.LU R29, [R1+0x30b0] ;  /* 0x0030b000011d7983 */ /* 0x000ea80000300800 */
[----:B------:R1:W-:Y:S04]  /*88900*/  STL.64 [R1+0x448], R20 ;  /* 0x0004481401007387 */ /* 0x0003e80000100a00 */
[----:B-1----:R-:W3:Y:S04]  /*88910*/  LDL.LU.64 R20, [R1+0x30a8] ;  /* 0x0030a80001147983 */ /* 0x002ee80000300a00 */
[----:B------:R1:W-:Y:S04]  /*88920*/  STL.64 [R1+0x3090], R10 ;  /* 0x0030900a01007387 */ /* 0x0003e80000100a00 */
[----:B-1----:R-:W4:Y:S04]  /*88930*/  LDL.LU R11, [R1+0x63c] ;  /* 0x00063c00010b7983 */ /* 0x002f280000300800 */
[----:B------:R3:W-:Y:S01]  /*88940*/  STL.64 [R1+0x30a0], R24 ;  /* 0x0030a01801007387 */ /* 0x0007e20000100a00 */
[----:B----4-:R-:W-:-:S02]  /*88950*/  SHF.R.S32.HI R12, RZ, 0x1f, R11 ;  /* 0x0000001fff0c7819 */ /* 0x010fc4000001140b */
        /* <DEDUP_REMOVED lines=15> */
[----:B----4-:R-:W-:Y:S04]  /*88a50*/  STL [R1+0x3080], R12 ;  /* 0x0030800c01007387 */ /* 0x010fe80000100800 */
        /* <DEDUP_REMOVED lines=17> */
[----:B------:R-:W4:Y:S04]  /*88b70*/  LDL.LU R12, [R1+0x3080] ;  /* 0x00308000010c7983 */ /* 0x000f280000300800 */
[----:B------:R1:W-:Y:S04]  /*88b80*/  STL.64 [R1+0x470], R22 ;  /* 0x0004701601007387 */ /* 0x0003e80000100a00 */
[----:B-1----:R-:W2:Y:S04]  /*88b90*/  LDL.LU.64 R22, [R1+0x3078] ;  /* 0x0030780001167983 */ /* 0x002ea80000300a00 */
[----:B------:R1:W-:Y:S04]  /*88ba0*/  STL [R1+0x3068], R5 ;  /* 0x0030680501007387 */ /* 0x0003e80000100800 */
[----:B-1----:R-:W3:Y:S02]  /*88bb0*/  LDL.LU R5, [R1+0x644] ;  /* 0x0006440001057983 */ /* 0x002ee40000300800 */
[----:B---3--:R-:W-:-:S02]  /*88bc0*/  SHF.R.S32.HI R17, RZ, 0x1f, R5 ;  /* 0x0000001fff117819 */ /* 0x008fc40000011405 */
[----:B------:R-:W-:-:S03]  /*88bd0*/  IADD3 R16, P6, R5, R21, RZ ;  /* 0x0000001505107210 */ /* 0x000fc60007fde0ff */
[----:B------:R-:W-:Y:S04]  /*88be0*/  STL [R1+0x30], R17 ;  /* 0x0000301101007387 */ /* 0x000fe80000100800 */
[----:B------:R1:W-:Y:S04]  /*88bf0*/  STL [R1+0x3064], R21 ;  /* 0x0030641501007387 */ /* 0x0003e80000100800 */
[----:B-1----:R-:W3:Y:S02]  /*88c00*/  LDL.LU R21, [R1+0x30] ;  /* 0x0000300001157983 */ /* 0x002ee40000300800 */
[----:B---3--:R-:W-:-:S05]  /*88c10*/  IMAD.X R17, R21, 0x1, R20, P6 ;  /* 0x0000000115117824 */ /* 0x008fca00030e0614 */
[----:B------:R1:W-:Y:S02]  /*88c20*/  STL.64 [R1+0x468], R16 ;  /* 0x0004681001007387 */ /* 0x0003e40000100a00 */
[----:B-1----:R-:W-:-:S05]  /*88c30*/  IADD3 R16, P6, R5, R19, RZ ;  /* 0x0000001305107210 */ /* 0x002fca0007fde0ff */
        /* <DEDUP_REMOVED lines=13> */
[----:B---3--:R1:W-:Y:S04]  /*88d10*/  STL [R1+0x3054], R5 ;  /* 0x0030540501007387 */ /* 0x0083e80000100800 */
[----:B-1----:R-:W3:Y:S02]  /*88d20*/  LDL.LU R5, [R1+0x648] ;  /* 0x0006480001057983 */ /* 0x002ee40000300800 */
[----:B---3--:R-:W-:-:S02]  /*88d30*/  SHF.R.S32.HI R17, RZ, 0x1f, R5 ;  /* 0x0000001fff117819 */ /* 0x008fc40000011405 */
[----:B----4-:R-:W-:-:S05]  /*88d40*/  IADD3 R18, P6, R5, R21, RZ ;  /* 0x0000001505127210 */ /* 0x010fca0007fde0ff */
[----:B------:R-:W-:Y:S01]  /*88d50*/  IMAD.X R19, R17, 0x1, R20, P6 ;  /* 0x0000000111137824 */ /* 0x000fe200030e0614 */
[----:B------:R1:W-:Y:S04]  /*88d60*/  STL [R1+0x30], R17 ;  /* 0x0000301101007387 */ /* 0x0003e80000100800 */
[----:B-1----:R-:W3:Y:S04]  /*88d70*/  LDL.LU R17, [R1+0x3060] ;  /* 0x0030600001117983 */ /* 0x002ee80000300800 */
[----:B------:R1:W-:Y:S04]  /*88d80*/  STL.64 [R1+0x4e8], R18 ;  /* 0x0004e81201007387 */ /* 0x0003e80000100a00 */
[----:B-1----:R-:W4:Y:S04]  /*88d90*/  LDL.LU.64 R18, [R1+0x3058] ;  /* 0x0030580001127983 */ /* 0x002f280000300a00 */
[----:B------:R-:W-:Y:S04]  /*88da0*/  STL.64 [R1+0x3048], R20 ;  /* 0x0030481401007387 */ /* 0x000fe80000100a00 */
[----:B------:R1:W-:Y:S04]  /*88db0*/  STL [R1+0x3050], R24 ;  /* 0x0030501801007387 */ /* 0x0003e80000100800 */
[----:B-1----:R-:W2:Y:S01]  /*88dc0*/  LDL.LU R24, [R1+0x30] ;  /* 0x0000300001187983 */ /* 0x002ea20000300800 */
[----:B----4-:R-:W-:-:S05]  /*88dd0*/  IADD3 R20, P6, R5, R19, RZ ;  /* 0x0000001305147210 */ /* 0x010fca0007fde0ff */
[----:B--2---:R-:W-:-:S05]  /*88de0*/  IMAD.X R21, R24, 0x1, R18, P6 ;  /* 0x0000000118157824 */ /* 0x004fca00030e0612 */
[----:B------:R3:W-:Y:S02]  /*88df0*/  STL.64 [R1+0x518], R20 ;  /* 0x0005181401007387 */ /* 0x0007e40000100a00 */
[----:B---3--:R-:W-:-:S05]  /*88e00*/  IADD3 R20, P6, R5, R17, RZ ;  /* 0x0000001105147210 */ /* 0x008fca0007fde0ff */
        /* <DEDUP_REMOVED lines=161> */
[----:B------:R4:W-:Y:S01]  /*89820*/  STL.64 [R1+0x6b0], R18 ;  /* 0x0006b01201007387 */ /* 0x0009e20000100a00 */
        /* <DEDUP_REMOVED lines=18> */
[----:B------:R-:W-:Y:S04]  /*89950*/  STL.64 [R1+0x2f98], R6 ;  /* 0x002f980601007387 */ /* 0x000fe80000100a00 */
[----:B------:R1:W-:Y:S04]  /*89960*/  STL.64 [R1+0x2f88], R2 ;  /* 0x002f880201007387 */ /* 0x0003e80000100a00 */
[----:B-1----:R-:W3:Y:S01]  /*89970*/  LDL.LU R3, [R1+0x6d8] ;  /* 0x0006d80001037983 */ /* 0x002ee20000300800 */
[----:B--2---:R-:W-:-:S03]  /*89980*/  IMAD.X R21, R23, 0x1, R14, P6 ;  /* 0x0000000117157824 */ /* 0x004fc600030e060e */
[----:B------:R-:W2:Y:S04]  /*89990*/  LDL.LU R23, [R1+0x2fa8] ;  /* 0x002fa80001177983 */ /* 0x000ea80000300800 */
[----:B------:R1:W-:Y:S04]  /*899a0*/  STL.64 [R1+0x6d0], R20 ;  /* 0x0006d01401007387 */ /* 0x0003e80000100a00 */
[----:B-1----:R-:W4:Y:S04]  /*899b0*/  LDL.LU.64 R20, [R1+0x2fa0] ;  /* 0x002fa00001147983 */ /* 0x002f280000300a00 */
[----:B------:R3:W-:Y:S02]  /*899c0*/  STL [R1+0x2f90], R28 ;  /* 0x002f901c01007387 */ /* 0x0007e40000100800 */
[----:B---3--:R-:W-:-:S02]  /*899d0*/  SHF.R.S32.HI R28, RZ, 0x1f, R3 ;  /* 0x0000001fff1c7819 */ /* 0x008fc40000011403 */
        /* <DEDUP_REMOVED lines=15> */
[----:B--2---:R-:W-:Y:S04]  /*89ad0*/  STL.64 [R1+0x2f80], R2 ;  /* 0x002f800201007387 */ /* 0x004fe80000100a00 */
[----:B------:R-:W-:Y:S04]  /*89ae0*/  STL [R1+0x2f78], R23 ;  /* 0x002f781701007387 */ /* 0x000fe80000100800 */
        /* <DEDUP_REMOVED lines=15> */
[----:B--2---:R1:W-:Y:S04]  /*89be0*/  STL.64 [R1+0x2f58], R2 ;  /* 0x002f580201007387 */ /* 0x0043e80000100a00 */
[----:B-1----:R-:W2:Y:S04]  /*89bf0*/  LDL.LU R3, [R1+0x6e0] ;  /* 0x0006e00001037983 */ /* 0x002ea80000300800 */
[----:B------:R-:W4:Y:S04]  /*89c00*/  LDL.LU R23, [R1+0x2f78] ;  /* 0x002f780001177983 */ /* 0x000f280000300800 */
[----:B------:R1:W-:Y:S04]  /*89c10*/  STL.64 [R1+0x8e8], R28 ;  /* 0x0008e81c01007387 */ /* 0x0003e80000100a00 */
[----:B-1----:R-:W3:Y:S04]  /*89c20*/  LDL.LU.64 R28, [R1+0x2f70] ;  /* 0x002f7000011c7983 */ /* 0x002ee80000300a00 */
[----:B------:R2:W-:Y:S02]  /*89c30*/  STL [R1+0x2f60], R26 ;  /* 0x002f601a01007387 */ /* 0x0005e40000100800 */
[----:B--2---:R-:W-:-:S02]  /*89c40*/  SHF.R.S32.HI R26, RZ, 0x1f, R3 ;  /* 0x0000001fff1a7819 */ /* 0x004fc40000011403 */
[----:B---3--:R1:W-:Y:S02]  /*89c50*/  STL.64 [R1+0x2f68], R28 ;  /* 0x002f681c01007387 */ /* 0x0083e40000100a00 */
        /* <DEDUP_REMOVED lines=16> */
[----:B--2---:R-:W-:Y:S04]  /*89d60*/  STL [R1+0x2f48], R29 ;  /* 0x002f481d01007387 */ /* 0x004fe80000100800 */
        /* <DEDUP_REMOVED lines=18> */
[----:B-1----:R-:W3:Y:S04]  /*89e90*/  LDL.LU.64 R4, [R1+0x2f40] ;  /* 0x002f400001047983 */ /* 0x002ee80000300a00 */
[----:B----4-:R1:W-:Y:S04]  /*89ea0*/  STL.64 [R1+0x2f28], R28 ;  /* 0x002f281c01007387 */ /* 0x0103e80000100a00 */
[----:B-1----:R-:W4:Y:S04]  /*89eb0*/  LDL.LU R29, [R1+0x6e8] ;  /* 0x0006e800011d7983 */ /* 0x002f280000300800 */
[----:B---3--:R4:W-:Y:S02]  /*89ec0*/  STL.64 [R1+0x2f30], R4 ;  /* 0x002f300401007387 */ /* 0x0089e40000100a00 */
[----:B----4-:R-:W-:-:S02]  /*89ed0*/  SHF.R.S32.HI R4, RZ, 0x1f, R29 ;  /* 0x0000001fff047819 */ /* 0x010fc4000001141d */
[----:B------:R-:W-:-:S05]  /*89ee0*/  IADD3 R16, P6, R29, R21, RZ ;  /* 0x000000151d107210 */ /* 0x000fca0007fde0ff */
[----:B------:R-:W-:-:S05]  /*89ef0*/  IMAD.X R17, R4, 0x1, R20, P6 ;  /* 0x0000000104117824 */ /* 0x000fca00030e0614 */
[----:B------:R1:W-:Y:S02]  /*89f00*/  STL.64 [R1+0x6e0], R16 ;  /* 0x0006e01001007387 */ /* 0x0003e40000100a00 */
[----:B-1----:R-:W-:-:S05]  /*89f10*/  IADD3 R16, P6, R29, R19, RZ ;  /* 0x000000131d107210 */ /* 0x002fca0007fde0ff */
[----:B------:R-:W-:-:S05]  /*89f20*/  IMAD.X R17, R4, 0x1, R18, P6 ;  /* 0x0000000104117824 */ /* 0x000fca00030e0612 */
[----:B------:R1:W-:Y:S04]  /*89f30*/  STL.64 [R1+0x988], R16 ;  /* 0x0009881001007387 */ /* 0x0003e80000100a00 */
[----:B-1----:R-:W3:Y:S04]  /*89f40*/  LDL.LU.64 R16, [R1+0x2f38] ;  /* 0x002f380001107983 */ /* 0x002ee80000300a00 */
[----:B------:R1:W-:Y:S02]  /*89f50*/  STL.64 [R1+0x2f20], R18 ;  /* 0x002f201201007387 */ /* 0x0003e40000100a00 */
[----:B-1----:R-:W-:-:S02]  /*89f60*/  IMAD.MOV.U32 R18, RZ, RZ, R4 ;  /* 0x000000ffff127224 */ /* 0x002fc400078e0004 */
[----:B------:R-:W4:Y:S01]  /*89f70*/  LDL R19, [R1+0x6ec] ;  /* 0x0006ec0001137983 */ /* 0x000f220000100800 */
[----:B---3--:R-:W-:-:S05]  /*89f80*/  IADD3 R4, P6, R29, R17, RZ ;  /* 0x000000111d047210 */ /* 0x008fca0007fde0ff */
[----:B------:R-:W-:Y:S01]  /*89f90*/  IMAD.X R5, R18, 0x1, R15, P6 ;  /* 0x0000000112057824 */ /* 0x000fe200030e060f */
[----:B------:R-:W-:-:S05]  /*89fa0*/  IADD3 R28, P6, R29, R16, RZ ;  /* 0x000000101d1c7210 */ /* 0x000fca0007fde0ff */
[----:B------:R-:W-:Y:S01]  /*89fb0*/  IMAD.X R29, R18, 0x1, R14, P6 ;  /* 0x00000001121d7824 */ /* 0x000fe200030e060e */
[----:B------:R1:W-:Y:S04]  /*89fc0*/  STL.64 [R1+0x9a8], R4 ;  /* 0x0009a80401007387 */ /* 0x0003e80000100a00 */
[----:B-1----:R-:W3:Y:S04]  /*89fd0*/  LDL.LU.64 R4, [R1+0x2f30] ;  /* 0x002f300001047983 */ /* 0x002ee80000300a00 */
[----:B------:R1:W-:Y:S04]  /*89fe0*/  STL.64 [R1+0x9a0], R28 ;  /* 0x0009a01c01007387 */ /* 0x0003e80000100a00 */
[----:B-1----:R-:W2:Y:S01]  /*89ff0*/  LDL.LU.64 R28, [R1+0x2f28] ;  /* 0x002f2800011c7983 */ /* 0x002ea20000300a00 */
[----:B----4-:R-:W-:-:S03]  /*8a000*/  IADD3 R18, P6, R19, R21, RZ ;  /* 0x0000001513127210 */ /* 0x010fc60007fde0ff */
[----:B--2---:R1:W-:Y:S02]  /*8a010*/  STL.64 [R1+0x2f18], R28 ;  /* 0x002f181c01007387 */ /* 0x0043e40000100a00 */
[----:B-1----:R-:W-:-:S05]  /*8a020*/  SHF.R.S32.HI R28, RZ, 0x1f, R19 ;  /* 0x0000001fff1c7819 */ /* 0x002fca0000011413 */
[----:B------:R-:W-:-:S05]  /*8a030*/  IMAD.X R19, R28, 0x1, R20, P6 ;  /* 0x000000011c137824 */ /* 0x000fca00030e0614 */
[----:B------:R1:W-:Y:S04]  /*8a040*/  STL.64 [R1+0x998], R18 ;  /* 0x0009981201007387 */ /* 0x0003e80000100a00 */
[----:B-1----:R-:W2:Y:S04]  /*8a050*/  LDL.LU.64 R18, [R1+0x2f20] ;  /* 0x002f200001127983 */ /* 0x002ea80000300a00 */
[----:B------:R1:W-:Y:S04]  /*8a060*/  STL.64 [R1+0x2f10], R20 ;  /* 0x002f101401007387 */ /* 0x0003e80000100a00 */
[----:B-1----:R-:W2:Y:S01]  /*8a070*/  LDL.LU R21, [R1+0x6ec] ;  /* 0x0006ec0001157983 */ /* 0x002ea20000300800 */
[----:B------:R-:W-:Y:S01]  /*8a080*/  IMAD.MOV.U32 R20, RZ, RZ, R28 ;  /* 0x000000ffff147224 */ /* 0x000fe200078e001c */
[----:B--2---:R-:W-:-:S05]  /*8a090*/  IADD3 R28, P6, R21, R19, RZ ;  /* 0x00000013151c7210 */ /* 0x004fca0007fde0ff */
[----:B------:R-:W-:-:S05]  /*8a0a0*/  IMAD.X R29, R20, 0x1, R18, P6 ;  /* 0x00000001141d7824 */ /* 0x000fca00030e0612 */
[----:B------:R1:W-:Y:S02]  /*8a0b0*/  STL.64 [R1+0x9c8], R28 ;  /* 0x0009c81c01007387 */ /* 0x0003e40000100a00 */
[----:B-1----:R-:W-:-:S05]  /*8a0c0*/  IADD3 R28, P6, R21, R17, RZ ;  /* 0x00000011151c7210 */ /* 0x002fca0007fde0ff */
[----:B------:R-:W-:-:S05]  /*8a0d0*/  IMAD.X R29, R20, 0x1, R15, P6 ;  /* 0x00000001141d7824 */ /* 0x000fca00030e060f */
[----:B------:R1:W-:Y:S04]  /*8a0e0*/  STL.64 [R1+0x9e0], R28 ;  /* 0x0009e01c01007387 */ /* 0x0003e80000100a00 */
[----:B-1----:R-:W2:Y:S04]  /*8a0f0*/  LDL.LU.64 R28, [R1+0x2f18] ;  /* 0x002f1800011c7983 */ /* 0x002ea80000300a00 */
[----:B------:R1:W-:Y:S04]  /*8a100*/  STL [R1+0x2f08], R22 ;  /* 0x002f081601007387 */ /* 0x0003e80000100800 */
[----:B---3--:R3:W-:Y:S01]  /*8a110*/  STL.64 [R1+0x2ef8], R4 ;  /* 0x002ef80401007387 */ /* 0x0087e20000100a00 */
[----:B-1----:R-:W-:Y:S01]  /*8a120*/  IMAD.MOV.U32 R22, RZ, RZ, R20 ;  /* 0x000000ffff167224 */ /* 0x002fe200078e0014 */
[----:B------:R-:W-:-:S02]  /*8a130*/  IADD3 R20, P6, R21, R16, RZ ;  /* 0x0000001015147210 */ /* 0x000fc40007fde0ff */
[----:B---3--:R-:W3:Y:S03]  /*8a140*/  LDL.LU R4, [R1+0x6f0] ;  /* 0x0006f00001047983 */ /* 0x008ee60000300800 */
[----:B------:R-:W-:-:S05]  /*8a150*/  IMAD.X R21, R22, 0x1, R14, P6 ;  /* 0x0000000116157824 */ /* 0x000fca00030e060e */
[----:B------:R1:W-:Y:S04]  /*8a160*/  STL.64 [R1+0x9d8], R20 ;  /* 0x0009d81401007387 */ /* 0x0003e80000100a00 */
[----:B-1----:R-:W4:Y:S04]  /*8a170*/  LDL.LU.64 R20, [R1+0x2f10] ;  /* 0x002f100001147983 */ /* 0x002f280000300a00 */
[----:B------:R4:W-:Y:S01]  /*8a180*/  STL.64 [R1+0x2f00], R6 ;  /* 0x002f000601007387 */ /* 0x0009e20000100a00 */
[----:B---3--:R-:W-:-:S05]  /*8a190*/  SHF.R.S32.HI R22, RZ, 0x1f, R4 ;  /* 0x0000001fff167819 */ /* 0x008fca0000011404 */
[----:B------:R-:W-:Y:S01]  /*8a1a0*/  STL [R1+0x30], R22 ;  /* 0x0000301601007387 */ /* 0x000fe20000100800 */
        /* <DEDUP_REMOVED lines=9> */
[----:B------:R-:W3:Y:S04]  /*8a240*/  LDL.LU R22, [R1+0x2f08] ;  /* 0x002f080001167983 */ /* 0x000ee80000300800 */
[----:B------:R1:W-:Y:S04]  /*8a250*/  STL.64 [R1+0xa20], R6 ;  /* 0x000a200601007387 */ /* 0x0003e80000100a00 */
[----:B-1----:R-:W4:Y:S04]  /*8a260*/  LDL.LU.64 R6, [R1+0x2f00] ;  /* 0x002f000001067983 */ /* 0x002f280000300a00 */
[----:B------:R1:W-:Y:S04]  /*8a270*/  STL [R1+0xa18], R4 ;  /* 0x000a180401007387 */ /* 0x0003e80000100800 */
[----:B-1----:R-:W2:Y:S04]  /*8a280*/  LDL.LU.64 R4, [R1+0x2ef8] ;  /* 0x002ef80001047983 */ /* 0x002ea80000300a00 */
[----:B--2---:R1:W-:Y:S04]  /*8a290*/  STL.64 [R1+0x2ef0], R4 ;  /* 0x002ef00401007387 */ /* 0x0043e80000100a00 */
[----:B-1----:R0:W2:Y:S04]  /*8a2a0*/  LDL.64 R4, [R1+0xa18] ;  /* 0x000a180001047983 */ /* 0x0020a80000100a00 */
[----:B--2---:R-:W2:Y:S04]  /*8a2b0*/  LDL.LU R5, [R1+0x30] ;  /* 0x0000300001057983 */ /* 0x004ea80000300800 */
[----:B------:R-:W-:Y:S04]  /*8a2c0*/  STL [R1+0x2ee8], R26 ;  /* 0x002ee81a01007387 */ /* 0x000fe80000100800 */
[----:B------:R1:W-:Y:S04]  /*8a2d0*/  STL.64 [R1+0x2ee0], R2 ;  /* 0x002ee00201007387 */ /* 0x0003e80000100a00 */
[----:B-1----:R-:W3:Y:S01]  /*8a2e0*/  LDL.LU R3, [R1+0x6f4] ;  /* 0x0006f40001037983 */ /* 0x002ee20000300800 */
[----:B--2---:R-:W-:-:S05]  /*8a2f0*/  IMAD.X R5, R5, 0x1, R14, P6 ;  /* 0x0000000105057824 */ /* 0x004fca00030e060e */
[----:B------:R1:W-:Y:S01]  /*8a300*/  STL [R1+0xa1c], R5 ;  /* 0x000a1c0501007387 */ /* 0x0003e20000100800 */
[----:B---3--:R-:W-:Y:S02]  /*8a310*/  SHF.R.S32.HI R26, RZ, 0x1f, R3 ;  /* 0x0000001fff1a7819 */ /* 0x008fe40000011403 */
[----:B------:R-:W-:-:S05]  /*8a320*/  IADD3 R4, P6, R3, R21, RZ ;  /* 0x0000001503047210 */ /* 0x000fca0007fde0ff */
[----:B-1----:R-:W-:-:S05]  /*8a330*/  IMAD.X R5, R26, 0x1, R20, P6 ;  /* 0x000000011a057824 */ /* 0x002fca00030e0614 */
        /* <DEDUP_REMOVED lines=16> */
[----:B------:R1:W-:Y:S01]  /*8a440*/  STL [R1+0x2ed0], R21 ;  /* 0x002ed01501007387 */ /* 0x0003e20000100800 */
[----:B----4-:R-:W-:-:S02]  /*8a450*/  SHF.R.S32.HI R28, RZ, 0x1f, R29 ;  /* 0x0000001fff1c7819 */ /* 0x010fc4000001141d */
[----:B------:R-:W-:-:S03]  /*8a460*/  IADD3 R2, P6, R29, R21, RZ ;  /* 0x000000151d027210 */ /* 0x000fc60007fde0ff */
[----:B------:R-:W-:Y:S04]  /*8a470*/  STL [R1+0x30], R28 ;  /* 0x0000301c01007387 */ /* 0x000fe80000100800 */
[----:B-1----:R-:W4:Y:S02]  /*8a480*/  LDL.LU R21, [R1+0x30] ;  /* 0x0000300001157983 */ /* 0x002f240000300800 */
[----:B----4-:R-:W-:-:S05]  /*8a490*/  IMAD.X R3, R21, 0x1, R20, P6 ;  /* 0x0000000115037824 */ /* 0x010fca00030e0614 */
[----:B------:R1:W-:Y:S02]  /*8a4a0*/  STL.64 [R1+0x6f0], R2 ;  /* 0x0006f00201007387 */ /* 0x0003e40000100a00 */
[----:B-1----:R-:W-:-:S05]  /*8a4b0*/  IADD3 R2, P6, R29, R19, RZ ;  /* 0x000000131d027210 */ /* 0x002fca0007fde0ff */
[----:B------:R-:W-:-:S05]  /*8a4c0*/  IMAD.X R3, R21, 0x1, R18, P6 ;  /* 0x0000000115037824 */ /* 0x000fca00030e0612 */
[----:B------:R1:W-:Y:S02]  /*8a4d0*/  STL.64 [R1+0xa78], R2 ;  /* 0x000a780201007387 */ /* 0x0003e40000100a00 */
[----:B-1----:R-:W-:-:S05]  /*8a4e0*/  IADD3 R2, P6, R29, R17, RZ ;  /* 0x000000111d027210 */ /* 0x002fca0007fde0ff */
[----:B------:R-:W-:-:S05]  /*8a4f0*/  IMAD.X R3, R21, 0x1, R15, P6 ;  /* 0x0000000115037824 */ /* 0x000fca00030e060f */
[----:B------:R1:W-:Y:S04]  /*8a500*/  STL.64 [R1+0xa98], R2 ;  /* 0x000a980201007387 */ /* 0x0003e80000100a00 */
[----:B-1----:R-:W4:Y:S01]  /*8a510*/  LDL.LU.64 R2, [R1+0x2ed8] ;  /* 0x002ed80001027983 */ /* 0x002f220000300a00 */
[----:B------:R-:W-:-:S05]  /*8a520*/  IADD3 R28, P6, R29, R16, RZ ;  /* 0x000000101d1c7210 */ /* 0x000fca0007fde0ff */
[----:B------:R-:W-:Y:S01]  /*8a530*/  IMAD.X R29, R21, 0x1, R14, P6 ;  /* 0x00000001151d7824 */ /* 0x000fe200030e060e */
[----:B----4-:R1:W-:Y:S04]  /*8a540*/  STL.64 [R1+0x2eb0], R2 ;  /* 0x002eb00201007387 */ /* 0x0103e80000100a00 */
[----:B-1----:R-:W4:Y:S04]  /*8a550*/  LDL.LU R2, [R1+0x858] ;  /* 0x0008580001027983 */ /* 0x002f280000300800 */
[----:B------:R-:W2:Y:S04]  /*8a560*/  LDL.LU R21, [R1+0x2ed0] ;  /* 0x002ed00001157983 */ /* 0x000ea80000300800 */
[----:B------:R1:W-:Y:S04]  /*8a570*/  STL.64 [R1+0xa90], R28 ;  /* 0x000a901c01007387 */ /* 0x0003e80000100a00 */
[----:B-1----:R-:W3:Y:S04]  /*8a580*/  LDL.LU.64 R28, [R1+0x2ec8] ;  /* 0x002ec800011c7983 */ /* 0x002ee80000300a00 */
[----:B------:R4:W-:Y:S02]  /*8a590*/  STL [R1+0x2ec0], R14 ;  /* 0x002ec00e01007387 */ /* 0x0009e40000100800 */
[----:B----4-:R-:W-:-:S02]  /*8a5a0*/  SHF.R.S32.HI R14, RZ, 0x1f, R2 ;  /* 0x0000001fff0e7819 */ /* 0x010fc40000011402 */
[----:B---3--:R2:W-:Y:S04]  /*8a5b0*/  STL.64 [R1+0x2eb8], R28 ;  /* 0x002eb81c01007387 */ /* 0x0085e80000100a00 */
[----:B------:R-:W-:Y:S01]  /*8a5c0*/  STL [R1+0x30], R14 ;  /* 0x0000300e01007387 */ /* 0x000fe20000100800 */
        /* <DEDUP_REMOVED lines=9> */
[----:B------:R-:W2:Y:S04]  /*8a660*/  LDL.LU R14, [R1+0x2ec0] ;  /* 0x002ec000010e7983 */ /* 0x000ea80000300800 */
[----:B------:R1:W-:Y:S04]  /*8a670*/  STL.64 [R1+0xad8], R28 ;  /* 0x000ad81c01007387 */ /* 0x0003e80000100a00 */
[----:B-1----:R-:W3:Y:S04]  /*8a680*/  LDL.LU.64 R28, [R1+0x2eb8] ;  /* 0x002eb800011c7983 */ /* 0x002ee80000300a00 */
[----:B------:R1:W-:Y:S04]  /*8a690*/  STL [R1+0xad0], R2 ;  /* 0x000ad00201007387 */ /* 0x0003e80000100800 */
[----:B-1----:R-:W4:Y:S04]  /*8a6a0*/  LDL.LU.64 R2, [R1+0x2eb0] ;  /* 0x002eb00001027983 */ /* 0x002f280000300a00 */
[----:B----4-:R1:W-:Y:S04]  /*8a6b0*/  STL.64 [R1+0x2ea8], R2 ;  /* 0x002ea80201007387 */ /* 0x0103e80000100a00 */
[----:B-1----:R0:W4:Y:S04]  /*8a6c0*/  LDL.64 R2, [R1+0xad0] ;  /* 0x000ad00001027983 */ /* 0x0021280000100a00 */
[----:B----4-:R-:W2:Y:S04]  /*8a6d0*/  LDL.LU R3, [R1+0x30] ;  /* 0x0000300001037983 */ /* 0x010ea80000300800 */
[----:B------:R1:W-:Y:S04]  /*8a6e0*/  STL.64 [R1+0x2e98], R22 ;  /* 0x002e981601007387 */ /* 0x0003e80000100a00 */
[----:B-1----:R-:W4:Y:S04]  /*8a6f0*/  LDL.LU R23, [R1+0x854] ;  /* 0x0008540001177983 */ /* 0x002f280000300800 */
[----:B------:R4:W-:Y:S01]  /*8a700*/  STL [R1+0x2ea0], R4 ;  /* 0x002ea00401007387 */ /* 0x0009e20000100800 */
[----:B--2---:R-:W-:-:S05]  /*8a710*/  IMAD.X R3, R3, 0x1, R14, P6 ;  /* 0x0000000103037824 */ /* 0x004fca00030e060e */
[----:B------:R1:W-:Y:S01]  /*8a720*/  STL [R1+0xad4], R3 ;  /* 0x000ad40301007387 */ /* 0x0003e20000100800 */
[----:B----4-:R-:W-:Y:S02]  /*8a730*/  SHF.R.S32.HI R4, RZ, 0x1f, R23 ;  /* 0x0000001fff047819 */ /* 0x010fe40000011417 */
        /* <DEDUP_REMOVED lines=14> */
[----:B-1----:R-:W4:Y:S04]  /*8a820*/  LDL.LU.64 R22, [R1+0x2e98] ;  /* 0x002e980001167983 */ /* 0x002f280000300a00 */
[----:B------:R-:W-:Y:S04]  /*8a830*/  STL.64 [R1+0x2e90], R8 ;  /* 0x002e900801007387 */ /* 0x000fe80000100a00 */
[----:B------:R1:W-:Y:S04]  /*8a840*/  STL.64 [R1+0x2e80], R26 ;  /* 0x002e801a01007387 */ /* 0x0003e80000100a00 */
[----:B-1----:R-:W3:Y:S04]  /*8a850*/  LDL.LU R27, [R1+0x850] ;  /* 0x00085000011b7983 */ /* 0x002ee80000300800 */
[----:B------:R1:W-:Y:S01]  /*8a860*/  STL [R1+0x2e88], R21 ;  /* 0x002e881501007387 */ /* 0x0003e20000100800 */
[----:B---3--:R-:W-:-:S02]  /*8a870*/  SHF.R.S32.HI R26, RZ, 0x1f, R27 ;  /* 0x0000001fff1a7819 */ /* 0x008fc4000001141b */
[----:B------:R-:W-:-:S03]  /*8a880*/  IADD3 R8, P6, R27, R21, RZ ;  /* 0x000000151b087210 */ /* 0x000fc60007fde0ff */
[----:B------:R-:W-:Y:S04]  /*8a890*/  STL [R1+0x30], R26 ;  /* 0x0000301a01007387 */ /* 0x000fe80000100800 */
[----:B-1----:R-:W3:Y:S02]  /*8a8a0*/  LDL.LU R21, [R1+0x30] ;  /* 0x0000300001157983 */ /* 0x002ee40000300800 */
[----:B---3--:R-:W-:-:S05]  /*8a8b0*/  IMAD.X R9, R21, 0x1, R20, P6 ;  /* 0x0000000115097824 */ /* 0x008fca00030e0614 */
        /* <DEDUP_REMOVED lines=9> */
[----:B------:R-:W-:Y:S01]  /*8a950*/  IMAD.X R27, R21, 0x1, R14, P6 ;  /* 0x00000001151b7824 */ /* 0x000fe200030e060e */
[----:B---3--:R1:W-:Y:S04]  /*8a960*/  STL.64 [R1+0x2e68], R8 ;  /* 0x002e680801007387 */ /* 0x0083e80000100a00 */
[----:B-1----:R-:W3:Y:S04]  /*8a970*/  LDL.LU R9, [R1+0x84c] ;  /* 0x00084c0001097983 */ /* 0x002ee80000300800 */
[----:B------:R-:W2:Y:S04]  /*8a980*/  LDL.LU R21, [R1+0x2e88] ;  /* 0x002e880001157983 */ /* 0x000ea80000300800 */
[----:B------:R1:W-:Y:S04]  /*8a990*/  STL.64 [R1+0xb48], R26 ;  /* 0x000b481a01007387 */ /* 0x0003e80000100a00 */
[----:B-1----:R-:W4:Y:S04]  /*8a9a0*/  LDL.LU.64 R26, [R1+0x2e80] ;  /* 0x002e8000011a7983 */ /* 0x002f280000300a00 */
[----:B------:R3:W-:Y:S02]  /*8a9b0*/  STL [R1+0x2e70], R7 ;  /* 0x002e700701007387 */ /* 0x0007e40000100800 */
[----:B---3--:R-:W-:-:S02]  /*8a9c0*/  SHF.R.S32.HI R7, RZ, 0x1f, R9 ;  /* 0x0000001fff077819 */ /* 0x008fc40000011409 */
[----:B----4-:R2:W-:Y:S02]  /*8a9d0*/  STL.64 [R1+0x2e78], R26 ;  /* 0x002e781a01007387 */ /* 0x0105e40000100a00 */
        /* <DEDUP_REMOVED lines=62> */
[----:B------:R4:W-:Y:S01]  /*8adc0*/  STL.64 [R1+0xc00], R18 ;  /* 0x000c001201007387 */ /* 0x0009e20000100a00 */
        /* <DEDUP_REMOVED lines=18> */
[----:B------:R-:W-:Y:S04]  /*8aef0*/  STL [R1+0x2e10], R25 ;  /* 0x002e101901007387 */ /* 0x000fe80000100800 */
[----:B------:R1:W-:Y:S04]  /*8af00*/  STL.64 [R1+0x2e08], R26 ;  /* 0x002e081a01007387 */ /* 0x0003e80000100a00 */
[----:B-1----:R-:W3:Y:S01]  /*8af10*/  LDL.LU R27, [R1+0x83c] ;  /* 0x00083c00011b7983 */ /* 0x002ee20000300800 */
[----:B--2---:R-:W-:-:S03]  /*8af20*/  IMAD.X R21, R22, 0x1, R14, P6 ;  /* 0x0000000116157824 */ /* 0x004fc600030e060e */
[----:B------:R-:W2:Y:S04]  /*8af30*/  LDL.LU R22, [R1+0x2e28] ;  /* 0x002e280001167983 */ /* 0x000ea80000300800 */
[----:B------:R1:W-:Y:S04]  /*8af40*/  STL.64 [R1+0xc38], R20 ;  /* 0x000c381401007387 */ /* 0x0003e80000100a00 */
[----:B-1----:R-:W4:Y:S04]  /*8af50*/  LDL.LU.64 R20, [R1+0x2e20] ;  /* 0x002e200001147983 */ /* 0x002f280000300a00 */
[----:B------:R4:W-:Y:S01]  /*8af60*/  STL.64 [R1+0x2e18], R8 ;  /* 0x002e180801007387 */ /* 0x0009e20000100a00 */
        /* <DEDUP_REMOVED lines=18> */
[----:B------:R1:W-:Y:S01]  /*8b090*/  STL.64 [R1+0x2e00], R6 ;  /* 0x002e000601007387 */ /* 0x0003e20000100a00 */
        /* <DEDUP_REMOVED lines=11> */
[----:B------:R-:W-:Y:S04]  /*8b150*/  STL [R1+0x2df0], R15 ;  /* 0x002df00f01007387 */ /* 0x000fe80000100800 */
[----:B------:R1:W-:Y:S04]  /*8b160*/  STL.64 [R1+0x2de8], R16 ;  /* 0x002de81001007387 */ /* 0x0003e80000100a00 */
[----:B-1----:R-:W3:Y:S01]  /*8b170*/  LDL R17, [R1+0x834] ;  /* 0x0008340001117983 */ /* 0x002ee20000100800 */
[----:B------:R-:W-:Y:S01]  /*8b180*/  IMAD.MOV.U32 R15, RZ, RZ, R26 ;  /* 0x000000ffff0f7224 */ /* 0x000fe200078e001a */
[----:B------:R-:W-:-:S05]  /*8b190*/  IADD3 R26, P6, R27, R16, RZ ;  /* 0x000000101b1a7210 */ /* 0x000fca0007fde0ff */
[----:B------:R-:W-:-:S05]  /*8b1a0*/  IMAD.X R27, R15, 0x1, R14, P6 ;  /* 0x000000010f1b7824 */ /* 0x000fca00030e060e */
[----:B------:R1:W-:Y:S04]  /*8b1b0*/  STL.64 [R1+0xcb0], R26 ;  /* 0x000cb01a01007387 */ /* 0x0003e80000100a00 */
[----:B-1----:R-:W4:Y:S01]  /*8b1c0*/  LDL.LU.64 R26, [R1+0x2df8] ;  /* 0x002df800011a7983 */ /* 0x002f220000300a00 */
[----:B---3--:R-:W-:Y:S02]  /*8b1d0*/  SHF.R.S32.HI R15, RZ, 0x1f, R17 ;  /* 0x0000001fff0f7819 */ /* 0x008fe40000011411 */
[----:B------:R-:W-:-:S03]  /*8b1e0*/  IADD3 R16, P6, R17, R21, RZ ;  /* 0x0000001511107210 */ /* 0x000fc60007fde0ff */
[----:B------:R1:W-:Y:S01]  /*8b1f0*/  STL [R1+0x30], R15 ;  /* 0x0000300f01007387 */ /* 0x0003e20000100800 */
[----:B------:R-:W-:-:S03]  /*8b200*/  IMAD.MOV.U32 R17, RZ, RZ, R15 ;  /* 0x000000ffff117224 */ /* 0x000fc600078e000f */
[----:B-1----:R-:W3:Y:S04]  /*8b210*/  LDL.LU R15, [R1+0x2df0] ;  /* 0x002df000010f7983 */ /* 0x002ee80000300800 */
[----:B------:R1:W-:Y:S01]  /*8b220*/  STL [R1+0x2de0], R21 ;  /* 0x002de01501007387 */ /* 0x0003e20000100800 */
[----:B------:R-:W-:-:S03]  /*8b230*/  IMAD.X R17, R17, 0x1, R20, P6 ;  /* 0x0000000111117824 */ /* 0x000fc600030e0614 */
[----:B-1----:R-:W2:Y:S04]  /*8b240*/  LDL.LU R21, [R1+0x834] ;  /* 0x0008340001157983 */ /* 0x002ea80000300800 */
[----:B------:R1:W-:Y:S04]  /*8b250*/  STL [R1+0x2ddc], R20 ;  /* 0x002ddc1401007387 */ /* 0x0003e80000100800 */
[----:B-1----:R-:W4:Y:S04]  /*8b260*/  LDL.LU R20, [R1+0x30] ;  /* 0x0000300001147983 */ /* 0x002f280000300800 */
[----:B------:R2:W-:Y:S02]  /*8b270*/  STL.64 [R1+0x838], R16 ;  /* 0x0008381001007387 */ /* 0x0005e40000100a00 */
[----:B--2---:R-:W-:-:S05]  /*8b280*/  IADD3 R16, P6, R21, R19, RZ ;  /* 0x0000001315107210 */ /* 0x004fca0007fde0ff */
[----:B----4-:R-:W-:-:S05]  /*8b290*/  IMAD.X R17, R20, 0x1, R18, P6 ;  /* 0x0000000114117824 */ /* 0x010fca00030e0612 */
[----:B------:R1:W-:Y:S04]  /*8b2a0*/  STL.64 [R1+0xcd8], R16 ;  /* 0x000cd81001007387 */ /* 0x0003e80000100a00 */
[----:B-1----:R-:W2:Y:S04]  /*8b2b0*/  LDL.LU.64 R16, [R1+0x2de8] ;  /* 0x002de80001107983 */ /* 0x002ea80000300a00 */
[----:B------:R2:W-:Y:S02]  /*8b2c0*/  STL.64 [R1+0x2dd0], R18 ;  /* 0x002dd01201007387 */ /* 0x0005e40000100a00 */
[----:B--2---:R-:W-:-:S02]  /*8b2d0*/  IADD3 R18, P6, R21, R17, RZ ;  /* 0x0000001115127210 */ /* 0x004fc40007fde0ff */
[----:B------:R-:W-:Y:S03]  /*8b2e0*/  STL [R1+0x2dd8], R17 ;  /* 0x002dd81101007387 */ /* 0x000fe60000100800 */
[----:B---3--:R-:W-:-:S05]  /*8b2f0*/  IMAD.X R19, R20, 0x1, R15, P6 ;  /* 0x0000000114137824 */ /* 0x008fca00030e060f */
        /* <DEDUP_REMOVED lines=9> */
[----:B--2---:R-:W-:-:S05]  /*8b390*/  IADD3 R18, P6, R8, R21, RZ ;  /* 0x0000001508127210 */ /* 0x004fca0007fde0ff */
        /* <DEDUP_REMOVED lines=59> */
[----:B---3--:R-:W-:-:S03]  /*8b750*/  IMAD.X R21, R26, 0x1, R14, P6 ;  /* 0x000000011a157824 */ /* 0x008fc600030e060e */
[----:B------:R-:W3:Y:S04]  /*8b760*/  LDL.LU R26, [R1+0x2da0] ;  /* 0x002da000011a7983 */ /* 0x000ee80000300800 */
[----:B------:R1:W-:Y:S04]  /*8b770*/  STL.64 [R1+0xda0], R20 ;  /* 0x000da01401007387 */ /* 0x0003e80000100a00 */
[----:B-1----:R-:W4:Y:S04]  /*8b780*/  LDL.LU.64 R20, [R1+0x2d98] ;  /* 0x002d980001147983 */ /* 0x002f280000300a00 */
[----:B--2---:R1:W-:Y:S04]  /*8b790*/  STL [R1+0x2d8c], R8 ;  /* 0x002d8c0801007387 */ /* 0x0043e80000100800 */
[----:B-1----:R-:W2:Y:S04]  /*8b7a0*/  LDL.LU R8, [R1+0x824] ;  /* 0x0008240001087983 */ /* 0x002ea80000300800 */
[----:B---3--:R2:W-:Y:S02]  /*8b7b0*/  STL [R1+0x2d88], R26 ;  /* 0x002d881a01007387 */ /* 0x0085e40000100800 */
        /* <DEDUP_REMOVED lines=18> */
[----:B-1----:R-:W2:Y:S04]  /*8b8e0*/  LDL.LU R8, [R1+0x820] ;  /* 0x0008200001087983 */ /* 0x002ea80000300800 */
[----:B---3--:R2:W-:Y:S02]  /*8b8f0*/  STL [R1+0x2d78], R26 ;  /* 0x002d781a01007387 */ /* 0x0085e40000100800 */
        /* <DEDUP_REMOVED lines=41> */
[----:B------:R4:W-:Y:S02]  /*8bb90*/  STL [R1+0x2d50], R10 ;  /* 0x002d500a01007387 */ /* 0x0009e40000100800 */
        /* <DEDUP_REMOVED lines=16> */
[----:B------:R-:W2:Y:S04]  /*8bca0*/  LDL.LU R10, [R1+0x2d50] ;  /* 0x002d5000010a7983 */ /* 0x000ea80000300800 */
[----:B------:R1:W-:Y:S04]  /*8bcb0*/  STL.64 [R1+0xe90], R20 ;  /* 0x000e901401007387 */ /* 0x0003e80000100a00 */
[----:B-1----:R-:W3:Y:S04]  /*8bcc0*/  LDL.LU.64 R20, [R1+0x2d48] ;  /* 0x002d480001147983 */ /* 0x002ee80000300a00 */
[----:B------:R1:W-:Y:S04]  /*8bcd0*/  STL [R1+0x2d3c], R22 ;  /* 0x002d3c1601007387 */ /* 0x0003e80000100800 */
[----:B-1----:R-:W4:Y:S02]  /*8bce0*/  LDL.LU R22, [R1+0x814] ;  /* 0x0008140001167983 */ /* 0x002f240000300800 */
[----:B----4-:R-:W-:-:S02]  /*8bcf0*/  SHF.R.S32.HI R17, RZ, 0x1f, R22 ;  /* 0x0000001fff117819 */ /* 0x010fc40000011416 */
[----:B---3--:R-:W-:-:S03]  /*8bd00*/  IADD3 R16, P6, R22, R21, RZ ;  /* 0x0000001516107210 */ /* 0x008fc60007fde0ff */
        /* <DEDUP_REMOVED lines=17> */
[----:B------:R-:W-:Y:S04]  /*8be20*/  STL.64 [R1+0xed0], R18 ;  /* 0x000ed01201007387 */ /* 0x000fe80000100a00 */
[----:B--2---:R-:W-:Y:S04]  /*8be30*/  STL.64 [R1+0x2d28], R10 ;  /* 0x002d280a01007387 */ /* 0x004fe80000100a00 */
[----:B---3--:R1:W-:Y:S04]  /*8be40*/  STL [R1+0x2d20], R22 ;  /* 0x002d201601007387 */ /* 0x0083e80000100800 */
[----:B-1----:R-:W2:Y:S01]  /*8be50*/  LDL.LU R22, [R1+0x810] ;  /* 0x0008100001167983 */ /* 0x002ea20000300800 */
[----:B------:R-:W-:Y:S01]  /*8be60*/  IMAD.MOV.U32 R11, RZ, RZ, R12 ;  /* 0x000000ffff0b7224 */ /* 0x000fe200078e000c */
[----:B--2---:R-:W-:-:S02]  /*8be70*/  SHF.R.S32.HI R12, RZ, 0x1f, R22 ;  /* 0x0000001fff0c7819 */ /* 0x004fc40000011416 */
[----:B----4-:R-:W-:-:S05]  /*8be80*/  IADD3 R18, P6, R22, R21, RZ ;  /* 0x0000001516127210 */ /* 0x010fca0007fde0ff */
[----:B------:R-:W-:-:S05]  /*8be90*/  IMAD.X R19, R12, 0x1, R20, P6 ;  /* 0x000000010c137824 */ /* 0x000fca00030e0614 */
[----:B------:R1:W-:Y:S04]  /*8bea0*/  STL.64 [R1+0xec8], R18 ;  /* 0x000ec81201007387 */ /* 0x0003e80000100a00 */
[----:B-1----:R-:W2:Y:S04]  /*8beb0*/  LDL.LU.64 R18, [R1+0x2d30] ;  /* 0x002d300001127983 */ /* 0x002ea80000300a00 */
[----:B------:R1:W-:Y:S02]  /*8bec0*/  STL.64 [R1+0x2d18], R24 ;  /* 0x002d181801007387 */ /* 0x0003e40000100a00 */
[----:B-1----:R-:W-:Y:S01]  /*8bed0*/  IMAD.MOV.U32 R25, RZ, RZ, R11 ;  /* 0x000000ffff197224 */ /* 0x002fe200078e000b */
[----:B--2---:R-:W-:-:S05]  /*8bee0*/  IADD3 R10, P6, R22, R19, RZ ;  /* 0x00000013160a7210 */ /* 0x004fca0007fde0ff */
[----:B------:R-:W-:-:S05]  /*8bef0*/  IMAD.X R11, R12, 0x1, R18, P6 ;  /* 0x000000010c0b7824 */ /* 0x000fca00030e0612 */
[----:B------:R1:W-:Y:S02]  /*8bf00*/  STL.64 [R1+0xef8], R10 ;  /* 0x000ef80a01007387 */ /* 0x0003e40000100a00 */
[----:B-1----:R-:W-:-:S05]  /*8bf10*/  IADD3 R10, P6, R22, R17, RZ ;  /* 0x00000011160a7210 */ /* 0x002fca0007fde0ff */
[----:B------:R-:W-:-:S05]  /*8bf20*/  IMAD.X R11, R12, 0x1, R15, P6 ;  /* 0x000000010c0b7824 */ /* 0x000fca00030e060f */
[----:B------:R1:W-:Y:S04]  /*8bf30*/  STL.64 [R1+0xf10], R10 ;  /* 0x000f100a01007387 */ /* 0x0003e80000100a00 */
[----:B-1----:R-:W2:Y:S01]  /*8bf40*/  LDL.LU.64 R10, [R1+0x2d28] ;  /* 0x002d2800010a7983 */ /* 0x002ea20000300a00 */
[----:B------:R-:W-:-:S03]  /*8bf50*/  IADD3 R24, P6, R22, R16, RZ ;  /* 0x0000001016187210 */ /* 0x000fc60007fde0ff */
[----:B--2---:R1:W-:Y:S04]  /*8bf60*/  STL.64 [R1+0x2d10], R10 ;  /* 0x002d100a01007387 */ /* 0x0043e80000100a00 */
[----:B------:R-:W2:Y:S01]  /*8bf70*/  LDL.LU R22, [R1+0x2d20] ;  /* 0x002d200001167983 */ /* 0x000ea20000300800 */
[----:B-1----:R-:W-:Y:S02]  /*8bf80*/  IMAD.MOV.U32 R11, RZ, RZ, R25 ;  /* 0x000000ffff0b7224 */ /* 0x002fe400078e0019 */
[----:B------:R-:W-:-:S03]  /*8bf90*/  IMAD.X R25, R12, 0x1, R14, P6 ;  /* 0x000000010c197824 */ /* 0x000fc600030e060e */
[----:B------:R-:W-:Y:S02]  /*8bfa0*/  SHF.R.S32.HI R12, RZ, 0x1f, R11 ;  /* 0x0000001fff0c7819 */ /* 0x000fe4000001140b */
[----:B------:R1:W-:Y:S02]  /*8bfb0*/  STL.64 [R1+0xf08], R24 ;  /* 0x000f081801007387 */ /* 0x0003e40000100a00 */
[----:B-1----:R-:W-:-:S05]  /*8bfc0*/  IADD3 R24, P6, R11, R21, RZ ;  /* 0x000000150b187210 */ /* 0x002fca0007fde0ff */
[----:B------:R-:W-:-:S05]  /*8bfd0*/  IMAD.X R25, R12, 0x1, R20, P6 ;  /* 0x000000010c197824 */ /* 0x000fca00030e0614 */
[----:B------:R1:W-:Y:S04]  /*8bfe0*/  STL.64 [R1+0x810], R24 ;  /* 0x0008101801007387 */ /* 0x0003e80000100a00 */
[----:B-1----:R-:W3:Y:S04]  /*8bff0*/  LDL.LU.64 R24, [R1+0x2d18] ;  /* 0x002d180001187983 */ /* 0x002ee80000300a00 */
[----:B---3--:R1:W-:Y:S02]  /*8c000*/  STL.64 [R1+0x2d08], R24 ;  /* 0x002d081801007387 */ /* 0x0083e40000100a00 */
[----:B-1----:R-:W-:-:S05]  /*8c010*/  IMAD.MOV.U32 R25, RZ, RZ, R11 ;  /* 0x000000ffff197224 */ /* 0x002fca00078e000b */
[----:B------:R-:W-:-:S05]  /*8c020*/  IADD3 R10, P6, R25, R19, RZ ;  /* 0x00000013190a7210 */ /* 0x000fca0007fde0ff */
[----:B------:R-:W-:-:S05]  /*8c030*/  IMAD.X R11, R12, 0x1, R18, P6 ;  /* 0x000000010c0b7824 */ /* 0x000fca00030e0612 */
[----:B------:R1:W-:Y:S02]  /*8c040*/  STL.64 [R1+0xf30], R10 ;  /* 0x000f300a01007387 */ /* 0x0003e40000100a00 */
[----:B-1----:R-:W-:-:S05]  /*8c050*/  IADD3 R10, P6, R25, R17, RZ ;  /* 0x00000011190a7210 */ /* 0x002fca0007fde0ff */
[----:B------:R-:W-:-:S05]  /*8c060*/  IMAD.X R11, R12, 0x1, R15, P6 ;  /* 0x000000010c0b7824 */ /* 0x000fca00030e060f */
[----:B------:R1:W-:Y:S04]  /*8c070*/  STL.64 [R1+0xf50], R10 ;  /* 0x000f500a01007387 */ /* 0x0003e80000100a00 */
[----:B-1----:R-:W3:Y:S01]  /*8c080*/  LDL.LU.64 R10, [R1+0x2d10] ;  /* 0x002d1000010a7983 */ /* 0x002ee20000300a00 */
[----:B------:R-:W-:-:S03]  /*8c090*/  IADD3 R24, P6, R25, R16, RZ ;  /* 0x0000001019187210 */ /* 0x000fc60007fde0ff */
[----:B---3--:R1:W-:Y:S04]  /*8c0a0*/  STL.64 [R1+0x2d00], R10 ;  /* 0x002d000a01007387 */ /* 0x0083e80000100a00 */
[----:B-1----:R-:W3:Y:S01]  /*8c0b0*/  LDL R11, [R1+0x808] ;  /* 0x00080800010b7983 */ /* 0x002ee20000100800 */
[----:B------:R-:W-:-:S05]  /*8c0c0*/  IMAD.X R25, R12, 0x1, R14, P6 ;  /* 0x000000010c197824 */ /* 0x000fca00030e060e */
[----:B------:R1:W-:Y:S01]  /*8c0d0*/  STL.64 [R1+0xf48], R24 ;  /* 0x000f481801007387 */ /* 0x0003e20000100a00 */
[----:B---3--:R-:W-:Y:S02]  /*8c0e0*/  SHF.R.S32.HI R12, RZ, 0x1f, R11 ;  /* 0x0000001fff0c7819 */ /* 0x008fe4000001140b */
[----:B-1----:R-:W-:-:S05]  /*8c0f0*/  IADD3 R24, P6, R11, R21, RZ ;  /* 0x000000150b187210 */ /* 0x002fca0007fde0ff */
[----:B------:R-:W-:-:S05]  /*8c100*/  IMAD.X R25, R12, 0x1, R20, P6 ;  /* 0x000000010c197824 */ /* 0x000fca00030e0614 */
[----:B------:R1:W-:Y:S04]  /*8c110*/  STL.64 [R1+0xf40], R24 ;  /* 0x000f401801007387 */ /* 0x0003e80000100a00 */
[----:B-1----:R-:W3:Y:S01]  /*8c120*/  LDL.LU.64 R24, [R1+0x2d08] ;  /* 0x002d080001187983 */ /* 0x002ee20000300a00 */
[----:B------:R-:W-:-:S05]  /*8c130*/  IADD3 R10, P6, R11, R19, RZ ;  /* 0x000000130b0a7210 */ /* 0x000fca0007fde0ff */
[----:B------:R-:W-:Y:S01]  /*8c140*/  IMAD.X R11, R12, 0x1, R18, P6 ;  /* 0x000000010c0b7824 */ /* 0x000fe200030e0612 */
[----:B---3--:R1:W-:Y:S04]  /*8c150*/  STL.64 [R1+0x2cf8], R24 ;  /* 0x002cf81801007387 */ /* 0x0083e80000100a00 */
[----:B------:R3:W-:Y:S04]  /*8c160*/  STL.64 [R1+0xf70], R10 ;  /* 0x000f700a01007387 */ /* 0x0007e80000100a00 */
[----:B-1----:R-:W3:Y:S02]  /*8c170*/  LDL.LU R25, [R1+0x808] ;  /* 0x0008080001197983 */ /* 0x002ee40000300800 */
[----:B---3--:R-:W-:-:S05]  /*8c180*/  IADD3 R10, P6, R25, R17, RZ ;  /* 0x00000011190a7210 */ /* 0x008fca0007fde0ff */
[----:B------:R-:W-:-:S05]  /*8c190*/  IMAD.X R11, R12, 0x1, R15, P6 ;  /* 0x000000010c0b7824 */ /* 0x000fca00030e060f */
[----:B------:R1:W-:Y:S04]  /*8c1a0*/  STL.64 [R1+0xf88], R10 ;  /* 0x000f880a01007387 */ /* 0x0003e80000100a00 */
[----:B-1----:R-:W3:Y:S04]  /*8c1b0*/  LDL.LU.64 R10, [R1+0x2d00] ;  /* 0x002d0000010a7983 */ /* 0x002ee80000300a00 */
[----:B------:R1:W-:Y:S04]  /*8c1c0*/  STL [R1+0x2cf0], R4 ;  /* 0x002cf00401007387 */ /* 0x0003e80000100800 */
[----:B-1----:R-:W4:Y:S01]  /*8c1d0*/  LDL.LU R4, [R1+0x804] ;  /* 0x0008040001047983 */ /* 0x002f220000300800 */
[----:B------:R-:W-:-:S05]  /*8c1e0*/  IADD3 R24, P6, R25, R16, RZ ;  /* 0x0000001019187210 */ /* 0x000fca0007fde0ff */
[----:B------:R-:W-:-:S05]  /*8c1f0*/  IMAD.X R25, R12, 0x1, R14, P6 ;  /* 0x000000010c197824 */ /* 0x000fca00030e060e */
[----:B------:R1:W-:Y:S01]  /*8c200*/  STL.64 [R1+0xf80], R24 ;  /* 0x000f801801007387 */ /* 0x0003e20000100a00 */
[----:B----4-:R-:W-:Y:S02]  /*8c210*/  SHF.R.S32.HI R12, RZ, 0x1f, R4 ;  /* 0x0000001fff0c7819 */ /* 0x010fe40000011404 */
[----:B-1----:R-:W-:-:S05]  /*8c220*/  IADD3 R24, P6, R4, R21, RZ ;  /* 0x0000001504187210 */ /* 0x002fca0007fde0ff */
[----:B------:R-:W-:-:S05]  /*8c230*/  IMAD.X R25, R12, 0x1, R20, P6 ;  /* 0x000000010c197824 */ /* 0x000fca00030e0614 */
[----:B------:R1:W-:Y:S02]  /*8c240*/  STL.64 [R1+0x808], R24 ;  /* 0x0008081801007387 */ /* 0x0003e40000100a00 */
[----:B-1----:R-:W-:-:S05]  /*8c250*/  IADD3 R24, P6, R4, R19, RZ ;  /* 0x0000001304187210 */ /* 0x002fca0007fde0ff */
[----:B------:R-:W-:-:S05]  /*8c260*/  IMAD.X R25, R12, 0x1, R18, P6 ;  /* 0x000000010c197824 */ /* 0x000fca00030e0612 */
[----:B------:R1:W-:Y:S04]  /*8c270*/  STL.64 [R1+0xfa8], R24 ;  /* 0x000fa81801007387 */ /* 0x0003e80000100a00 */
[----:B-1----:R-:W4:Y:S04]  /*8c280*/  LDL.LU.64 R24, [R1+0x2cf8] ;  /* 0x002cf80001187983 */ /* 0x002f280000300a00 */
[----:B------:R1:W-:Y:S02]  /*8c290*/  STL.64 [R1+0x2ce8], R18 ;  /* 0x002ce81201007387 */ /* 0x0003e40000100a00 */
[----:B-1----:R-:W-:-:S05]  /*8c2a0*/  IADD3 R18, P6, R4, R17, RZ ;  /* 0x0000001104127210 */ /* 0x002fca0007fde0ff */
[----:B------:R-:W-:-:S05]  /*8c2b0*/  IMAD.X R19, R12, 0x1, R15, P6 ;  /* 0x000000010c137824 */ /* 0x000fca00030e060f */
[----:B------:R1:W-:Y:S02]  /*8c2c0*/  STL.64 [R1+0xfc8], R18 ;  /* 0x000fc81201007387 */ /* 0x0003e40000100a00 */
[----:B-1----:R-:W-:Y:S02]  /*8c2d0*/  IADD3 R18, P6, R4, R16, RZ ;  /* 0x0000001004127210 */ /* 0x002fe40007fde0ff */
[----:B------:R-:W3:Y:S03]  /*8c2e0*/  LDL.LU R4, [R1+0x2cf0] ;  /* 0x002cf00001047983 */ /* 0x000ee60000300800 */
[----:B------:R-:W-:-:S05]  /*8c2f0*/  IMAD.X R19, R12, 0x1, R14, P6 ;  /* 0x000000010c137824 */ /* 0x000fca00030e060e */
[----:B------:R-:W-:Y:S04]  /*8c300*/  STL.64 [R1+0xfc0], R18 ;  /* 0x000fc01201007387 */ /* 0x000fe80000100a00 */
[----:B--2---:R1:W-:Y:S04]  /*8c310*/  STL.64 [R1+0x2ce0], R22 ;  /* 0x002ce01601007387 */ /* 0x0043e80000100a00 */
[----:B-1----:R-:W2:Y:S02]  /*8c320*/  LDL R23, [R1+0x800] ;  /* 0x0008000001177983 */ /* 0x002ea40000100800 */
[----:B--2---:R-:W-:-:S02]  /*8c330*/  SHF.R.S32.HI R12, RZ, 0x1f, R23 ;  /* 0x0000001fff0c7819 */ /* 0x004fc40000011417 */
[----:B------:R-:W-:-:S05]  /*8c340*/  IADD3 R18, P6, R23, R21, RZ ;  /* 0x0000001517127210 */ /* 0x000fca0007fde0ff */
[----:B------:R-:W-:-:S05]  /*8c350*/  IMAD.X R19, R12, 0x1, R20, P6 ;  /* 0x000000010c137824 */ /* 0x000fca00030e0614 */
[----:B------:R1:W-:Y:S04]  /*8c360*/  STL.64 [R1+0xfb8], R18 ;  /* 0x000fb81201007387 */ /* 0x0003e80000100a00 */
[----:B-1----:R-:W2:Y:S02]  /*8c370*/  LDL.LU.64 R18, [R1+0x2ce8] ;  /* 0x002ce80001127983 */ /* 0x002ea40000300a00 */
[----:B--2---:R-:W-:Y:S02]  /*8c380*/  IADD3 R22, P6, R23, R19, RZ ;  /* 0x0000001317167210 */ /* 0x004fe40007fde0ff */
[----:B------:R1:W-:Y:S04]  /*8c390*/  STL.64 [R1+0x2cd8], R18 ;  /* 0x002cd81201007387 */ /* 0x0003e80000100a00 */
[----:B-1----:R-:W2:Y:S01]  /*8c3a0*/  LDL.LU R19, [R1+0x800] ;  /* 0x0008000001137983 */ /* 0x002ea20000300800 */
[----:B------:R-:W-:-:S05]  /*8c3b0*/  IMAD.X R23, R12, 0x1, R18, P6 ;  /* 0x000000010c177824 */ /* 0x000fca00030e0612 */
[----:B------:R-:W-:Y:S04]  /*8c3c0*/  STL.64 [R1+0xfe8], R22 ;  /* 0x000fe81601007387 */ /* 0x000fe80000100a00 */
[----:B----4-:R1:W-:Y:S04]  /*8c3d0*/  STL.64 [R1+0x2cd0], R24 ;  /* 0x002cd01801007387 */ /* 0x0103e80000100a00 */
[----:B-1----:R-:W4:Y:S01]  /*8c3e0*/  LDL R25, [R1+0x7fc] ;  /* 0x0007fc0001197983 */ /* 0x002f220000100800 */
[----:B--2---:R-:W-:-:S05]  /*8c3f0*/  IADD3 R22, P6, R19, R17, RZ ;  /* 0x0000001113167210 */ /* 0x004fca0007fde0ff */
[----:B------:R-:W-:Y:S01]  /*8c400*/  IMAD.X R23, R12, 0x1, R15, P6 ;  /* 0x000000010c177824 */ /* 0x000fe200030e060f */
[----:B------:R-:W-:-:S05]  /*8c410*/  IADD3 R18, P6, R19, R16, RZ ;  /* 0x0000001013127210 */ /* 0x000fca0007fde0ff */
[----:B------:R-:W-:Y:S01]  /*8c420*/  IMAD.X R19, R12, 0x1, R14, P6 ;  /* 0x000000010c137824 */ /* 0x000fe200030e060e */
[----:B------:R1:W-:Y:S01]  /*8c430*/  STL.64 [R1+0x1000], R22 ;  /* 0x0010001601007387 */ /* 0x0003e20000100a00 */
[----:B----4-:R-:W-:-:S03]  /*8c440*/  SHF.R.S32.HI R12, RZ, 0x1f, R25 ;  /* 0x0000001fff0c7819 */ /* 0x010fc60000011419 */
[----:B-1----:R-:W2:Y:S04]  /*8c450*/  LDL.LU.64 R22, [R1+0x2ce0] ;  /* 0x002ce00001167983 */ /* 0x002ea80000300a00 */
[----:B------:R1:W-:Y:S02]  /*8c460*/  STL.64 [R1+0xff8], R18 ;  /* 0x000ff81201007387 */ /* 0x0003e40000100a00 */
[----:B-1----:R-:W-:-:S05]  /*8c470*/  IADD3 R18, P6, R25, R21, RZ ;  /* 0x0000001519127210 */ /* 0x002fca0007fde0ff */
[----:B------:R-:W-:-:S05]  /*8c480*/  IMAD.X R19, R12, 0x1, R20, P6 ;  /* 0x000000010c137824 */ /* 0x000fca00030e0614 */
[----:B------:R1:W-:Y:S04]  /*8c490*/  STL.64 [R1+0x800], R18 ;  /* 0x0008001201007387 */ /* 0x0003e80000100a00 */
[----:B-1----:R-:W4:Y:S02]  /*8c4a0*/  LDL.LU.64 R18, [R1+0x2cd8] ;  /* 0x002cd80001127983 */ /* 0x002f240000300a00 */
[----:B----4-:R-:W-:-:S05]  /*8c4b0*/  IADD3 R24, P6, R25, R19, RZ ;  /* 0x0000001319187210 */ /* 0x010fca0007fde0ff */
[----:B------:R-:W-:-:S05]  /*8c4c0*/  IMAD.X R25, R12, 0x1, R18, P6 ;  /* 0x000000010c197824 */ /* 0x000fca00030e0612 */
[----:B------:R1:W-:Y:S04]  /*8c4d0*/  STL.64 [R1+0x1020], R24 ;  /* 0x0010201801007387 */ /* 0x0003e80000100a00 */
[----:B-1----:R-:W4:Y:S04]  /*8c4e0*/  LDL.LU.64 R24, [R1+0x2cd0] ;  /* 0x002cd00001187983 */ /* 0x002f280000300a00 */
[----:B------:R1:W-:Y:S04]  /*8c4f0*/  STL.64 [R1+0x2cc8], R18 ;  /* 0x002cc81201007387 */ /* 0x0003e80000100a00 */
[----:B-1----:R-:W3:Y:S04]  /*8c500*/  LDL R19, [R1+0x7f8] ;  /* 0x0007f80001137983 */ /* 0x002ee80000100800 */
[----:B----4-:R1:W-:Y:S04]  /*8c510*/  STL.64 [R1+0x2cc0], R24 ;  /* 0x002cc01801007387 */ /* 0x0103e80000100a00 */
[----:B-1----:R-:W4:Y:S01]  /*8c520*/  LDL.LU R24, [R1+0x7fc] ;  /* 0x0007fc0001187983 */ /* 0x002f220000300800 */
[----:B------:R-:W-:-:S02]  /*8c530*/  IMAD.MOV.U32 R25, RZ, RZ, R7 ;  /* 0x000000ffff197224 */ /* 0x000fc400078e0007 */
[----:B--2---:R-:W-:Y:S02]  /*8c540*/  IMAD.MOV.U32 R7, RZ, RZ, R22 ;  /* 0x000000ffff077224 */ /* 0x004fe400078e0016 */
[----:B------:R-:W-:Y:S02]  /*8c550*/  IMAD.MOV.U32 R18, RZ, RZ, R12 ;  /* 0x000000ffff127224 */ /* 0x000fe400078e000c */
[----:B------:R-:W-:Y:S02]  /*8c560*/  IMAD.MOV.U32 R12, RZ, RZ, R13 ;  /* 0x000000ffff0c7224 */ /* 0x000fe400078e000d */
[----:B------:R-:W-:Y:S02]  /*8c570*/  IMAD.MOV.U32 R13, RZ, RZ, R2 ;  /* 0x000000ffff0d7224 */ /* 0x000fe400078e0002 */
[----:B---3--:R-:W-:Y:S02]  /*8c580*/  IMAD.MOV.U32 R2, RZ, RZ, R4 ;  /* 0x000000ffff027224 */ /* 0x008fe400078e0004 */
[----:B------:R-:W-:Y:S01]  /*8c590*/  IMAD.MOV.U32 R4, RZ, RZ, R23 ;  /* 0x000000ffff047224 */ /* 0x000fe200078e0017 */
[----:B----4-:R-:W-:-:S05]  /*8c5a0*/  IADD3 R22, P6, R24, R17, RZ ;  /* 0x0000001118167210 */ /* 0x010fca0007fde0ff */
[----:B------:R-:W-:-:S05]  /*8c5b0*/  IMAD.X R23, R18, 0x1, R15, P6 ;  /* 0x0000000112177824 */ /* 0x000fca00030e060f */
[----:B------:R1:W-:Y:S02]  /*8c5c0*/  STL.64 [R1+0x24e0], R22 ;  /* 0x0024e01601007387 */ /* 0x0003e40000100a00 */
[----:B-1----:R-:W-:-:S05]  /*8c5d0*/  IADD3 R22, P6, R24, R16, RZ ;  /* 0x0000001018167210 */ /* 0x002fca0007fde0ff */
[----:B------:R-:W-:Y:S01]  /*8c5e0*/  IMAD.X R23, R18, 0x1, R14, P6 ;  /* 0x0000000112177824 */ /* 0x000fe200030e060e */
[----:B------:R-:W-:-:S04]  /*8c5f0*/  IADD3 R18, P6, R19, R21, RZ ;  /* 0x0000001513127210 */ /* 0x000fc80007fde0ff */
[----:B------:R1:W-:Y:S02]  /*8c600*/  STL.64 [R1+0x1038], R22 ;  /* 0x0010381601007387 */ /* 0x0003e40000100a00 */
        /* <DEDUP_REMOVED lines=17> */
[----:B-1----:R-:W2:Y:S04]  /*8c720*/  LDL R25, [R1+0x7f4] ;  /* 0x0007f40001197983 */ /* 0x002ea80000100800 */
[----:B------:R1:W-:Y:S04]  /*8c730*/  STL.64 [R1+0x1070], R20 ;  /* 0x0010701401007387 */ /* 0x0003e80000100a00 */
[----:B-1----:R-:W2:Y:S02]  /*8c740*/  LDL.LU.64 R20, [R1+0x2cb8] ;  /* 0x002cb80001147983 */ /* 0x002ea40000300a00 */
[----:B--2---:R-:W-:-:S02]  /*8c750*/  IADD3 R24, P6, R25, R21, RZ ;  /* 0x0000001519187210 */ /* 0x004fc40007fde0ff */
[----:B------:R1:W-:Y:S04]  /*8c760*/  STL.64 [R1+0x2ca8], R20 ;  /* 0x002ca81401007387 */ /* 0x0003e80000100a00 */
[----:B-1----:R-:W2:Y:S01]  /*8c770*/  LDL.LU R21, [R1+0x7f4] ;  /* 0x0007f40001157983 */ /* 0x002ea20000300800 */
[----:B------:R-:W-:-:S05]  /*8c780*/  SHF.R.S32.HI R22, RZ, 0x1f, R25 ;  /* 0x0000001fff167819 */ /* 0x000fca0000011419 */
[----:B------:R-:W-:-:S05]  /*8c790*/  IMAD.X R25, R22, 0x1, R20, P6 ;  /* 0x0000000116197824 */ /* 0x000fca00030e0614 */
[----:B------:R2:W-:Y:S02]  /*8c7a0*/  STL.64 [R1+0x7f8], R24 ;  /* 0x0007f81801007387 */ /* 0x0005e40000100a00 */
        /* <DEDUP_REMOVED lines=240> */
[----:B-1----:R-:W3:Y:S01]  /*8d6b0*/  LDL.LU.64 R20, [R1+0x2be8] ;  /* 0x002be80001147983 */ /* 0x002ee20000300a00 */
[----:B--2---:R-:W-:-:S05]  /*8d6c0*/  SHF.R.S32.HI R22, RZ, 0x1f, R25 ;  /* 0x0000001fff167819 */ /* 0x004fca0000011419 */
[----:B------:R-:W-:Y:S01]  /*8d6d0*/  STL [R1+0x30], R22 ;  /* 0x0000301601007387 */ /* 0x000fe20000100800 */
[----:B---3--:R-:W-:-:S03]  /*8d6e0*/  IADD3 R24, P6, R25, R21, RZ ;  /* 0x0000001519187210 */ /* 0x008fc60007fde0ff */
[----:B------:R1:W-:Y:S02]  /*8d6f0*/  STL.64 [R1+0x2bd0], R20 ;  /* 0x002bd01401007387 */ /* 0x0003e40000100a00 */
[----:B------:R-:W-:Y:S02]  /*8d700*/  IMAD.X R25, R22, 0x1, R20, P6 ;  /* 0x0000000116197824 */ /* 0x000fe400030e0614 */
[----:B-1----:R-:W2:Y:S04]  /*8d710*/  LDL.LU R21, [R1+0x7c0] ;  /* 0x0007c00001157983 */ /* 0x002ea80000300800 */
[----:B------:R-:W-:Y:S04]  /*8d720*/  STL.64 [R1+0x1390], R24 ;  /* 0x0013901801007387 */ /* 0x000fe80000100a00 */
[----:B------:R1:W-:Y:S04]  /*8d730*/  STL [R1+0x2bd8], R6 ;  /* 0x002bd80601007387 */ /* 0x0003e80000100800 */
[----:B-1----:R-:W3:Y:S01]  /*8d740*/  LDL.LU R6, [R1+0x30] ;  /* 0x0000300001067983 */ /* 0x002ee20000300800 */
[----:B--2---:R-:W-:-:S05]  /*8d750*/  IADD3 R24, P6, R21, R19, RZ ;  /* 0x0000001315187210 */ /* 0x004fca0007fde0ff */
[----:B---3--:R-:W-:-:S05]  /*8d760*/  IMAD.X R25, R6, 0x1, R18, P6 ;  /* 0x0000000106197824 */ /* 0x008fca00030e0612 */
[----:B------:R1:W-:Y:S04]  /*8d770*/  STL.64 [R1+0x13c0], R24 ;  /* 0x0013c01801007387 */ /* 0x0003e80000100a00 */
[----:B-1----:R-:W2:Y:S01]  /*8d780*/  LDL.LU.64 R24, [R1+0x2be0] ;  /* 0x002be00001187983 */ /* 0x002ea20000300a00 */
[----:B------:R-:W-:Y:S02]  /*8d790*/  IMAD.MOV.U32 R20, RZ, RZ, R23 ;  /* 0x000000ffff147224 */ /* 0x000fe400078e0017 */
[----:B------:R-:W-:Y:S02]  /*8d7a0*/  IMAD.MOV.U32 R23, RZ, RZ, R12 ;  /* 0x000000ffff177224 */ /* 0x000fe400078e000c */
[----:B------:R-:W-:Y:S02]  /*8d7b0*/  IMAD.MOV.U32 R12, RZ, RZ, R4 ;  /* 0x000000ffff0c7224 */ /* 0x000fe400078e0004 */
[----:B--2---:R-:W-:Y:S01]  /*8d7c0*/  IMAD.MOV.U32 R4, RZ, RZ, R24 ;  /* 0x000000ffff047224 */ /* 0x004fe200078e0018 */
[----:B------:R-:W-:Y:S01]  /*8d7d0*/  IADD3 R24, P6, R21, R17, RZ ;  /* 0x0000001115187210 */ /* 0x000fe20007fde0ff */
[----:B------:R-:W-:-:S04]  /*8d7e0*/  IMAD.MOV.U32 R22, RZ, RZ, R25 ;  /* 0x000000ffff167224 */ /* 0x000fc800078e0019 */
[----:B------:R-:W-:-:S05]  /*8d7f0*/  IMAD.X R25, R6, 0x1, R15, P6 ;  /* 0x0000000106197824 */ /* 0x000fca00030e060f */
[----:B------:R1:W-:Y:S02]  /*8d800*/  STL.64 [R1+0x24a8], R24 ;  /* 0x0024a81801007387 */ /* 0x0003e40000100a00 */
[----:B-1----:R-:W-:Y:S01]  /*8d810*/  IMAD.MOV.U32 R24, RZ, RZ, R20 ;  /* 0x000000ffff187224 */ /* 0x002fe200078e0014 */
[----:B------:R-:W-:Y:S01]  /*8d820*/  IADD3 R20, P6, R21, R16, RZ ;  /* 0x0000001015147210 */ /* 0x000fe20007fde0ff */
[----:B------:R-:W2:Y:S04]  /*8d830*/  LDL.LU R25, [R1+0x85c] ;  /* 0x00085c0001197983 */ /* 0x000ea80000300800 */
[----:B------:R-:W-:Y:S01]  /*8d840*/  STL.64 [R1+0x2bc8], R16 ;  /* 0x002bc81001007387 */ /* 0x000fe20000100a00 */
[----:B------:R-:W-:-:S03]  /*8d850*/  IMAD.X R21, R6, 0x1, R14, P6 ;  /* 0x0000000106157824 */ /* 0x000fc600030e060e */
[----:B------:R-:W3:Y:S04]  /*8d860*/  LDL.LU R6, [R1+0x2bd8] ;  /* 0x002bd80001067983 */ /* 0x000ee80000300800 */
[----:B------:R1:W-:Y:S04]  /*8d870*/  STL.64 [R1+0x13d0], R20 ;  /* 0x0013d01401007387 */ /* 0x0003e80000100a00 */
[----:B-1----:R-:W4:Y:S04]  /*8d880*/  LDL.LU.64 R20, [R1+0x2bd0] ;  /* 0x002bd00001147983 */ /* 0x002f280000300a00 */
[----:B------:R1:W-:Y:S04]  /*8d890*/  STL [R1+0x2bc4], R14 ;  /* 0x002bc40e01007387 */ /* 0x0003e80000100800 */
[----:B-1----:R-:W2:Y:S02]  /*8d8a0*/  LDL.LU R14, [R1+0x7bc] ;  /* 0x0007bc00010e7983 */ /* 0x002ea40000300800 */
[----:B--2---:R-:W-:-:S05]  /*8d8b0*/  SHF.R.S32.HI R16, RZ, 0x1f, R14 ;  /* 0x0000001fff107819 */ /* 0x004fca000001140e */
[----:B------:R1:W-:Y:S04]  /*8d8c0*/  STL [R1+0x30], R16 ;  /* 0x0000301001007387 */ /* 0x0003e80000100800 */
[----:B----4-:R2:W-:Y:S01]  /*8d8d0*/  STL [R1+0x2bc0], R21 ;  /* 0x002bc01501007387 */ /* 0x0105e20000100800 */
[----:B-1----:R-:W-:-:S03]  /*8d8e0*/  IADD3 R16, P6, R14, R21, RZ ;  /* 0x000000150e107210 */ /* 0x002fc60007fde0ff */
[----:B--2---:R-:W2:Y:S02]  /*8d8f0*/  LDL.LU R21, [R1+0x30] ;  /* 0x0000300001157983 */ /* 0x004ea40000300800 */
        /* <DEDUP_REMOVED lines=14> */
[----:B-1----:R-:W4:Y:S04]  /*8d9e0*/  LDL.LU R9, [R1+0x7b8] ;  /* 0x0007b80001097983 */ /* 0x002f280000300800 */
[----:B------:R-:W-:Y:S01]  /*8d9f0*/  STL [R1+0x2ba8], R3 ;  /* 0x002ba80301007387 */ /* 0x000fe20000100800 */
[----:B--2---:R-:W-:-:S03]  /*8da00*/  IMAD.X R19, R21, 0x1, R14, P6 ;  /* 0x0000000115137824 */ /* 0x004fc600030e060e */
[----:B------:R-:W2:Y:S04]  /*8da10*/  LDL.LU R21, [R1+0x2bc0] ;  /* 0x002bc00001157983 */ /* 0x000ea80000300800 */
[----:B------:R1:W-:Y:S04]  /*8da20*/  STL.64 [R1+0x1410], R18 ;  /* 0x0014101201007387 */ /* 0x0003e80000100a00 */
[----:B-1----:R-:W3:Y:S01]  /*8da30*/  LDL.LU.64 R18, [R1+0x2bb8] ;  /* 0x002bb80001127983 */ /* 0x002ee20000300a00 */
[----:B----4-:R-:W-:Y:S02]  /*8da40*/  SHF.R.S32.HI R3, RZ, 0x1f, R9 ;  /* 0x0000001fff037819 */ /* 0x010fe40000011409 */
[----:B--2---:R-:W-:-:S05]  /*8da50*/  IADD3 R10, P6, R9, R21, RZ ;  /* 0x00000015090a7210 */ /* 0x004fca0007fde0ff */
[----:B------:R-:W-:-:S05]  /*8da60*/  IMAD.X R11, R3, 0x1, R20, P6 ;  /* 0x00000001030b7824 */ /* 0x000fca00030e0614 */
[----:B------:R3:W-:Y:S02]  /*8da70*/  STL.64 [R1+0x1408], R10 ;  /* 0x0014080a01007387 */ /* 0x0007e40000100a00 */
[----:B---3--:R-:W-:-:S05]  /*8da80*/  IADD3 R10, P6, R9, R19, RZ ;  /* 0x00000013090a7210 */ /* 0x008fca0007fde0ff */
        /* <DEDUP_REMOVED lines=8> */
[----:B------:R-:W3:Y:S04]  /*8db10*/  LDL.LU R3, [R1+0x2ba8] ;  /* 0x002ba80001037983 */ /* 0x000ee80000300800 */
[----:B------:R1:W-:Y:S04]  /*8db20*/  STL.64 [R1+0x1448], R8 ;  /* 0x0014480801007387 */ /* 0x0003e80000100a00 */
[----:B-1----:R-:W4:Y:S04]  /*8db30*/  LDL.LU.64 R8, [R1+0x2ba0] ;  /* 0x002ba00001087983 */ /* 0x002f280000300a00 */
[----:B---3--:R-:W-:Y:S04]  /*8db40*/  STL.64 [R1+0x2b98], R2 ;  /* 0x002b980201007387 */ /* 0x008fe80000100a00 */
        /* <DEDUP_REMOVED lines=60> */
[----:B------:R-:W3:Y:S04]  /*8df10*/  LDL.LU R29, [R1+0x2b60] ;  /* 0x002b6000011d7983 */ /* 0x000ee80000300800 */
[----:B------:R1:W-:Y:S04]  /*8df20*/  STL.64 [R1+0x1500], R24 ;  /* 0x0015001801007387 */ /* 0x0003e80000100a00 */
[----:B-1----:R-:W2:Y:S04]  /*8df30*/  LDL.LU.64 R24, [R1+0x2b58] ;  /* 0x002b580001187983 */ /* 0x002ea80000300a00 */
[----:B--2---:R4:W-:Y:S04]  /*8df40*/  STL.64 [R1+0x2b40], R24 ;  /* 0x002b401801007387 */ /* 0x0049e80000100a00 */
[----:B------:R1:W-:Y:S01]  /*8df50*/  STL [R1+0x2b48], R9 ;  /* 0x002b480901007387 */ /* 0x0003e20000100800 */
[----:B----4-:R-:W-:-:S05]  /*8df60*/  IMAD.MOV.U32 R25, RZ, RZ, R3 ;  /* 0x000000ffff197224 */ /* 0x010fca00078e0003 */
[----:B-1----:R-:W-:Y:S02]  /*8df70*/  SHF.R.S32.HI R9, RZ, 0x1f, R25 ;  /* 0x0000001fff097819 */ /* 0x002fe40000011419 */
        /* <DEDUP_REMOVED lines=12> */
[----:B------:R1:W-:Y:S04]  /*8e040*/  STL.64 [R1+0x2b38], R6 ;  /* 0x002b380601007387 */ /* 0x0003e80000100a00 */
[----:B-1----:R-:W4:Y:S04]  /*8e050*/  LDL.LU R7, [R1+0x7a0] ;  /* 0x0007a00001077983 */ /* 0x002f280000300800 */
[----:B------:R-:W3:Y:S04]  /*8e060*/  LDL.LU R9, [R1+0x2b48] ;  /* 0x002b480001097983 */ /* 0x000ee80000300800 */
[----:B------:R1:W-:Y:S04]  /*8e070*/  STL.64 [R1+0x1538], R24 ;  /* 0x0015381801007387 */ /* 0x0003e80000100a00 */
[----:B-1----:R-:W2:Y:S04]  /*8e080*/  LDL.LU.64 R24, [R1+0x2b40] ;  /* 0x002b400001187983 */ /* 0x002ea80000300a00 */
[----:B--2---:R-:W-:Y:S04]  /*8e090*/  STL [R1+0x2b30], R25 ;  /* 0x002b301901007387 */ /* 0x004fe80000100800 */
[----:B------:R1:W-:Y:S01]  /*8e0a0*/  STL [R1+0x2b34], R27 ;  /* 0x002b341b01007387 */ /* 0x0003e20000100800 */
[----:B------:R-:W-:-:S02]  /*8e0b0*/  IADD3 R6, P6, R24, R21, RZ ;  /* 0x0000001518067210 */ /* 0x000fc40007fde0ff */
[----:B-1----:R-:W-:Y:S01]  /*8e0c0*/  SHF.R.S32.HI R27, RZ, 0x1f, R24 ;  /* 0x0000001fff1b7819 */ /* 0x002fe20000011418 */
[----:B----4-:R-:W-:-:S04]  /*8e0d0*/  IMAD.MOV.U32 R25, RZ, RZ, R7 ;  /* 0x000000ffff197224 */ /* 0x010fc800078e0007 */
        /* <DEDUP_REMOVED lines=11> */
[----:B-1----:R-:W-:Y:S02]  /*8e190*/  IMAD.MOV.U32 R6, RZ, RZ, R27 ;  /* 0x000000ffff067224 */ /* 0x002fe400078e001b */
[----:B------:R-:W2:Y:S01]  /*8e1a0*/  LDL.LU R27, [R1+0x2b34] ;  /* 0x002b3400011b7983 */ /* 0x000ea20000300800 */
[----:B------:R-:W-:Y:S02]  /*8e1b0*/  IMAD.MOV.U32 R7, RZ, RZ, R25 ;  /* 0x000000ffff077224 */ /* 0x000fe400078e0019 */
[----:B------:R-:W-:-:S05]  /*8e1c0*/  IMAD.X R25, R6, 0x1, R14, P6 ;  /* 0x0000000106197824 */ /* 0x000fca00030e060e */
[----:B------:R1:W-:Y:S04]  /*8e1d0*/  STL.64 [R1+0x1578], R24 ;  /* 0x0015781801007387 */ /* 0x0003e80000100a00 */
[----:B-1----:R-:W4:Y:S01]  /*8e1e0*/  LDL.LU R25, [R1+0x2b30] ;  /* 0x002b300001197983 */ /* 0x002f220000300800 */
[----:B------:R-:W-:-:S03]  /*8e1f0*/  SHF.R.S32.HI R24, RZ, 0x1f, R7 ;  /* 0x0000001fff187819 */ /* 0x000fc60000011407 */
[----:B--2---:R1:W-:Y:S02]  /*8e200*/  STL.64 [R1+0x2b28], R26 ;  /* 0x002b281a01007387 */ /* 0x0043e40000100a00 */
        /* <DEDUP_REMOVED lines=15> */
[----:B-1----:R-:W3:Y:S04]  /*8e300*/  LDL R7, [R1+0x79c] ;  /* 0x00079c0001077983 */ /* 0x002ee80000100800 */
[----:B------:R1:W-:Y:S01]  /*8e310*/  STL.64 [R1+0x2b10], R20 ;  /* 0x002b101401007387 */ /* 0x0003e20000100a00 */
[----:B----4-:R-:W-:Y:S01]  /*8e320*/  IMAD.MOV.U32 R24, RZ, RZ, R25 ;  /* 0x000000ffff187224 */ /* 0x010fe200078e0019 */
[----:B---3--:R-:W-:-:S02]  /*8e330*/  IADD3 R6, P6, R7, R21, RZ ;  /* 0x0000001507067210 */ /* 0x008fc40007fde0ff */
[----:B-1----:R-:W3:Y:S01]  /*8e340*/  LDL.LU R21, [R1+0x79c] ;  /* 0x00079c0001157983 */ /* 0x002ee20000300800 */
[----:B------:R-:W-:-:S05]  /*8e350*/  SHF.R.S32.HI R25, RZ, 0x1f, R7 ;  /* 0x0000001fff197819 */ /* 0x000fca0000011407 */
[----:B------:R-:W-:-:S05]  /*8e360*/  IMAD.X R7, R25, 0x1, R20, P6 ;  /* 0x0000000119077824 */ /* 0x000fca00030e0614 */
[----:B------:R3:W-:Y:S02]  /*8e370*/  STL.64 [R1+0x7a0], R6 ;  /* 0x0007a00601007387 */ /* 0x0007e40000100a00 */
[----:B---3--:R-:W-:-:S05]  /*8e380*/  IADD3 R6, P6, R21, R19, RZ ;  /* 0x0000001315067210 */ /* 0x008fca0007fde0ff */
[----:B------:R-:W-:-:S05]  /*8e390*/  IMAD.X R7, R25, 0x1, R18, P6 ;  /* 0x0000000119077824 */ /* 0x000fca00030e0612 */
[----:B------:R1:W-:Y:S02]  /*8e3a0*/  STL.64 [R1+0x15d8], R6 ;  /* 0x0015d80601007387 */ /* 0x0003e40000100a00 */
[----:B-1----:R-:W-:-:S05]  /*8e3b0*/  IADD3 R6, P6, R21, R17, RZ ;  /* 0x0000001115067210 */ /* 0x002fca0007fde0ff */
[----:B------:R-:W-:Y:S01]  /*8e3c0*/  IMAD.X R7, R25, 0x1, R15, P6 ;  /* 0x0000000119077824 */ /* 0x000fe200030e060f */
[----:B------:R-:W-:Y:S01]  /*8e3d0*/  IADD3 R20, P6, R21, R16, RZ ;  /* 0x0000001015147210 */ /* 0x000fe20007fde0ff */
[----:B------:R1:W-:Y:S04]  /*8e3e0*/  STL.64 [R1+0x2b08], R2 ;  /* 0x002b080201007387 */ /* 0x0003e80000100a00 */
[----:B------:R-:W-:Y:S01]  /*8e3f0*/  IMAD.X R21, R25, 0x1, R14, P6 ;  /* 0x0000000119157824 */ /* 0x000fe200030e060e */
[----:B-1----:R-:W3:Y:S04]  /*8e400*/  LDL R3, [R1+0x798] ;  /* 0x0007980001037983 */ /* 0x002ee80000100800 */
[----:B------:R1:W-:Y:S04]  /*8e410*/  STL.64 [R1+0x15f8], R6 ;  /* 0x0015f80601007387 */ /* 0x0003e80000100a00 */
[----:B-1----:R-:W4:Y:S04]  /*8e420*/  LDL.LU.64 R6, [R1+0x2b18] ;  /* 0x002b180001067983 */ /* 0x002f280000300a00 */
[----:B------:R1:W-:Y:S04]  /*8e430*/  STL.64 [R1+0x15f0], R20 ;  /* 0x0015f01401007387 */ /* 0x0003e80000100a00 */
[----:B-1----:R-:W3:Y:S02]  /*8e440*/  LDL.LU.64 R20, [R1+0x2b10] ;  /* 0x002b100001147983 */ /* 0x002ee40000300a00 */
[----:B---3--:R-:W-:-:S02]  /*8e450*/  IADD3 R2, P6, R3, R21, RZ ;  /* 0x0000001503027210 */ /* 0x008fc40007fde0ff */
[----:B------:R1:W-:Y:S04]  /*8e460*/  STL [R1+0x2b00], R21 ;  /* 0x002b001501007387 */ /* 0x0003e80000100800 */
[----:B-1----:R-:W3:Y:S01]  /*8e470*/  LDL.LU R21, [R1+0x798] ;  /* 0x0007980001157983 */ /* 0x002ee20000300800 */
[----:B------:R-:W-:-:S05]  /*8e480*/  SHF.R.S32.HI R25, RZ, 0x1f, R3 ;  /* 0x0000001fff197819 */ /* 0x000fca0000011403 */
[----:B------:R-:W-:-:S05]  /*8e490*/  IMAD.X R3, R25, 0x1, R20, P6 ;  /* 0x0000000119037824 */ /* 0x000fca00030e0614 */
[----:B------:R3:W-:Y:S02]  /*8e4a0*/  STL.64 [R1+0x15e8], R2 ;  /* 0x0015e80201007387 */ /* 0x0007e40000100a00 */
[----:B---3--:R-:W-:-:S05]  /*8e4b0*/  IADD3 R2, P6, R21, R19, RZ ;  /* 0x0000001315027210 */ /* 0x008fca0007fde0ff */
[----:B------:R-:W-:-:S05]  /*8e4c0*/  IMAD.X R3, R25, 0x1, R18, P6 ;  /* 0x0000000119037824 */ /* 0x000fca00030e0612 */
[----:B------:R1:W-:Y:S04]  /*8e4d0*/  STL.64 [R1+0x1618], R2 ;  /* 0x0016180201007387 */ /* 0x0003e80000100a00 */
[----:B-1----:R-:W3:Y:S04]  /*8e4e0*/  LDL.LU.64 R2, [R1+0x2b08] ;  /* 0x002b080001027983 */ /* 0x002ee80000300a00 */
[----:B---3--:R1:W-:Y:S02]  /*8e4f0*/  STL.64 [R1+0x2af8], R2 ;  /* 0x002af80201007387 */ /* 0x0083e40000100a00 */
[----:B-1----:R-:W-:-:S05]  /*8e500*/  IADD3 R2, P6, R21, R17, RZ ;  /* 0x0000001115027210 */ /* 0x002fca0007fde0ff */
[----:B------:R-:W-:-:S05]  /*8e510*/  IMAD.X R3, R25, 0x1, R15, P6 ;  /* 0x0000000119037824 */ /* 0x000fca00030e060f */
[----:B------:R1:W-:Y:S02]  /*8e520*/  STL.64 [R1+0x1630], R2 ;  /* 0x0016300201007387 */ /* 0x0003e40000100a00 */
[----:B-1----:R-:W-:Y:S02]  /*8e530*/  IADD3 R2, P6, R21, R16, RZ ;  /* 0x0000001015027210 */ /* 0x002fe40007fde0ff */
[----:B------:R-:W3:Y:S04]  /*8e540*/  LDL.LU R21, [R1+0x2b00] ;  /* 0x002b000001157983 */ /* 0x000ee80000300800 */
[----:B------:R1:W-:Y:S04]  /*8e550*/  STL [R1+0x2af0], R8 ;  /* 0x002af00801007387 */ /* 0x0003e80000100800 */
[----:B-1----:R-:W2:Y:S01]  /*8e560*/  LDL.LU R8, [R1+0x794] ;  /* 0x0007940001087983 */ /* 0x002ea20000300800 */
[----:B------:R-:W-:-:S05]  /*8e570*/  IMAD.X R3, R25, 0x1, R14, P6 ;  /* 0x0000000119037824 */ /* 0x000fca00030e060e */
[----:B------:R3:W-:Y:S01]  /*8e580*/  STL.64 [R1+0x1628], R2 ;  /* 0x0016280201007387 */ /* 0x0007e20000100a00 */
[----:B--2---:R-:W-:Y:S02]  /*8e590*/  SHF.R.S32.HI R25, RZ, 0x1f, R8 ;  /* 0x0000001fff197819 */ /* 0x004fe40000011408 */
[----:B---3--:R-:W-:-:S05]  /*8e5a0*/  IADD3 R2, P6, R8, R21, RZ ;  /* 0x0000001508027210 */ /* 0x008fca0007fde0ff */
        /* <DEDUP_REMOVED lines=10> */
[----:B-1----:R-:W-:Y:S02]  /*8e650*/  IADD3 R2, P6, R8, R16, RZ ;  /* 0x0000001008027210 */ /* 0x002fe40007fde0ff */
[----:B------:R-:W2:Y:S04]  /*8e660*/  LDL.LU R8, [R1+0x2af0] ;  /* 0x002af00001087983 */ /* 0x000ea80000300800 */
[----:B------:R1:W-:Y:S04]  /*8e670*/  STL [R1+0x2ae0], R0 ;  /* 0x002ae00001007387 */ /* 0x0003e80000100800 */
[----:B-1----:R-:W3:Y:S01]  /*8e680*/  LDL.LU R0, [R1+0x790] ;  /* 0x0007900001007983 */ /* 0x002ee20000300800 */
[----:B------:R-:W-:-:S05]  /*8e690*/  IMAD.X R3, R25, 0x1, R14, P6 ;  /* 0x0000000119037824 */ /* 0x000fca00030e060e */
[----:B------:R1:W-:Y:S01]  /*8e6a0*/  STL.64 [R1+0x1668], R2 ;  /* 0x0016680201007387 */ /* 0x0003e20000100a00 */
[----:B---3--:R-:W-:Y:S02]  /*8e6b0*/  SHF.R.S32.HI R25, RZ, 0x1f, R0 ;  /* 0x0000001fff197819 */ /* 0x008fe40000011400 */
[----:B-1----:R-:W-:-:S05]  /*8e6c0*/  IADD3 R2, P6, R0, R21, RZ ;  /* 0x0000001500027210 */ /* 0x002fca0007fde0ff */
[----:B------:R-:W-:-:S05]  /*8e6d0*/  IMAD.X R3, R25, 0x1, R20, P6 ;  /* 0x0000000119037824 */ /* 0x000fca00030e0614 */
[----:B------:R1:W-:Y:S02]  /*8e6e0*/  STL.64 [R1+0x1660], R2 ;  /* 0x0016600201007387 */ /* 0x0003e40000100a00 */
[----:B-1----:R-:W-:-:S05]  /*8e6f0*/  IADD3 R2, P6, R0, R19, RZ ;  /* 0x0000001300027210 */ /* 0x002fca0007fde0ff */
        /* <DEDUP_REMOVED lines=9> */
[----:B----4-:R1:W-:Y:S04]  /*8e790*/  STL [R1+0x2ad0], R7 ;  /* 0x002ad00701007387 */ /* 0x0103e80000100800 */
[----:B-1----:R-:W4:Y:S01]  /*8e7a0*/  LDL.LU R7, [R1+0x78c] ;  /* 0x00078c0001077983 */ /* 0x002f220000300800 */
        /* <DEDUP_REMOVED lines=10> */
[----:B----4-:R1:W-:Y:S02]  /*8e850*/  STL.64 [R1+0x2ac8], R2 ;  /* 0x002ac80201007387 */ /* 0x0103e40000100a00 */
[----:B-1----:R-:W-:-:S05]  /*8e860*/  IADD3 R2, P6, R7, R17, RZ ;  /* 0x0000001107027210 */ /* 0x002fca0007fde0ff */
[----:B------:R-:W-:-:S05]  /*8e870*/  IMAD.X R3, R25, 0x1, R15, P6 ;  /* 0x0000000119037824 */ /* 0x000fca00030e060f */
[----:B------:R1:W-:Y:S02]  /*8e880*/  STL.64 [R1+0x16e8], R2 ;  /* 0x0016e80201007387 */ /* 0x0003e40000100a00 */
[----:B-1----:R-:W-:Y:S02]  /*8e890*/  IADD3 R2, P6, R7, R16, RZ ;  /* 0x0000001007027210 */ /* 0x002fe40007fde0ff */
[----:B------:R-:W4:Y:S04]  /*8e8a0*/  LDL.LU R7, [R1+0x2ad0] ;  /* 0x002ad00001077983 */ /* 0x000f280000300800 */
[----:B------:R1:W-:Y:S04]  /*8e8b0*/  STL [R1+0x2ac0], R6 ;  /* 0x002ac00601007387 */ /* 0x0003e80000100800 */
[----:B-1----:R-:W2:Y:S01]  /*8e8c0*/  LDL.LU R6, [R1+0x788] ;  /* 0x0007880001067983 */ /* 0x002ea20000300800 */
        /* <DEDUP_REMOVED lines=34> */
[----:B------:R1:W-:Y:S01]  /*8eaf0*/  STL [R1+0x2aa0], R14 ;  /* 0x002aa00e01007387 */ /* 0x0003e20000100800 */
[----:B------:R-:W-:-:S03]  /*8eb00*/  IMAD.X R3, R25, 0x1, R14, P6 ;  /* 0x0000000119037824 */ /* 0x000fc600030e060e */
[----:B-1----:R-:W4:Y:S04]  /*8eb10*/  LDL.LU R14, [R1+0x780] ;  /* 0x00078000010e7983 */ /* 0x002f280000300800 */
        /* <DEDUP_REMOVED lines=17> */
[----:B----4-:R-:W-:-:S05]  /*8ec30*/  IMAD.X R3, R25, 0x1, R14, P6 ;  /* 0x0000000119037824 */ /* 0x010fca00030e060e */
        /* <DEDUP_REMOVED lines=14> */
[----:B------:R-:W2:Y:S03]  /*8ed20*/  LDL.LU R27, [R1+0x2a90] ;  /* 0x002a9000011b7983 */ /* 0x000ea60000300800 */
[----:B------:R-:W-:Y:S01]  /*8ed30*/  IMAD.X R3, R25, 0x1, R14, P6 ;  /* 0x0000000119037824 */ /* 0x000fe200030e060e */
[----:B------:R2:W-:Y:S04]  /*8ed40*/  STL [R1+0x2a80], R10 ;  /* 0x002a800a01007387 */ /* 0x0005e80000100800 */
        /* <DEDUP_REMOVED lines=12> */
[----:B------:R-:W-:Y:S02]  /*8ee10*/  IMAD.MOV.U32 R25, RZ, RZ, R23 ;  /* 0x000000ffff197224 */ /* 0x000fe400078e0017 */
[----:B------:R-:W-:Y:S02]  /*8ee20*/  IMAD.MOV.U32 R23, RZ, RZ, R6 ;  /* 0x000000ffff177224 */ /* 0x000fe400078e0006 */
[----:B---3--:R-:W-:Y:S01]  /*8ee30*/  IMAD.MOV.U32 R6, RZ, RZ, R26 ;  /* 0x000000ffff067224 */ /* 0x008fe200078e001a */
[----:B------:R-:W-:-:S05]  /*8ee40*/  IADD3 R26, P6, R27, R16, RZ ;  /* 0x000000101b1a7210 */ /* 0x000fca0007fde0ff */
[----:B------:R-:W-:Y:S02]  /*8ee50*/  IMAD.X R27, R10, 0x1, R14, P6 ;  /* 0x000000010a1b7824 */ /* 0x000fe400030e060e */
[----:B------:R-:W3:Y:S04]  /*8ee60*/  LDL.LU R10, [R1+0x2a80] ;  /* 0x002a8000010a7983 */ /* 0x000ee80000300800 */
[----:B--2---:R-:W-:Y:S04]  /*8ee70*/  STL.64 [R1+0x2a78], R2 ;  /* 0x002a780201007387 */ /* 0x004fe80000100a00 */
[----:B------:R-:W-:Y:S04]  /*8ee80*/  STL [R1+0x2a70], R24 ;  /* 0x002a701801007387 */ /* 0x000fe80000100800 */
[----:B------:R1:W-:Y:S04]  /*8ee90*/  STL.64 [R1+0x2a68], R4 ;  /* 0x002a680401007387 */ /* 0x0003e80000100a00 */
[----:B-1----:R-:W2:Y:S04]  /*8eea0*/  LDL.LU R4, [R1+0x710] ;  /* 0x0007100001047983 */ /* 0x002ea80000300800 */
[----:B------:R-:W4:Y:S04]  /*8eeb0*/  LDL.LU R5, [R1+0x774] ;  /* 0x0007740001057983 */ /* 0x000f280000300800 */
[----:B------:R1:W-:Y:S04]  /*8eec0*/  STL.64 [R1+0x2450], R26 ;  /* 0x0024501a01007387 */ /* 0x0003e80000100a00 */
[----:B-1----:R-:W3:Y:S01]  /*8eed0*/  LDL.LU R26, [R1+0x708] ;  /* 0x00070800011a7983 */ /* 0x002ee20000300800 */
[----:B----4-:R-:W-:-:S02]  /*8eee0*/  SHF.R.S32.HI R24, RZ, 0x1f, R5 ;  /* 0x0000001fff187819 */ /* 0x010fc40000011405 */
[----:B------:R-:W-:-:S05]  /*8eef0*/  IADD3 R2, P6, R5, R21, RZ ;  /* 0x0000001505027210 */ /* 0x000fca0007fde0ff */
[----:B------:R-:W-:-:S05]  /*8ef00*/  IMAD.X R3, R24, 0x1, R20, P6 ;  /* 0x0000000118037824 */ /* 0x000fca00030e0614 */
[----:B------:R1:W-:Y:S02]  /*8ef10*/  STL.64 [R1+0x778], R2 ;  /* 0x0007780201007387 */ /* 0x0003e40000100a00 */
[----:B-1----:R-:W-:-:S05]  /*8ef20*/  IADD3 R2, P6, R5, R19, RZ ;  /* 0x0000001305027210 */ /* 0x002fca0007fde0ff */
[----:B------:R-:W-:-:S05]  /*8ef30*/  IMAD.X R3, R24, 0x1, R18, P6 ;  /* 0x0000000118037824 */ /* 0x000fca00030e0612 */
[----:B------:R1:W-:Y:S01]  /*8ef40*/  STL.64 [R1+0x1830], R2 ;  /* 0x0018300201007387 */ /* 0x0003e20000100a00 */
[----:B--2---:R-:W-:Y:S01]  /*8ef50*/  IMAD.MOV.U32 R27, RZ, RZ, R4 ;  /* 0x000000ffff1b7224 */ /* 0x004fe200078e0004 */
        /* <DEDUP_REMOVED lines=8> */
[----:B-1----:R-:W3:Y:S01]  /*8efe0*/  LDL R17, [R1+0x770] ;  /* 0x0007700001117983 */ /* 0x002ee20000100800 */
[----:B------:R-:W-:-:S05]  /*8eff0*/  IMAD.X R5, R5, 0x1, R14, P6 ;  /* 0x0000000105057824 */ /* 0x000fca00030e060e */
[----:B------:R1:W-:Y:S04]  /*8f000*/  STL.64 [R1+0x1848], R4 ;  /* 0x0018480401007387 */ /* 0x0003e80000100a00 */
[----:B-1----:R-:W4:Y:S01]  /*8f010*/  LDL.LU.64 R4, [R1+0x2a68] ;  /* 0x002a680001047983 */ /* 0x002f220000300a00 */
[----:B---3--:R-:W-:-:S05]  /*8f020*/  SHF.R.S32.HI R16, RZ, 0x1f, R17 ;  /* 0x0000001fff107819 */ /* 0x008fca0000011411 */
[----:B------:R1:W-:Y:S04]  /*8f030*/  STL [R1+0x30], R16 ;  /* 0x0000301001007387 */ /* 0x0003e80000100800 */
[----:B------:R3:W-:Y:S01]  /*8f040*/  STL [R1+0x2a54], R21 ;  /* 0x002a541501007387 */ /* 0x0007e20000100800 */
        /* <DEDUP_REMOVED lines=18> */
[----:B------:R-:W2:Y:S04]  /*8f170*/  LDL.LU R21, [R1+0x2a54] ;  /* 0x002a540001157983 */ /* 0x000ea80000300800 */
        /* <DEDUP_REMOVED lines=21> */
[----:B------:R1:W-:Y:S01]  /*8f2d0*/  STL.64 [R1+0x2a20], R2 ;  /* 0x002a200201007387 */ /* 0x0003e20000100a00 */
[----:B------:R-:W-:-:S03]  /*8f2e0*/  IMAD.X R21, R8, 0x1, R14, P6 ;  /* 0x0000000108157824 */ /* 0x000fc600030e060e */
[----:B-1----:R-:W3:Y:S04]  /*8f2f0*/  LDL.LU R3, [R1+0x768] ;  /* 0x0007680001037983 */ /* 0x002ee80000300800 */
[----:B------:R-:W4:Y:S04]  /*8f300*/  LDL.LU R8, [R1+0x2a40] ;  /* 0x002a400001087983 */ /* 0x000f280000300800 */
[----:B------:R1:W-:Y:S04]  /*8f310*/  STL.64 [R1+0x18c0], R20 ;  /* 0x0018c01401007387 */ /* 0x0003e80000100a00 */
[----:B-1----:R-:W4:Y:S04]  /*8f320*/  LDL.LU.64 R20, [R1+0x2a38] ;  /* 0x002a380001147983 */ /* 0x002f280000300a00 */
[----:B------:R-:W-:Y:S04]  /*8f330*/  STL.64 [R1+0x2a30], R12 ;  /* 0x002a300c01007387 */ /* 0x000fe80000100a00 */
[----:B--2---:R3:W-:Y:S02]  /*8f340*/  STL [R1+0x2a28], R0 ;  /* 0x002a280001007387 */ /* 0x0047e40000100800 */
        /* <DEDUP_REMOVED lines=17> */
[----:B---3--:R-:W-:Y:S04]  /*8f460*/  STL [R1+0x2a10], R0 ;  /* 0x002a100001007387 */ /* 0x008fe80000100800 */
        /* <DEDUP_REMOVED lines=17> */
[----:B-1----:R-:W2:Y:S01]  /*8f580*/  LDL R17, [R1+0x760] ;  /* 0x0007600001117983 */ /* 0x002ea20000100800 */
[----:B------:R-:W-:-:S05]  /*8f590*/  IMAD.X R11, R11, 0x1, R14, P6 ;  /* 0x000000010b0b7824 */ /* 0x000fca00030e060e */
[----:B------:R1:W-:Y:S04]  /*8f5a0*/  STL.64 [R1+0x1938], R10 ;  /* 0x0019380a01007387 */ /* 0x0003e80000100a00 */
[----:B-1----:R-:W4:Y:S01]  /*8f5b0*/  LDL.LU.64 R10, [R1+0x2a08] ;  /* 0x002a0800010a7983 */ /* 0x002f220000300a00 */
        /* <DEDUP_REMOVED lines=159> */
[----:B------:R2:W-:Y:S04]  /*8ffb0*/  STL [R1+0x2950], R24 ;  /* 0x0029501801007387 */ /* 0x0005e80000100800 */
        /* <DEDUP_REMOVED lines=17> */
[----:B--2---:R-:W-:Y:S04]  /*900d0*/  STL [R1+0x2938], R23 ;  /* 0x0029381701007387 */ /* 0x004fe80000100800 */
[----:B---3--:R1:W-:Y:S04]  /*900e0*/  STL.64 [R1+0x2930], R12 ;  /* 0x0029300c01007387 */ /* 0x0083e80000100a00 */
[----:B-1----:R-:W2:Y:S04]  /*900f0*/  LDL.LU R13, [R1+0x740] ;  /* 0x00074000010d7983 */ /* 0x002ea80000300800 */
        /* <DEDUP_REMOVED lines=15> */
[----:B-1----:R-:W3:Y:S04]  /*901f0*/  LDL.LU R17, [R1+0x70c] ;  /* 0x00070c0001117983 */ /* 0x002ee80000300800 */
[----:B------:R-:W4:Y:S04]  /*90200*/  LDL.LU R23, [R1+0x2938] ;  /* 0x0029380001177983 */ /* 0x000f280000300800 */
[----:B------:R1:W-:Y:S04]  /*90210*/  STL.64 [R1+0x1b50], R12 ;  /* 0x001b500c01007387 */ /* 0x0003e80000100a00 */
[----:B-1----:R-:W3:Y:S04]  /*90220*/  LDL.LU.64 R12, [R1+0x2930] ;  /* 0x00293000010c7983 */ /* 0x002ee80000300a00 */
[----:B--2---:R1:W-:Y:S04]  /*90230*/  STL.64 [R1+0x2920], R24 ;  /* 0x0029201801007387 */ /* 0x0043e80000100a00 */
[----:B----4-:R-:W-:Y:S04]  /*90240*/  STL [R1+0x2918], R23 ;  /* 0x0029181701007387 */ /* 0x010fe80000100800 */
[----:B------:R2:W-:Y:S01]  /*90250*/  STL.64 [R1+0x2910], R10 ;  /* 0x0029100a01007387 */ /* 0x0005e20000100a00 */
[----:B-1----:R-:W-:-:S02]  /*90260*/  IMAD.MOV.U32 R25, RZ, RZ, R27 ;  /* 0x000000ffff197224 */ /* 0x002fc400078e001b */
[----:B------:R-:W-:Y:S02]  /*90270*/  IMAD.MOV.U32 R27, RZ, RZ, R2 ;  /* 0x000000ffff1b7224 */ /* 0x000fe400078e0002 */
[----:B------:R-:W-:Y:S02]  /*90280*/  IMAD.MOV.U32 R2, RZ, RZ, R28 ;  /* 0x000000ffff027224 */ /* 0x000fe400078e001c */
[----:B--2---:R-:W-:Y:S02]  /*90290*/  IMAD.MOV.U32 R11, RZ, RZ, R8 ;  /* 0x000000ffff0b7224 */ /* 0x004fe400078e0008 */
[----:B------:R-:W-:-:S03]  /*902a0*/  IMAD.MOV.U32 R8, RZ, RZ, R29 ;  /* 0x000000ffff087224 */ /* 0x000fc600078e001d */
[----:B------:R-:W-:Y:S02]  /*902b0*/  SHF.R.S32.HI R23, RZ, 0x1f, R11 ;  /* 0x0000001fff177819 */ /* 0x000fe4000001140b */
[----:B------:R-:W-:-:S05]  /*902c0*/  IADD3 R28, P6, R11, R21, RZ ;  /* 0x000000150b1c7210 */ /* 0x000fca0007fde0ff */
[----:B------:R-:W-:Y:S01]  /*902d0*/  IMAD.X R29, R23, 0x1, R20, P6 ;  /* 0x00000001171d7824 */ /* 0x000fe200030e0614 */
[----:B------:R-:W-:-:S04]  /*902e0*/  IADD3 R16, P6, R11, R19, RZ ;  /* 0x000000130b107210 */ /* 0x000fc80007fde0ff */
[----:B------:R3:W-:Y:S02]  /*902f0*/  STL.64 [R1+0x2408], R28 ;  /* 0x0024081c01007387 */ /* 0x0007e40000100a00 */
[----:B---3--:R-:W-:Y:S02]  /*90300*/  IMAD.MOV.U32 R28, RZ, RZ, R17 ;  /* 0x000000ffff1c7224 */ /* 0x008fe400078e0011 */
[----:B------:R-:W-:-:S05]  /*90310*/  IMAD.X R17, R23, 0x1, R18, P6 ;  /* 0x0000000117117824 */ /* 0x000fca00030e0612 */
[----:B------:R1:W-:Y:S04]  /*90320*/  STL.64 [R1+0x1b78], R16 ;  /* 0x001b781001007387 */ /* 0x0003e80000100a00 */
[----:B-1----:R-:W2:Y:S01]  /*90330*/  LDL.LU.64 R16, [R1+0x2928] ;  /* 0x0029280001107983 */ /* 0x002ea20000300a00 */
[----:B------:R-:W-:Y:S01]  /*90340*/  IMAD.MOV.U32 R29, RZ, RZ, R25 ;  /* 0x000000ffff1d7224 */ /* 0x000fe200078e0019 */
[----:B--2---:R-:W-:-:S05]  /*90350*/  IADD3 R24, P6, R11, R17, RZ ;  /* 0x000000110b187210 */ /* 0x004fca0007fde0ff */
[----:B------:R-:W-:-:S05]  /*90360*/  IMAD.X R25, R23, 0x1, R15, P6 ;  /* 0x0000000117197824 */ /* 0x000fca00030e060f */
[----:B------:R1:W-:Y:S04]  /*90370*/  STL.64 [R1+0x1b98], R24 ;  /* 0x001b981801007387 */ /* 0x0003e80000100a00 */
[----:B-1----:R-:W2:Y:S01]  /*90380*/  LDL.LU.64 R24, [R1+0x2920] ;  /* 0x0029200001187983 */ /* 0x002ea20000300a00 */
[----:B------:R-:W-:-:S05]  /*90390*/  IADD3 R10, P6, R11, R16, RZ ;  /* 0x000000100b0a7210 */ /* 0x000fca0007fde0ff */
[----:B------:R-:W-:Y:S01]  /*903a0*/  IMAD.X R11, R23, 0x1, R14, P6 ;  /* 0x00000001170b7824 */ /* 0x000fe200030e060e */
[----:B--2---:R1:W-:Y:S04]  /*903b0*/  STL.64 [R1+0x28f8], R24 ;  /* 0x0028f81801007387 */ /* 0x0043e80000100a00 */
[----:B-1----:R-:W2:Y:S04]  /*903c0*/  LDL.LU R25, [R1+0x738] ;  /* 0x0007380001197983 */ /* 0x002ea80000300800 */
[----:B------:R-:W3:Y:S04]  /*903d0*/  LDL.LU R23, [R1+0x2918] ;  /* 0x0029180001177983 */ /* 0x000ee80000300800 */
[----:B------:R1:W-:Y:S04]  /*903e0*/  STL.64 [R1+0x1b90], R10 ;  /* 0x001b900a01007387 */ /* 0x0003e80000100a00 */
[----:B-1----:R-:W4:Y:S04]  /*903f0*/  LDL.LU.64 R10, [R1+0x2910] ;  /* 0x00291000010a7983 */ /* 0x002f280000300a00 */
        /* <DEDUP_REMOVED lines=15> */
[----:B------:R-:W2:Y:S04]  /*904f0*/  LDL.LU R6, [R1+0x2900] ;  /* 0x0029000001067983 */ /* 0x000ea80000300800 */
[----:B------:R1:W-:Y:S04]  /*90500*/  STL.64 [R1+0x1bc8], R24 ;  /* 0x001bc81801007387 */ /* 0x0003e80000100a00 */
[----:B-1----:R-:W3:Y:S04]  /*90510*/  LDL.LU.64 R24, [R1+0x28f8] ;  /* 0x0028f80001187983 */ /* 0x002ee80000300a00 */
[----:B---3--:R-:W-:Y:S04]  /*90520*/  STL.64 [R1+0x28f0], R24 ;  /* 0x0028f01801007387 */ /* 0x008fe80000100a00 */
[----:B----4-:R1:W-:Y:S04]  /*90530*/  STL.64 [R1+0x28e0], R10 ;  /* 0x0028e00a01007387 */ /* 0x0103e80000100a00 */
        /* <DEDUP_REMOVED lines=44> */
[----:B------:R3:W-:Y:S04]  /*90800*/  STL.64 [R1+0x1c40], R18 ;  /* 0x001c401201007387 */ /* 0x0007e80000100a00 */
        /* <DEDUP_REMOVED lines=25> */
[----:B------:R3:W-:Y:S04]  /*909a0*/  STL [R1+0x28a0], R6 ;  /* 0x0028a00601007387 */ /* 0x0007e80000100800 */
[----:B--2---:R4:W-:Y:S01]  /*909b0*/  STL.64 [R1+0x28a8], R22 ;  /* 0x0028a81601007387 */ /* 0x0049e20000100a00 */
        /* <DEDUP_REMOVED lines=33> */
[----:B------:R-:W2:Y:S04]  /*90bd0*/  LDL.LU R26, [R1+0x2888] ;  /* 0x00288800011a7983 */ /* 0x000ea80000300800 */
[----:B------:R1:W-:Y:S04]  /*90be0*/  STL.64 [R1+0x2878], R16 ;  /* 0x0028781001007387 */ /* 0x0003e80000100a00 */
[----:B-1----:R-:W3:Y:S01]  /*90bf0*/  LDL R17, [R1+0x720] ;  /* 0x0007200001117983 */ /* 0x002ee20000100800 */
[----:B------:R-:W-:-:S05]  /*90c00*/  IMAD.X R29, R29, 0x1, R14, P6 ;  /* 0x000000011d1d7824 */ /* 0x000fca00030e060e */
[----:B------:R1:W-:Y:S04]  /*90c10*/  STL.64 [R1+0x1cf8], R28 ;  /* 0x001cf81c01007387 */ /* 0x0003e80000100a00 */
[----:B-1----:R-:W2:Y:S01]  /*90c20*/  LDL.LU.64 R28, [R1+0x2880] ;  /* 0x00288000011c7983 */ /* 0x002ea20000300a00 */
        /* <DEDUP_REMOVED lines=69> */
[----:B------:R1:W-:Y:S04]  /*91080*/  STL [R1+0x282c], R11 ;  /* 0x00282c0b01007387 */ /* 0x0003e80000100800 */
        /* <DEDUP_REMOVED lines=13> */
[----:B-1----:R-:W-:-:S02]  /*91160*/  IADD3 R4, P6, R11, R16, RZ ;  /* 0x000000100b047210 */ /* 0x002fc40007fde0ff */
[----:B------:R-:W2:Y:S03]  /*91170*/  LDL.LU R11, [R1+0x282c] ;  /* 0x00282c00010b7983 */ /* 0x000ea60000300800 */
[----:B------:R-:W-:Y:S02]  /*91180*/  IMAD.X R5, R28, 0x1, R14, P6 ;  /* 0x000000011c057824 */ /* 0x000fe400030e060e */
[----:B------:R-:W3:Y:S04]  /*91190*/  LDL.LU R28, [R1+0x2828] ;  /* 0x00282800011c7983 */ /* 0x000ee80000300800 */
[----:B------:R-:W-:Y:S04]  /*911a0*/  STL.64 [R1+0x1e48], R4 ;  /* 0x001e480401007387 */ /* 0x000fe80000100a00 */
[----:B------:R1:W-:Y:S02]  /*911b0*/  STL.64 [R1+0x2818], R12 ;  /* 0x0028180c01007387 */ /* 0x0003e40000100a00 */
[----:B-1----:R-:W-:-:S02]  /*911c0*/  IMAD.MOV.U32 R13, RZ, RZ, R29 ;  /* 0x000000ffff0d7224 */ /* 0x002fc400078e001d */
[----:B------:R-:W-:-:S03]  /*911d0*/  IMAD.MOV.U32 R29, RZ, RZ, R26 ;  /* 0x000000ffff1d7224 */ /* 0x000fc600078e001a */
[----:B------:R-:W-:Y:S02]  /*911e0*/  SHF.R.S32.HI R26, RZ, 0x1f, R13 ;  /* 0x0000001fff1a7819 */ /* 0x000fe4000001140d */
        /* <DEDUP_REMOVED lines=12> */
[----:B------:R1:W-:Y:S01]  /*912b0*/  STL.64 [R1+0x1e80], R12 ;  /* 0x001e800c01007387 */ /* 0x0003e20000100a00 */
[----:B---3--:R-:W-:-:S02]  /*912c0*/  SHF.R.S32.HI R26, RZ, 0x1f, R28 ;  /* 0x0000001fff1a7819 */ /* 0x008fc4000001141c */
        /* <DEDUP_REMOVED lines=12> */
[----:B------:R-:W-:Y:S02]  /*91390*/  IMAD.X R13, R26, 0x1, R14, P6 ;  /* 0x000000011a0d7824 */ /* 0x000fe400030e060e */
[----:B------:R-:W-:Y:S01]  /*913a0*/  IMAD.MOV.U32 R26, RZ, RZ, R24 ;  /* 0x000000ffff1a7224 */ /* 0x000fe200078e0018 */
[----:B------:R-:W-:Y:S02]  /*913b0*/  SHF.R.S32.HI R24, RZ, 0x1f, R29 ;  /* 0x0000001fff187819 */ /* 0x000fe4000001141d */
        /* <DEDUP_REMOVED lines=13> */
[----:B------:R1:W-:Y:S02]  /*91490*/  STL.64 [R1+0x1ef8], R28 ;  /* 0x001ef81c01007387 */ /* 0x0003e40000100a00 */
[----:B-1----:R-:W-:Y:S01]  /*914a0*/  IADD3 R28, P6, R27, R21, RZ ;  /* 0x000000151b1c7210 */ /* 0x002fe20007fde0ff */
[----:B---3--:R-:W-:Y:S01]  /*914b0*/  IMAD.MOV.U32 R24, RZ, RZ, R12 ;  /* 0x000000ffff187224 */ /* 0x008fe200078e000c */
[----:B------:R-:W-:-:S05]  /*914c0*/  SHF.R.S32.HI R12, RZ, 0x1f, R27 ;  /* 0x0000001fff0c7819 */ /* 0x000fca000001141b */
[----:B------:R-:W-:-:S05]  /*914d0*/  IMAD.X R29, R12, 0x1, R20, P6 ;  /* 0x000000010c1d7824 */ /* 0x000fca00030e0614 */
[----:B------:R1:W-:Y:S02]  /*914e0*/  STL.64 [R1+0x708], R28 ;  /* 0x0007081c01007387 */ /* 0x0003e40000100a00 */
[----:B-1----:R-:W-:-:S05]  /*914f0*/  IADD3 R28, P6, R27, R19, RZ ;  /* 0x000000131b1c7210 */ /* 0x002fca0007fde0ff */
[----:B------:R-:W-:-:S05]  /*91500*/  IMAD.X R29, R12, 0x1, R18, P6 ;  /* 0x000000010c1d7824 */ /* 0x000fca00030e0612 */
[----:B------:R1:W-:Y:S02]  /*91510*/  STL.64 [R1+0x1f48], R28 ;  /* 0x001f481c01007387 */ /* 0x0003e40000100a00 */
[----:B-1----:R-:W-:-:S05]  /*91520*/  IADD3 R28, P6, R27, R17, RZ ;  /* 0x000000111b1c7210 */ /* 0x002fca0007fde0ff */
[----:B------:R-:W-:-:S05]  /*91530*/  IMAD.X R29, R12, 0x1, R15, P6 ;  /* 0x000000010c1d7824 */ /* 0x000fca00030e060f */
[----:B------:R1:W-:Y:S02]  /*91540*/  STL.64 [R1+0x1fa0], R28 ;  /* 0x001fa01c01007387 */ /* 0x0003e40000100a00 */
[----:B-1----:R-:W-:Y:S01]  /*91550*/  IMAD.MOV.U32 R29, RZ, RZ, R26 ;  /* 0x000000ffff1d7224 */ /* 0x002fe200078e001a */
[----:B------:R-:W-:-:S05]  /*91560*/  IADD3 R26, P6, R27, R16, RZ ;  /* 0x000000101b1a7210 */ /* 0x000fca0007fde0ff */
[----:B------:R-:W-:Y:S02]  /*91570*/  IMAD.X R27, R12, 0x1, R14, P6 ;  /* 0x000000010c1b7824 */ /* 0x000fe400030e060e */
[----:B------:R-:W-:Y:S01]  /*91580*/  IMAD.MOV.U32 R12, RZ, RZ, R2 ;  /* 0x000000ffff0c7224 */ /* 0x000fe200078e0002 */
[----:B------:R-:W-:Y:S01]  /*91590*/  STL [R1+0x280c], R29 ;  /* 0x00280c1d01007387 */ /* 0x000fe20000100800 */
[----:B----4-:R-:W-:-:S03]  /*915a0*/  IMAD.MOV.U32 R2, RZ, RZ, R5 ;  /* 0x000000ffff027224 */ /* 0x010fc600078e0005 */
[----:B------:R1:W-:Y:S01]  /*915b0*/  STL.64 [R1+0x1f98], R26 ;  /* 0x001f981a01007387 */ /* 0x0003e20000100a00 */
[----:B------:R-:W-:Y:S01]  /*915c0*/  IMAD.MOV.U32 R5, RZ, RZ, R4 ;  /* 0x000000ffff057224 */ /* 0x000fe200078e0004 */
[----:B------:R-:W-:Y:S02]  /*915d0*/  SHF.R.S32.HI R4, RZ, 0x1f, R25 ;  /* 0x0000001fff047819 */ /* 0x000fe40000011419 */
[----:B------:R-:W-:Y:S01]  /*915e0*/  STL [R1+0x2808], R9 ;  /* 0x0028080901007387 */ /* 0x000fe20000100800 */
[----:B-1----:R-:W-:-:S05]  /*915f0*/  IADD3 R26, P6, R25, R21, RZ ;  /* 0x00000015191a7210 */ /* 0x002fca0007fde0ff */
[----:B------:R-:W-:-:S05]  /*91600*/  IMAD.X R27, R4, 0x1, R20, P6 ;  /* 0x00000001041b7824 */ /* 0x000fca00030e0614 */
[----:B------:R1:W-:Y:S02]  /*91610*/  STL.64 [R1+0x1f90], R26 ;  /* 0x001f901a01007387 */ /* 0x0003e40000100a00 */
[----:B-1----:R-:W-:-:S05]  /*91620*/  IADD3 R26, P6, R25, R19, RZ ;  /* 0x00000013191a7210 */ /* 0x002fca0007fde0ff */
[----:B------:R-:W-:Y:S01]  /*91630*/  IMAD.X R27, R4, 0x1, R18, P6 ;  /* 0x00000001041b7824 */ /* 0x000fe200030e0612 */
[----:B------:R-:W-:-:S04]  /*91640*/  IADD3 R28, P6, R25, R17, RZ ;  /* 0x00000011191c7210 */ /* 0x000fc80007fde0ff */
[----:B------:R1:W-:Y:S01]  /*91650*/  STL.64 [R1+0x1fc0], R26 ;  /* 0x001fc01a01007387 */ /* 0x0003e20000100a00 */
[C---:B------:R-:W-:Y:S02]  /*91660*/  IMAD.X R29, R4.reuse, 0x1, R15, P6 ;  /* 0x00000001041d7824 */ /* 0x040fe400030e060f */
[----:B-1----:R-:W-:Y:S01]  /*91670*/  IMAD.MOV.U32 R26, RZ, RZ, R24 ;  /* 0x000000ffff1a7224 */ /* 0x002fe200078e0018 */
[----:B------:R-:W-:Y:S02]  /*91680*/  IADD3 R24, P6, R25, R16, RZ ;  /* 0x0000001019187210 */ /* 0x000fe40007fde0ff */
[----:B------:R-:W-:Y:S03]  /*91690*/  STL.64 [R1+0x1fe0], R28 ;  /* 0x001fe01c01007387 */ /* 0x000fe60000100a00 */
[----:B------:R-:W-:Y:S01]  /*916a0*/  IMAD.X R25, R4, 0x1, R14, P6 ;  /* 0x0000000104197824 */ /* 0x000fe200030e060e */
[----:B------:R-:W-:-:S04]  /*916b0*/  SHF.R.S32.HI R4, RZ, 0x1f, R13 ;  /* 0x0000001fff047819 */ /* 0x000fc8000001140d */
[----:B------:R1:W-:Y:S02]  /*916c0*/  STL.64 [R1+0x1fd8], R24 ;  /* 0x001fd81801007387 */ /* 0x0003e40000100a00 */
[----:B-1----:R-:W-:-:S05]  /*916d0*/  IADD3 R24, P6, R13, R21, RZ ;  /* 0x000000150d187210 */ /* 0x002fca0007fde0ff */
[----:B------:R-:W-:Y:S01]  /*916e0*/  IMAD.X R25, R4, 0x1, R20, P6 ;  /* 0x0000000104197824 */ /* 0x000fe200030e0614 */
[----:B------:R-:W-:-:S05]  /*916f0*/  IADD3 R28, P6, R13, R19, RZ ;  /* 0x000000130d1c7210 */ /* 0x000fca0007fde0ff */
[----:B------:R-:W-:Y:S01]  /*91700*/  IMAD.X R29, R4, 0x1, R18, P6 ;  /* 0x00000001041d7824 */ /* 0x000fe200030e0612 */
[----:B------:R-:W-:Y:S04]  /*91710*/  STL.64 [R1+0x1fd0], R24 ;  /* 0x001fd01801007387 */ /* 0x000fe80000100a00 */
[----:B------:R1:W-:Y:S02]  /*91720*/  STL.64 [R1+0x2000], R28 ;  /* 0x0020001c01007387 */ /* 0x0003e40000100a00 */
[----:B-1----:R-:W-:-:S05]  /*91730*/  IADD3 R28, P6, R13, R17, RZ ;  /* 0x000000110d1c7210 */ /* 0x002fca0007fde0ff */
[----:B------:R-:W-:-:S05]  /*91740*/  IMAD.X R29, R4, 0x1, R15, P6 ;  /* 0x00000001041d7824 */ /* 0x000fca00030e060f */
[----:B------:R1:W-:Y:S04]  /*91750*/  STL.64 [R1+0x2020], R28 ;  /* 0x0020201c01007387 */ /* 0x0003e80000100a00 */
[----:B-1----:R-:W3:Y:S01]  /*91760*/  LDL.LU R29, [R1+0x280c] ;  /* 0x00280c00011d7983 */ /* 0x002ee20000300800 */
[----:B------:R-:W-:Y:S01]  /*91770*/  IMAD.MOV.U32 R27, RZ, RZ, R12 ;  /* 0x000000ffff1b7224 */ /* 0x000fe200078e000c */
[----:B------:R-:W-:Y:S01]  /*91780*/  IADD3 R12, P6, R13, R16, RZ ;  /* 0x000000100d0c7210 */ /* 0x000fe20007fde0ff */
[----:B------:R-:W-:-:S04]  /*91790*/  IMAD.MOV.U32 R25, RZ, RZ, R22 ;  /* 0x000000ffff197224 */ /* 0x000fc800078e0016 */
[----:B------:R-:W-:Y:S02]  /*917a0*/  IMAD.X R13, R4, 0x1, R14, P6 ;  /* 0x00000001040d7824 */ /* 0x000fe400030e060e */
[----:B------:R-:W-:-:S03]  /*917b0*/  IMAD.MOV.U32 R22, RZ, RZ, R8 ;  /* 0x000000ffff167224 */ /* 0x000fc600078e0008 */
[----:B------:R3:W-:Y:S02]  /*917c0*/  STL.64 [R1+0x2018], R12 ;  /* 0x0020180c01007387 */ /* 0x0007e40000100a00 */
[----:B---3--:R-:W-:Y:S02]  /*917d0*/  SHF.R.S32.HI R12, RZ, 0x1f, R29 ;  /* 0x0000001fff0c7819 */ /* 0x008fe4000001141d */
[----:B------:R-:W-:-:S05]  /*917e0*/  IADD3 R8, P6, R29, R21, RZ ;  /* 0x000000151d087210 */ /* 0x000fca0007fde0ff */
[----:B------:R-:W-:-:S05]  /*917f0*/  IMAD.X R9, R12, 0x1, R20, P6 ;  /* 0x000000010c097824 */ /* 0x000fca00030e0614 */
[----:B------:R1:W-:Y:S04]  /*91800*/  STL.64 [R1+0x2010], R8 ;  /* 0x0020100801007387 */ /* 0x0003e80000100a00 */
[----:B-1----:R-:W3:Y:S01]  /*91810*/  LDL.LU R9, [R1+0x2808] ;  /* 0x0028080001097983 */ /* 0x002ee20000300800 */
[----:B------:R-:W-:Y:S01]  /*91820*/  IADD3 R8, P6, R29, R19, RZ ;  /* 0x000000131d087210 */ /* 0x000fe20007fde0ff */
[----:B------:R-:W-:Y:S02]  /*91830*/  IMAD.MOV.U32 R24, RZ, RZ, R10 ;  /* 0x000000ffff187224 */ /* 0x000fe400078e000a */
[----:B--2---:R-:W-:Y:S02]  /*91840*/  IMAD.MOV.U32 R13, RZ, RZ, R11 ;  /* 0x000000ffff0d7224 */ /* 0x004fe400078e000b */
[----:B---3--:R-:W-:-:S02]  /*91850*/  IMAD.MOV.U32 R4, RZ, RZ, R9 ;  /* 0x000000ffff047224 */ /* 0x008fc400078e0009 */
[----:B------:R-:W-:Y:S01]  /*91860*/  IMAD.X R9, R12, 0x1, R18, P6 ;  /* 0x000000010c097824 */ /* 0x000fe200030e0612 */
[----:B------:R-:W-:-:S05]  /*91870*/  IADD3 R10, P6, R29, R17, RZ ;  /* 0x000000111d0a7210 */ /* 0x000fca0007fde0ff */
[C---:B------:R-:W-:Y:S01]  /*91880*/  IMAD.X R11, R12.reuse, 0x1, R15, P6 ;  /* 0x000000010c0b7824 */ /* 0x040fe200030e060f */
[----:B------:R-:W-:Y:S01]  /*91890*/  IADD3 R28, P6, R29, R16, RZ ;  /* 0x000000101d1c7210 */ /* 0x000fe20007fde0ff */
[----:B------:R1:W-:Y:S04]  /*918a0*/  STL.64 [R1+0x2040], R8 ;  /* 0x0020400801007387 */ /* 0x0003e80000100a00 */
[----:B------:R-:W-:Y:S01]  /*918b0*/  IMAD.X R29, R12, 0x1, R14, P6 ;  /* 0x000000010c1d7824 */ /* 0x000fe200030e060e */
[----:B------:R-:W-:Y:S01]  /*918c0*/  SHF.R.S32.HI R12, RZ, 0x1f, R26 ;  /* 0x0000001fff0c7819 */ /* 0x000fe2000001141a */
[----:B-1----:R-:W2:Y:S04]  /*918d0*/  LDL.LU.64 R8, [R1+0x2800] ;  /* 0x0028000001087983 */ /* 0x002ea80000300a00 */
[----:B------:R1:W-:Y:S04]  /*918e0*/  STL.64 [R1+0x2058], R10 ;  /* 0x0020580a01007387 */ /* 0x0003e80000100a00 */
[----:B-1----:R-:W3:Y:S04]  /*918f0*/  LDL.LU.64 R10, [R1+0x27f8] ;  /* 0x0027f800010a7983 */ /* 0x002ee80000300a00 */
        /* <DEDUP_REMOVED lines=25> */
[----:B------:R-:W-:Y:S01]  /*91a90*/  STL.64 [R1+0x2178], R28 ;  /* 0x0021781c01007387 */ /* 0x000fe20000100a00 */
[----:B------:R-:W-:-:S03]  /*91aa0*/  SHF.R.S32.HI R2, RZ, 0x1f, R24 ;  /* 0x0000001fff027819 */ /* 0x000fc60000011418 */
        /* <DEDUP_REMOVED lines=12> */
[----:B------:R-:W-:-:S04]  /*91b70*/  SHF.R.S32.HI R2, RZ, 0x1f, R25 ;  /* 0x0000001fff027819 */ /* 0x000fc80000011419 */
        /* <DEDUP_REMOVED lines=107> */
[----:B------:R1:W-:Y:S04]  /*92230*/  STL.64 [R1+0x2370], R2 ;  /* 0x0023700201007387 */ /* 0x0003e80000100a00 */
[----:B------:R-:W4:Y:S01]  /*92240*/  LDL.LU R25, [R1+0x10c4] ;  /* 0x0010c40001197983 */ /* 0x000f220000300800 */
        /* <DEDUP_REMOVED lines=18> */
[----:B------:R1:W-:Y:S04]  /*92370*/  STL.64 [R1+0x23a0], R2 ;  /* 0x0023a00201007387 */ /* 0x0003e80000100a00 */
[----:B------:R-:W2:Y:S04]  /*92380*/  LDL.LU.64 R22, [R1+0x23a8] ;  /* 0x0023a80001167983 */ /* 0x000ea80000300a00 */
[----:B------:R-:W2:Y:S04]  /*92390*/  LDL.LU.64 R12, [R1+0x2348] ;  /* 0x00234800010c7983 */ /* 0x000ea80000300a00 */
[----:B------:R-:W2:Y:S01]  /*923a0*/  LDL.LU R0, [R1+0x88] ;  /* 0x0000880001007983 */ /* 0x000ea20000300800 */
[----:B-1----:R-:W-:-:S05]  /*923b0*/  IADD3 R2, P6, R7, R17, RZ ;  /* 0x0000001107027210 */ /* 0x002fca0007fde0ff */
[----:B------:R-:W-:Y:S01]  /*923c0*/  IMAD.X R3, R6, 0x1, R15, P6 ;  /* 0x0000000106037824 */ /* 0x000fe200030e060f */
[----:B------:R-:W-:Y:S01]  /*923d0*/  IADD3 R4, P6, R7, R16, RZ ;  /* 0x0000001007047210 */ /* 0x000fe20007fde0ff */
[----:B------:R-:W-:-:S03]  /*923e0*/  IMAD.MOV.U32 R27, RZ, RZ, R5 ;  /* 0x000000ffff1b7224 */ /* 0x000fc600078e0005 */
[----:B------:R1:W-:Y:S01]  /*923f0*/  STL.64 [R1+0x888], R2 ;  /* 0x0008880201007387 */ /* 0x0003e20000100a00 */
[----:B------:R-:W-:-:S03]  /*92400*/  IMAD.X R5, R6, 0x1, R14, P6 ;  /* 0x0000000106057824 */ /* 0x000fc600030e060e */
[----:B-1----:R-:W2:Y:S04]  /*92410*/  LDL.LU.64 R2, [R1+0x2300] ;  /* 0x0023000001027983 */ /* 0x002ea80000300a00 */
[----:B------:R1:W-:Y:S04]  /*92420*/  STL.64 [R1+0x870], R4 ;  /* 0x0008700401007387 */ /* 0x0003e80000100a00 */
[----:B-1----:R-:W2:Y:S04]  /*92430*/  LDL.LU.64 R4, [R1+0x2320] ;  /* 0x0023200001047983 */ /* 0x002ea80000300a00 */
[----:B------:R-:W2:Y:S01]  /*92440*/  LDL.LU.64 R6, [R1+0x2318] ;  /* 0x0023180001067983 */ /* 0x000ea20000300a00 */
[----:B------:R-:W-:-:S02]  /*92450*/  SHF.R.S32.HI R24, RZ, 0x1f, R27 ;  /* 0x0000001fff187819 */ /* 0x000fc4000001141b */
        /* <DEDUP_REMOVED lines=10> */
[----:B------:R-:W-:Y:S04]  /*92500*/  STL.64 [R1+0x858], R28 ;  /* 0x0008581c01007387 */ /* 0x000fe80000100a00 */
[----:B------:R1:W-:Y:S01]  /*92510*/  STL.64 [R1+0x700], R26 ;  /* 0x0007001a01007387 */ /* 0x0003e20000100a00 */
[----:B----4-:R-:W-:Y:S02]  /*92520*/  SHF.R.S32.HI R24, RZ, 0x1f, R25 ;  /* 0x0000001fff187819 */ /* 0x010fe40000011419 */
[----:B-1----:R-:W-:-:S05]  /*92530*/  IADD3 R26, P6, R25, R21, RZ ;  /* 0x00000015191a7210 */ /* 0x002fca0007fde0ff */
[----:B------:R-:W-:Y:S01]  /*92540*/  IMAD.X R27, R24, 0x1, R20, P6 ;  /* 0x00000001181b7824 */ /* 0x000fe200030e0614 */
[----:B------:R-:W-:-:S05]  /*92550*/  IADD3 R20, P6, R25, R19, RZ ;  /* 0x0000001319147210 */ /* 0x000fca0007fde0ff */
[----:B------:R-:W-:Y:S01]  /*92560*/  IMAD.X R21, R24, 0x1, R18, P6 ;  /* 0x0000000118157824 */ /* 0x000fe200030e0612 */
[----:B------:R-:W-:-:S05]  /*92570*/  IADD3 R18, P6, R25, R17, RZ ;  /* 0x0000001119127210 */ /* 0x000fca0007fde0ff */
[----:B------:R-:W-:Y:S01]  /*92580*/  IMAD.X R19, R24, 0x1, R15, P6 ;  /* 0x0000000118137824 */ /* 0x000fe200030e060f */
[----:B------:R-:W-:-:S05]  /*92590*/  IADD3 R16, P6, R25, R16, RZ ;  /* 0x0000001019107210 */ /* 0x000fca0007fde0ff */
[----:B------:R-:W-:Y:S01]  /*925a0*/  IMAD.X R17, R24, 0x1, R14, P6 ;  /* 0x0000000118117824 */ /* 0x000fe200030e060e */
[C---:B---3--:R-:W-:Y:S01]  /*925b0*/  PRMT R14, R10.reuse, 0x7771, RZ ;  /* 0x000077710a0e7816 */ /* 0x048fe200000000ff */
[----:B------:R-:W-:Y:S04]  /*925c0*/  STL.64 [R1+0x23b0], R20 ;  /* 0x0023b01401007387 */ /* 0x000fe80000100a00 */
[----:B------:R-:W-:Y:S04]  /*925d0*/  STL.64 [R1+0x6f8], R26 ;  /* 0x0006f81a01007387 */ /* 0x000fe80000100a00 */
[----:B------:R-:W-:Y:S04]  /*925e0*/  STL.64 [R1+0x23b8], R18 ;  /* 0x0023b81201007387 */ /* 0x000fe80000100a00 */
[----:B------:R-:W-:Y:S04]  /*925f0*/  STL [R1+0x23c4], R16 ;  /* 0x0023c41001007387 */ /* 0x000fe80000100800 */
[----:B------:R-:W-:Y:S04]  /*92600*/  STL [R1+0x23c0], R17 ;  /* 0x0023c01101007387 */ /* 0x000fe80000100800 */
[----:B--2---:R1:W-:Y:S02]  /*92610*/  @P1 STG.E.U8 desc[UR44][R22.64], R14 ;  /* 0x0000000e16001986 */ /* 0x0043e4000c10112c */
[----:B-1----:R-:W-:-:S05]  /*92620*/  PRMT R14, R10, 0x7772, RZ ;  /* 0x000077720a0e7816 */ /* 0x002fca00000000ff */
[----:B------:R1:W-:Y:S02]  /*92630*/  @P4 STG.E.U8 desc[UR44][R12.64], R14 ;  /* 0x0000000e0c004986 */ /* 0x0003e4000c10112c */
[----:B-1----:R-:W-:Y:S02]  /*92640*/  PRMT R14, R10, 0x7773, RZ ;  /* 0x000077730a0e7816 */ /* 0x002fe400000000ff */
[----:B------:R-:W2:Y:S04]  /*92650*/  LDL.LU R10, [R1+0x27f0] ;  /* 0x0027f000010a7983 */ /* 0x000ea80000300800 */
[----:B------:R1:W-:Y:S02]  /*92660*/  @P3 STG.E.U8 desc[UR44][R2.64], R14 ;  /* 0x0000000e02003986 */ /* 0x0003e4000c10112c */
[----:B-1----:R-:W-:-:S05]  /*92670*/  PRMT R14, R0, 0x7770, RZ ;  /* 0x00007770000e7816 */ /* 0x002fca00000000ff */
[----:B------:R1:W-:Y:S02]  /*92680*/  @P0 STG.E.U8 desc[UR44][R4.64], R14 ;  /* 0x0000000e04000986 */ /* 0x0003e4000c10112c */
[----:B-1----:R-:W-:-:S05]  /*92690*/  PRMT R14, R0, 0x7771, RZ ;  /* 0x00007771000e7816 */ /* 0x002fca00000000ff */
[----:B------:R1:W-:Y:S02]  /*926a0*/  @P2 STG.E.U8 desc[UR44][R6.64], R14 ;  /* 0x0000000e06002986 */ /* 0x0003e4000c10112c */
[----:B-1----:R-:W-:-:S05]  /*926b0*/  PRMT R14, R0, 0x7772, RZ ;  /* 0x00007772000e7816 */ /* 0x002fca00000000ff */
[----:B------:R1:W-:Y:S04]  /*926c0*/  @P5 STG.E.U8 desc[UR44][R8.64], R14 ;  /* 0x0000000e08005986 */ /* 0x0003e8000c10112c */
[----:B-1----:R-:W3:Y:S04]  /*926d0*/  LDL.LU.64 R8, [R1+0x27e8] ;  /* 0x0027e80001087983 */ /* 0x002ee80000300a00 */
[----:B------:R-:W4:Y:S04]  /*926e0*/  LDL.LU.64 R4, [R1+0x22f0] ;  /* 0x0022f00001047983 */ /* 0x000f280000300a00 */
[----:B------:R-:W2:Y:S04]  /*926f0*/  LDL.LU.64 R6, [R1+0x22e0] ;  /* 0x0022e00001067983 */ /* 0x000ea80000300a00 */
[----:B------:R-:W3:Y:S04]  /*92700*/  LDL.LU.64 R26, [R1+0x22d8] ;  /* 0x0022d800011a7983 */ /* 0x000ee80000300a00 */
[----:B------:R-:W3:Y:S04]  /*92710*/  LDL.LU.64 R22, [R1+0x22d0] ;  /* 0x0022d00001167983 */ /* 0x000ee80000300a00 */
[----:B------:R-:W2:Y:S01]  /*92720*/  LDL.LU R13, [R1+0x68] ;  /* 0x00006800010d7983 */ /* 0x000ea20000300800 */
[----:B------:R-:W-:-:S02]  /*92730*/  LOP3.LUT P3, RZ, R11, 0x100000, RZ, 0xc0, !PT ;  /* 0x001000000bff7812 */ /* 0x000fc4000786c0ff */
[----:B------:R-:W-:Y:S02]  /*92740*/  LOP3.LUT P0, RZ, R11, 0x200000, RZ, 0xc0, !PT ;  /* 0x002000000bff7812 */ /* 0x000fe4000780c0ff */
[----:B------:R-:W-:Y:S01]  /*92750*/  PRMT R14, R0, 0x7773, RZ ;  /* 0x00007773000e7816 */ /* 0x000fe200000000ff */
[----:B------:R-:W3:Y:S04]  /*92760*/  LDL.LU.64 R2, [R1+0x22c0] ;  /* 0x0022c00001027983 */ /* 0x000ee80000300a00 */
[----:B------:R-:W3:Y:S04]  /*92770*/  LDL.LU R15, [R1+0x8c] ;  /* 0x00008c00010f7983 */ /* 0x000ee80000300800 */
[----:B------:R-:W-:Y:S04]  /*92780*/  STL [R1+0x2524], R11 ;  /* 0x0025240b01007387 */ /* 0x000fe80000100800 */
[----:B----4-:R2:W-:Y:S02]  /*92790*/  @P3 STG.E.U8 desc[UR44][R4.64], R14 ;  /* 0x0000000e04003986 */ /* 0x0105e4000c10112c */
[----:B--2---:R-:W-:-:S02]  /*927a0*/  PRMT R14, R13, 0x7770, RZ ;  /* 0x000077700d0e7816 */ /* 0x004fc400000000ff */
[----:B------:R-:W2:Y:S04]  /*927b0*/  LDL.LU.64 R4, [R1+0x22a0] ;  /* 0x0022a00001047983 */ /* 0x000ea80000300a00 */
[----:B------:R1:W-:Y:S04]  /*927c0*/  @P0 STG.E.U8 desc[UR44][R6.64], R14 ;  /* 0x0000000e06000986 */ /* 0x0003e8000c10112c */
[----:B-1----:R-:W4:Y:S04]  /*927d0*/  LDL.LU.64 R6, [R1+0x2298] ;  /* 0x0022980001067983 */ /* 0x002f280000300a00 */
[----:B------:R-:W4:Y:S04]  /*927e0*/  LDL.LU R24, [R1+0x6c] ;  /* 0x00006c0001187983 */ /* 0x000f280000300800 */
[----:B------:R-:W3:Y:S04]  /*927f0*/  LDL.LU.64 R16, [R1+0x2260] ;  /* 0x0022600001107983 */ /* 0x000ee80000300a00 */
[----:B---3--:R1:W-:Y:S04]  /*92800*/  STL.64 [R1+0x27d8], R16 ;  /* 0x0027d81001007387 */ /* 0x0083e80000100a00 */
[----:B-1----:R-:W3:Y:S01]  /*92810*/  LDL.LU.64 R16, [R1+0x2280] ;  /* 0x0022800001107983 */ /* 0x002ee20000300a00 */
[----:B------:R-:W-:-:S02]  /*92820*/  LOP3.LUT P6, RZ, R10, 0x1, RZ, 0xc0, !PT ;  /* 0x000000010aff7812 */ /* 0x000fc400078cc0ff */
[----:B------:R-:W-:-:S11]  /*92830*/  LOP3.LUT R9, R9, 0xfeffffff, RZ, 0xc0, !PT ;  /* 0xfeffffff09097812 */ /* 0x000fd600078ec0ff */
[----:B------:R-:W-:Y:S02]  /*92840*/  @P6 LOP3.LUT R9, R9, 0x1000000, RZ, 0xfc, !PT ;  /* 0x0100000009096812 */ /* 0x000fe400078efcff */
[----:B------:R-:W-:Y:S02]  /*92850*/  LOP3.LUT P6, RZ, R11, 0x80000000, RZ, 0xc0, !PT ;  /* 0x800000000bff7812 */ /* 0x000fe400078cc0ff */
        /* <DEDUP_REMOVED lines=12> */
[----:B------:R-:W-:Y:S01]  /*92920*/  LOP3.LUT R9, R9, 0xdfffffff, RZ, 0xc0, !PT ;  /* 0xdfffffff09097812 */ /* 0x000fe200078ec0ff */
[----:B---3--:R1:W-:Y:S04]  /*92930*/  STL.64 [R1+0x27e0], R16 ;  /* 0x0027e01001007387 */ /* 0x0083e80000100a00 */
[----:B-1----:R-:W3:Y:S06]  /*92940*/  LDL.LU.64 R16, [R1+0x2290] ;  /* 0x0022900001107983 */ /* 0x002eec0000300a00 */
[----:B------:R-:W-:-:S02]  /*92950*/  @P6 LOP3.LUT R9, R9, 0x20000000, RZ, 0xfc, !PT ;  /* 0x2000000009096812 */ /* 0x000fc400078efcff */
[C---:B------:R-:W-:Y:S02]  /*92960*/  LOP3.LUT P6, RZ, R11.reuse, 0x4000000, RZ, 0xc0, !PT ;  /* 0x040000000bff7812 */ /* 0x040fe400078cc0ff */
[C---:B------:R-:W-:Y:S02]  /*92970*/  LOP3.LUT P2, RZ, R11.reuse, 0x400000, RZ, 0xc0, !PT ;  /* 0x004000000bff7812 */ /* 0x040fe4000784c0ff */
[----:B------:R-:W-:Y:S02]  /*92980*/  LOP3.LUT P5, RZ, R11, 0x800000, RZ, 0xc0, !PT ;  /* 0x008000000bff7812 */ /* 0x000fe400078ac0ff */
[----:B------:R-:W-:Y:S02]  /*92990*/  LOP3.LUT R9, R9, 0xbfffffff, RZ, 0xc0, !PT ;  /* 0xbfffffff09097812 */ /* 0x000fe400078ec0ff */
[----:B------:R-:W-:Y:S01]  /*929a0*/  PRMT R14, R13, 0x7771, RZ ;  /* 0x000077710d0e7816 */ /* 0x000fe200000000ff */
[----:B------:R-:W3:Y:S04]  /*929b0*/  LDL.LU.64 R18, [R1+0x2258] ;  /* 0x0022580001127983 */ /* 0x000ee80000300a00 */
[----:B------:R-:W3:Y:S04]  /*929c0*/  LDL.LU.64 R20, [R1+0x2250] ;  /* 0x0022500001147983 */ /* 0x000ee80000300a00 */
[----:B------:R-:W3:Y:S04]  /*929d0*/  LDL.LU R0, [R1+0x70] ;  /* 0x0000700001007983 */ /* 0x000ee80000300800 */
[----:B------:R-:W3:Y:S01]  /*929e0*/  LDL.LU.64 R28, [R1+0x2240] ;  /* 0x00224000011c7983 */ /* 0x000ee20000300a00 */
[----:B------:R-:W-:-:S02]  /*929f0*/  @P6 LOP3.LUT R9, R9, 0x40000000, RZ, 0xfc, !PT ;  /* 0x4000000009096812 */ /* 0x000fc400078efcff */
[----:B------:R-:W-:Y:S02]  /*92a00*/  LOP3.LUT P6, RZ, R11, 0x2000000, RZ, 0xc0, !PT ;  /* 0x020000000bff7812 */ /* 0x000fe400078cc0ff */
[----:B------:R-:W-:Y:S01]  /*92a10*/  LOP3.LUT R9, R9, 0x7fffffff, RZ, 0xc0, !PT ;  /* 0x7fffffff09097812 */ /* 0x000fe200078ec0ff */
[----:B------:R1:W-:Y:S10]  /*92a20*/  @P2 STG.E.U8 desc[UR44][R26.64], R14 ;  /* 0x0000000e1a002986 */ /* 0x0003f4000c10112c */
[----:B------:R-:W-:-:S02]  /*92a30*/  @P6 LOP3.LUT R9, R9, 0x80000000, RZ, 0xfc, !PT ;  /* 0x8000000009096812 */ /* 0x000fc400078efcff */
[----:B------:R-:W-:Y:S02]  /*92a40*/  LOP3.LUT P6, RZ, R11, 0x1000000, RZ, 0xc0, !PT ;  /* 0x010000000bff7812 */ /* 0x000fe400078cc0ff */
[C---:B-1----:R-:W-:Y:S01]  /*92a50*/  PRMT R14, R13.reuse, 0x7772, RZ ;  /* 0x000077720d0e7816 */ /* 0x042fe200000000ff */
[----:B------:R-:W3:Y:S04]  /*92a60*/  LDL.LU.64 R26, [R1+0x2220] ;  /* 0x00222000011a7983 */ /* 0x000ee80000300a00 */
[----:B------:R1:W-:Y:S02]  /*92a70*/  @P5 STG.E.U8 desc[UR44][R22.64], R14 ;  /* 0x0000000e16005986 */ /* 0x0003e4000c10112c */
[----:B-1----:R-:W-:Y:S02]  /*92a80*/  PRMT R14, R13, 0x7773, RZ ;  /* 0x000077730d0e7816 */ /* 0x002fe400000000ff */
[----:B------:R-:W3:Y:S04]  /*92a90*/  LDL.LU.64 R22, [R1+0x2218] ;  /* 0x0022180001167983 */ /* 0x000ee80000300a00 */
[----:B------:R-:W3:Y:S04]  /*92aa0*/  LDL.LU.64 R12, [R1+0x2210] ;  /* 0x00221000010c7983 */ /* 0x000ee80000300a00 */
[----:B------:R-:W3:Y:S04]  /*92ab0*/  LDL.LU R25, [R1+0x50] ;  /* 0x0000500001197983 */ /* 0x000ee80000300800 */
[----:B------:R1:W-:Y:S01]  /*92ac0*/  @P6 STG.E.U8 desc[UR44][R2.64], R14 ;  /* 0x0000000e02006986 */ /* 0x0003e2000c10112c */
[----:B------:R-:W-:-:S02]  /*92ad0*/  LOP3.LUT P6, RZ, R9, 0x80000000, RZ, 0xc0, !PT ;  /* 0x8000000009ff7812 */ /* 0x000fc400078cc0ff */
[----:B-1----:R-:W-:Y:S01]  /*92ae0*/  PRMT R14, R15, 0x7770, RZ ;  /* 0x000077700f0e7816 */ /* 0x002fe200000000ff */
[----:B------:R-:W3:Y:S10]  /*92af0*/  LDL.LU.64 R2, [R1+0x2200] ;  /* 0x0022000001027983 */ /* 0x000ef40000300a00 */
[----:B--2---:R1:W-:Y:S01]  /*92b00*/  @P6 STG.E.U8 desc[UR44][R4.64], R14 ;  /* 0x0000000e04006986 */ /* 0x0043e2000c10112c */
[----:B------:R-:W-:-:S02]  /*92b10*/  LOP3.LUT P6, RZ, R9, 0x40000000, RZ, 0xc0, !PT ;  /* 0x4000000009ff7812 */ /* 0x000fc400078cc0ff */
[----:B-1----:R-:W-:Y:S01]  /*92b20*/  PRMT R14, R15, 0x7771, RZ ;  /* 0x000077710f0e7816 */ /* 0x002fe200000000ff */
[----:B------:R-:W2:Y:S10]  /*92b30*/  LDL.LU.64 R4, [R1+0x21e0] ;  /* 0x0021e00001047983 */ /* 0x000eb40000300a00 */
[----:B----4-:R1:W-:Y:S01]  /*92b40*/  @P6 STG.E.U8 desc[UR44][R6.64], R14 ;  /* 0x0000000e06006986 */ /* 0x0103e2000c10112c */
[----:B------:R-:W-:-:S02]  /*92b50*/  LOP3.LUT P6, RZ, R9, 0x20000000, RZ, 0xc0, !PT ;  /* 0x2000000009ff7812 */ /* 0x000fc400078cc0ff */
[----:B-1----:R-:W-:Y:S01]  /*92b60*/  PRMT R14, R15, 0x7772, RZ ;  /* 0x000077720f0e7816 */ /* 0x002fe200000000ff */
[----:B------:R-:W4:Y:S10]  /*92b70*/  LDL.LU.64 R6, [R1+0x21d8] ;  /* 0x0021d80001067983 */ /* 0x000f340000300a00 */
[----:B---3--:R1:W-:Y:S04]  /*92b80*/  @P6 STG.E.U8 desc[UR44][R16.64], R14 ;  /* 0x0000000e10006986 */ /* 0x0083e8000c10112c */
[----:B-1----:R-:W3:Y:S01]  /*92b90*/  LDL.LU.64 R16, [R1+0x27e0] ;  /* 0x0027e00001107983 */ /* 0x002ee20000300a00 */
[----:B------:R-:W-:-:S02]  /*92ba0*/  LOP3.LUT P6, RZ, R9, 0x10000000, RZ, 0xc0, !PT ;  /* 0x1000000009ff7812 */ /* 0x000fc400078cc0ff */
[----:B------:R-:W-:-:S11]  /*92bb0*/  PRMT R14, R15, 0x7773, RZ ;  /* 0x000077730f0e7816 */ /* 0x000fd600000000ff */
[----:B---3--:R1:W-:Y:S04]  /*92bc0*/  @P6 STG.E.U8 desc[UR44][R16.64], R14 ;  /* 0x0000000e10006986 */ /* 0x0083e8000c10112c */
[----:B-1----:R-:W3:Y:S01]  /*92bd0*/  LDL.LU.64 R16, [R1+0x27d8] ;  /* 0x0027d80001107983 */ /* 0x002ee20000300a00 */
[----:B------:R-:W-:Y:S02]  /*92be0*/  LOP3.LUT P6, RZ, R9, 0x8000000, RZ, 0xc0, !PT ;  /* 0x0800000009ff7812 */ /* 0x000fe400078cc0ff */
[----:B------:R-:W-:Y:S02]  /*92bf0*/  PRMT R14, R24, 0x7770, RZ ;  /* 0x00007770180e7816 */ /* 0x000fe400000000ff */
[C---:B------:R-:W-:Y:S02]  /*92c00*/  LOP3.LUT P1, RZ, R10.reuse, 0x2, RZ, 0xc0, !PT ;  /* 0x000000020aff7812 */ /* 0x040fe4000782c0ff */
[----:B------:R-:W-:-:S02]  /*92c10*/  LOP3.LUT P4, RZ, R10, 0x4, RZ, 0xc0, !PT ;  /* 0x000000040aff7812 */ /* 0x000fc4000788c0ff */
[C---:B------:R-:W-:Y:S02]  /*92c20*/  LOP3.LUT P3, RZ, R10.reuse, 0x8, RZ, 0xc0, !PT ;  /* 0x000000080aff7812 */ /* 0x040fe4000786c0ff */
[C---:B------:R-:W-:Y:S02]  /*92c30*/  LOP3.LUT P0, RZ, R10.reuse, 0x10, RZ, 0xc0, !PT ;  /* 0x000000100aff7812 */ /* 0x040fe4000780c0ff */
[C---:B------:R-:W-:Y:S02]  /*92c40*/  LOP3.LUT P2, RZ, R10.reuse, 0x20, RZ, 0xc0, !PT ;  /* 0x000000200aff7812 */ /* 0x040fe4000784c0ff */
[----:B------:R-:W-:Y:S01]  /*92c50*/  LOP3.LUT P5, RZ, R10, 0x40, RZ, 0xc0, !PT ;  /* 0x000000400aff7812 */ /* 0x000fe200078ac0ff */
[----:B---3--:R1:W-:Y:S01]  /*92c60*/  @P6 STG.E.U8 desc[UR44][R16.64], R14 ;  /* 0x0000000e10006986 */ /* 0x0083e2000c10112c */
[----:B------:R-:W-:Y:S02]  /*92c70*/  LOP3.LUT P6, RZ, R9, 0x4000000, RZ, 0xc0, !PT ;  /* 0x0400000009ff7812 */ /* 0x000fe400078cc0ff */
[----:B-1----:R-:W-:-:S11]  /*92c80*/  PRMT R14, R24, 0x7771, RZ ;  /* 0x00007771180e7816 */ /* 0x002fd600000000ff */
[----:B------:R1:W-:Y:S01]  /*92c90*/  @P6 STG.E.U8 desc[UR44][R18.64], R14 ;  /* 0x0000000e12006986 */ /* 0x0003e2000c10112c */
[----:B------:R-:W-:Y:S02]  /*92ca0*/  LOP3.LUT P6, RZ, R9, 0x2000000, RZ, 0xc0, !PT ;  /* 0x0200000009ff7812 */ /* 0x000fe400078cc0ff */
[----:B-1----:R-:W-:-:S11]  /*92cb0*/  PRMT R14, R24, 0x7772, RZ ;  /* 0x00007772180e7816 */ /* 0x002fd600000000ff */
[----:B------:R1:W-:Y:S01]  /*92cc0*/  @P6 STG.E.U8 desc[UR44][R20.64], R14 ;  /* 0x0000000e14006986 */ /* 0x0003e2000c10112c */
[----:B------:R-:W-:Y:S02]  /*92cd0*/  LOP3.LUT P6, RZ, R9, 0x1000000, RZ, 0xc0, !PT ;  /* 0x0100000009ff7812 */ /* 0x000fe400078cc0ff */
[----:B-1----:R-:W-:-:S11]  /*92ce0*/  PRMT R14, R24, 0x7773, RZ ;  /* 0x00007773180e7816 */ /* 0x002fd600000000ff */
[----:B------:R1:W-:Y:S02]  /*92cf0*/  @P6 STG.E.U8 desc[UR44][R28.64], R14 ;  /* 0x0000000e1c006986 */ /* 0x0003e4000c10112c */
[----:B-1----:R-:W-:-:S05]  /*92d00*/  PRMT R14, R0, 0x7770, RZ ;  /* 0x00007770000e7816 */ /* 0x002fca00000000ff */
        /* <DEDUP_REMOVED lines=8> */
[----:B--2---:R1:W-:Y:S02]  /*92d90*/  @P2 STG.E.U8 desc[UR44][R4.64], R14 ;  /* 0x0000000e04002986 */ /* 0x0043e4000c10112c */
[----:B-1----:R-:W-:Y:S02]  /*92da0*/  PRMT R14, R25, 0x7771, RZ ;  /* 0x00007771190e7816 */ /* 0x002fe400000000ff */
[----:B------:R-:W2:Y:S04]  /*92db0*/  LDL.LU.64 R4, [R1+0x21d0] ;  /* 0x0021d00001047983 */ /* 0x000ea80000300a00 */
[----:B----4-:R1:W-:Y:S04]  /*92dc0*/  @P5 STG.E.U8 desc[UR44][R6.64], R14 ;  /* 0x0000000e06005986 */ /* 0x0103e8000c10112c */
[----:B-1----:R-:W3:Y:S01]  /*92dd0*/  LDL.LU.64 R6, [R1+0x21c0] ;  /* 0x0021c00001067983 */ /* 0x002ee20000300a00 */
[----:B------:R-:W-:-:S02]  /*92de0*/  LOP3.LUT P3, RZ, R10, 0x80, RZ, 0xc0, !PT ;  /* 0x000000800aff7812 */ /* 0x000fc4000786c0ff */
[----:B------:R-:W-:Y:S02]  /*92df0*/  LOP3.LUT P0, RZ, R10, 0x100, RZ, 0xc0, !PT ;  /* 0x000001000aff7812 */ /* 0x000fe4000780c0ff */
[C---:B------:R-:W-:Y:S01]  /*92e00*/  PRMT R14, R25.reuse, 0x7772, RZ ;  /* 0x00007772190e7816 */ /* 0x040fe200000000ff */
[----:B------:R-:W4:Y:S04]  /*92e10*/  LDL.LU.64 R2, [R1+0x21a0] ;  /* 0x0021a00001027983 */ /* 0x000f280000300a00 */
[----:B------:R-:W4:Y:S04]  /*92e20*/  LDL.LU.64 R22, [R1+0x2198] ;  /* 0x0021980001167983 */ /* 0x000f280000300a00 */
[----:B------:R-:W4:Y:S04]  /*92e30*/  LDL.LU.64 R12, [R1+0x2190] ;  /* 0x00219000010c7983 */ /* 0x000f280000300a00 */
[----:B------:R-:W4:Y:S04]  /*92e40*/  LDL.LU R0, [R1+0x74] ;  /* 0x0000740001007983 */ /* 0x000f280000300800 */
[----:B--2---:R1:W-:Y:S02]  /*92e50*/  @P3 STG.E.U8 desc[UR44][R4.64], R14 ;  /* 0x0000000e04003986 */ /* 0x0043e4000c10112c */
[----:B-1----:R-:W-:-:S02]  /*92e60*/  PRMT R14, R25, 0x7773, RZ ;  /* 0x00007773190e7816 */ /* 0x002fc400000000ff */
[----:B------:R-:W2:Y:S04]  /*92e70*/  LDL.LU.64 R4, [R1+0x2180] ;  /* 0x0021800001047983 */ /* 0x000ea80000300a00 */
[----:B------:R-:W2:Y:S04]  /*92e80*/  LDL.LU R15, [R1+0x54] ;  /* 0x00005400010f7983 */ /* 0x000ea80000300800 */
[----:B---3--:R1:W-:Y:S04]  /*92e90*/  @P0 STG.E.U8 desc[UR44][R6.64], R14 ;  /* 0x0000000e06000986 */ /* 0x0083e8000c10112c */
[----:B-1----:R-:W3:Y:S04]  /*92ea0*/  LDL.LU.64 R6, [R1+0x2160] ;  /* 0x0021600001067983 */ /* 0x002ee80000300a00 */
[----:B------:R-:W4:Y:S04]  /*92eb0*/  LDL.LU.64 R16, [R1+0x2140] ;  /* 0x0021400001107983 */ /* 0x000f280000300a00 */
[----:B----4-:R1:W-:Y:S04]  /*92ec0*/  STL.64 [R1+0x27c8], R16 ;  /* 0x0027c81001007387 */ /* 0x0103e80000100a00 */
[----:B-1----:R-:W4:Y:S01]  /*92ed0*/  LDL.LU.64 R16, [R1+0x2150] ;  /* 0x0021500001107983 */ /* 0x002f220000300a00 */
        /* <DEDUP_REMOVED lines=17> */
[----:B----4-:R1:W-:Y:S04]  /*92ff0*/  STL.64 [R1+0x27d0], R16 ;  /* 0x0027d01001007387 */ /* 0x0103e80000100a00 */
[----:B-1----:R-:W4:Y:S06]  /*93000*/  LDL.LU.64 R16, [R1+0x2158] ;  /* 0x0021580001107983 */ /* 0x002f2c0000300a00 */
[----:B------:R-:W-:-:S02]  /*93010*/  @P6 LOP3.LUT R9, R9, 0x200000, RZ, 0xfc, !PT ;  /* 0x0020000009096812 */ /* 0x000fc400078efcff */
[C---:B------:R-:W-:Y:S02]  /*93020*/  LOP3.LUT P6, RZ, R10.reuse, 0x2000, RZ, 0xc0, !PT ;  /* 0x000020000aff7812 */ /* 0x040fe400078cc0ff */
[----:B------:R-:W-:Y:S02]  /*93030*/  LOP3.LUT R9, R9, 0xffbfffff, RZ, 0xc0, !PT ;  /* 0xffbfffff09097812 */ /* 0x000fe400078ec0ff */
[----:B------:R-:W-:-:S09]  /*93040*/  LOP3.LUT P2, RZ, R10, 0x200, RZ, 0xc0, !PT ;  /* 0x000002000aff7812 */ /* 0x000fd2000784c0ff */
[----:B------:R-:W-:Y:S02]  /*93050*/  @P6 LOP3.LUT R9, R9, 0x400000, RZ, 0xfc, !PT ;  /* 0x0040000009096812 */ /* 0x000fe400078efcff */
[C---:B------:R-:W-:Y:S02]  /*93060*/  LOP3.LUT P6, RZ, R10.reuse, 0x1000, RZ, 0xc0, !PT ;  /* 0x000010000aff7812 */ /* 0x040fe400078cc0ff */
[----:B------:R-:W-:Y:S02]  /*93070*/  LOP3.LUT P5, RZ, R10, 0x400, RZ, 0xc0, !PT ;  /* 0x000004000aff7812 */ /* 0x000fe400078ac0ff */
[----:B------:R-:W-:Y:S02]  /*93080*/  PRMT R14, R0, 0x7770, RZ ;  /* 0x00007770000e7816 */ /* 0x000fe400000000ff */
[----:B------:R-:W-:-:S03]  /*93090*/  LOP3.LUT R9, R9, 0xff7fffff, RZ, 0xc0, !PT ;  /* 0xff7fffff09097812 */ /* 0x000fc600078ec0ff */
[----:B------:R1:W-:Y:S04]  /*930a0*/  @P2 STG.E.U8 desc[UR44][R2.64], R14 ;  /* 0x0000000e02002986 */ /* 0x0003e8000c10112c */
[----:B------:R-:W-:Y:S02]  /*930b0*/  @P6 LOP3.LUT R9, R9, 0x800000, RZ, 0xfc, !PT ;  /* 0x0080000009096812 */ /* 0x000fe400078efcff */
[----:B------:R-:W-:Y:S02]  /*930c0*/  LOP3.LUT P6, RZ, R10, 0x800, RZ, 0xc0, !PT ;  /* 0x000008000aff7812 */ /* 0x000fe400078cc0ff */
[C---:B-1----:R-:W-:Y:S01]  /*930d0*/  PRMT R14, R0.reuse, 0x7771, RZ ;  /* 0x00007771000e7816 */ /* 0x042fe200000000ff */
[----:B------:R-:W4:Y:S04]  /*930e0*/  LDL.LU R2, [R1+0x78] ;  /* 0x0000780001027983 */ /* 0x000f280000300800 */
[----:B------:R-:W4:Y:S04]  /*930f0*/  LDL.LU.64 R18, [R1+0x2138] ;  /* 0x0021380001127983 */ /* 0x000f280000300a00 */
[----:B------:R-:W4:Y:S04]  /*93100*/  LDL.LU.64 R20, [R1+0x2130] ;  /* 0x0021300001147983 */ /* 0x000f280000300a00 */
[----:B------:R-:W4:Y:S04]  /*93110*/  LDL.LU R3, [R1+0x58] ;  /* 0x0000580001037983 */ /* 0x000f280000300800 */
[----:B------:R1:W-:Y:S04]  /*93120*/  @P5 STG.E.U8 desc[UR44][R22.64], R14 ;  /* 0x0000000e16005986 */ /* 0x0003e8000c10112c */
[----:B------:R-:W4:Y:S04]  /*93130*/  LDL.LU.64 R28, [R1+0x2128] ;  /* 0x00212800011c7983 */ /* 0x000f280000300a00 */
[----:B------:R-:W4:Y:S04]  /*93140*/  LDL.LU.64 R26, [R1+0x2120] ;  /* 0x00212000011a7983 */ /* 0x000f280000300a00 */
[----:B------:R-:W4:Y:S01]  /*93150*/  LDL.LU.64 R24, [R1+0x2118] ;  /* 0x0021180001187983 */ /* 0x000f220000300a00 */
[----:B-1----:R-:W-:-:S03]  /*93160*/  PRMT R14, R0, 0x7772, RZ ;  /* 0x00007772000e7816 */ /* 0x002fc600000000ff */
[----:B------:R-:W4:Y:S04]  /*93170*/  LDL.LU.64 R22, [R1+0x2110] ;  /* 0x0021100001167983 */ /* 0x000f280000300a00 */
[----:B------:R1:W-:Y:S01]  /*93180*/  @P6 STG.E.U8 desc[UR44][R12.64], R14 ;  /* 0x0000000e0c006986 */ /* 0x0003e2000c10112c */
[C---:B------:R-:W-:Y:S02]  /*93190*/  LOP3.LUT P6, RZ, R9.reuse, 0x800000, RZ, 0xc0, !PT ;  /* 0x0080000009ff7812 */ /* 0x040fe400078cc0ff */
[----:B-1----:R-:W-:Y:S01]  /*931a0*/  PRMT R14, R0, 0x7773, RZ ;  /* 0x00007773000e7816 */ /* 0x002fe200000000ff */
[----:B------:R-:W4:Y:S10]  /*931b0*/  LDL.LU.64 R12, [R1+0x2108] ;  /* 0x00210800010c7983 */ /* 0x000f340000300a00 */
[----:B--2---:R1:W-:Y:S01]  /*931c0*/  @P6 STG.E.U8 desc[UR44][R4.64], R14 ;  /* 0x0000000e04006986 */ /* 0x0043e2000c10112c */
[----:B------:R-:W-:-:S02]  /*931d0*/  LOP3.LUT P6, RZ, R9, 0x400000, RZ, 0xc0, !PT ;  /* 0x0040000009ff7812 */ /* 0x000fc400078cc0ff */
[----:B-1----:R-:W-:Y:S01]  /*931e0*/  PRMT R14, R15, 0x7770, RZ ;  /* 0x000077700f0e7816 */ /* 0x002fe200000000ff */
[----:B------:R-:W2:Y:S04]  /*931f0*/  LDL.LU.64 R4, [R1+0x2100] ;  /* 0x0021000001047983 */ /* 0x000ea80000300a00 */
[----:B------:R-:W2:Y:S06]  /*93200*/  LDL.LU R0, [R1+0x7c] ;  /* 0x00007c0001007983 */ /* 0x000eac0000300800 */
[----:B---3--:R1:W-:Y:S01]  /*93210*/  @P6 STG.E.U8 desc[UR44][R6.64], R14 ;  /* 0x0000000e06006986 */ /* 0x0083e2000c10112c */
[----:B------:R-:W-:-:S02]  /*93220*/  LOP3.LUT P6, RZ, R9, 0x200000, RZ, 0xc0, !PT ;  /* 0x0020000009ff7812 */ /* 0x000fc400078cc0ff */
[----:B-1----:R-:W-:Y:S01]  /*93230*/  PRMT R14, R15, 0x7771, RZ ;  /* 0x000077710f0e7816 */ /* 0x002fe200000000ff */
[----:B------:R-:W3:Y:S10]  /*93240*/  LDL.LU.64 R6, [R1+0x20f0] ;  /* 0x0020f00001067983 */ /* 0x000ef40000300a00 */
[----:B----4-:R1:W-:Y:S04]  /*93250*/  @P6 STG.E.U8 desc[UR44][R16.64], R14 ;  /* 0x0000000e10006986 */ /* 0x0103e8000c10112c */
[----:B-1----:R-:W4:Y:S01]  /*93260*/  LDL.LU.64 R16, [R1+0x27d0] ;  /* 0x0027d00001107983 */ /* 0x002f220000300a00 */
[----:B------:R-:W-:-:S02]  /*93270*/  LOP3.LUT P6, RZ, R9, 0x100000, RZ, 0xc0, !PT ;  /* 0x0010000009ff7812 */ /* 0x000fc400078cc0ff */
[----:B------:R-:W-:-:S11]  /*93280*/  PRMT R14, R15, 0x7772, RZ ;  /* 0x000077720f0e7816 */ /* 0x000fd600000000ff */
[----:B----4-:R1:W-:Y:S04]  /*93290*/  @P6 STG.E.U8 desc[UR44][R16.64], R14 ;  /* 0x0000000e10006986 */ /* 0x0103e8000c10112c */
[----:B-1----:R-:W4:Y:S01]  /*932a0*/  LDL.LU.64 R16, [R1+0x27c8] ;  /* 0x0027c80001107983 */ /* 0x002f220000300a00 */
        /* <DEDUP_REMOVED lines=8> */
[----:B----4-:R1:W-:Y:S01]  /*93330*/  @P6 STG.E.U8 desc[UR44][R16.64], R14 ;  /* 0x0000000e10006986 */ /* 0x0103e2000c10112c */
        /* <DEDUP_REMOVED lines=19> */
[----:B-1----:R-:W-:-:S05]  /*93470*/  PRMT R14, R0, 0x7770, RZ ;  /* 0x00007770000e7816 */ /* 0x002fca00000000ff */
[----:B---3--:R1:W-:Y:S04]  /*93480*/  @P5 STG.E.U8 desc[UR44][R6.64], R14 ;  /* 0x0000000e06005986 */ /* 0x0083e8000c10112c */
[----:B-1----:R-:W2:Y:S01]  /*93490*/  LDL.LU.64 R6, [R1+0x20e8] ;  /* 0x0020e80001067983 */ /* 0x002ea20000300a00 */
[----:B------:R-:W-:Y:S02]  /*934a0*/  LOP3.LUT P6, RZ, R8, 0x40, RZ, 0xc0, !PT ;  /* 0x0000004008ff7812 */ /* 0x000fe400078cc0ff */
[----:B------:R-:W-:Y:S02]  /*934b0*/  LOP3.LUT R9, R9, 0xfffffeff, RZ, 0xc0, !PT ;  /* 0xfffffeff09097812 */ /* 0x000fe400078ec0ff */
[----:B------:R-:W-:Y:S01]  /*934c0*/  LOP3.LUT P3, RZ, R10, 0x4000000, RZ, 0xc0, !PT ;  /* 0x040000000aff7812 */ /* 0x000fe2000786c0ff */
[----:B------:R-:W3:Y:S04]  /*934d0*/  LDL.LU.64 R26, [R1+0x20e0] ;  /* 0x0020e000011a7983 */ /* 0x000ee80000300a00 */
[----:B------:R-:W4:Y:S01]  /*934e0*/  LDL.LU.64 R22, [R1+0x20d8] ;  /* 0x0020d80001167983 */ /* 0x000f220000300a00 */
[----:B------:R-:W-:-:S03]  /*934f0*/  PRMT R14, R0, 0x7771, RZ ;  /* 0x00007771000e7816 */ /* 0x000fc600000000ff */
[----:B------:R-:W4:Y:S04]  /*93500*/  LDL.LU.64 R12, [R1+0x20d0] ;  /* 0x0020d000010c7983 */ /* 0x000f280000300a00 */
[----:B------:R-:W4:Y:S04]  /*93510*/  LDL.LU.64 R2, [R1+0x20c8] ;  /* 0x0020c80001027983 */ /* 0x000f280000300a00 */
[----:B------:R-:W4:Y:S01]  /*93520*/  LDL.LU R15, [R1+0x5c] ;  /* 0x00005c00010f7983 */ /* 0x000f220000300800 */
[----:B------:R-:W-:Y:S02]  /*93530*/  @P6 LOP3.LUT R9, R9, 0x100, RZ, 0xfc, !PT ;  /* 0x0000010009096812 */ /* 0x000fe400078efcff */
        /* <DEDUP_REMOVED lines=18> */
[C---:B------:R-:W-:Y:S01]  /*93660*/  LOP3.LUT P6, RZ, R10.reuse, 0x80000000, RZ, 0xc0, !PT ;  /* 0x800000000aff7812 */ /* 0x040fe200078cc0ff */
[----:B------:R-:W-:Y:S04]  /*93670*/  STL [R1+0x2550], R10 ;  /* 0x0025500a01007387 */ /* 0x000fe80000100800 */
[----:B------:R-:W4:Y:S01]  /*93680*/  LDL.LU.64 R4, [R1+0x20c0] ;  /* 0x0020c00001047983 */ /* 0x000f220000300a00 */
[----:B------:R-:W-:Y:S02]  /*93690*/  LOP3.LUT R9, R9, 0xffff7fff, RZ, 0xc0, !PT ;  /* 0xffff7fff09097812 */ /* 0x000fe400078ec0ff */
[----:B------:R-:W-:-:S02]  /*936a0*/  LOP3.LUT P0, RZ, R10, 0x8000000, RZ, 0xc0, !PT ;  /* 0x080000000aff7812 */ /* 0x000fc4000780c0ff */
[C---:B------:R-:W-:Y:S02]  /*936b0*/  LOP3.LUT P2, RZ, R10.reuse, 0x10000000, RZ, 0xc0, !PT ;  /* 0x100000000aff7812 */ /* 0x040fe4000784c0ff */
[C---:B------:R-:W-:Y:S02]  /*936c0*/  LOP3.LUT P5, RZ, R10.reuse, 0x20000000, RZ, 0xc0, !PT ;  /* 0x200000000aff7812 */ /* 0x040fe400078ac0ff */
[----:B------:R-:W-:Y:S02]  /*936d0*/  @P6 LOP3.LUT R9, R9, 0x8000, RZ, 0xfc, !PT ;  /* 0x0000800009096812 */ /* 0x000fe400078efcff */
[----:B------:R-:W-:Y:S01]  /*936e0*/  LOP3.LUT P6, RZ, R10, 0x40000000, RZ, 0xc0, !PT ;  /* 0x400000000aff7812 */ /* 0x000fe200078cc0ff */
[----:B--2---:R1:W-:Y:S04]  /*936f0*/  @P3 STG.E.U8 desc[UR44][R6.64], R14 ;  /* 0x0000000e06003986 */ /* 0x0043e8000c10112c */
[----:B-1----:R-:W2:Y:S04]  /*93700*/  LDL.LU.64 R6, [R1+0x20a8] ;  /* 0x0020a80001067983 */ /* 0x002ea80000300a00 */
[----:B------:R-:W2:Y:S04]  /*93710*/  LDL.LU R24, [R1+0x40] ;  /* 0x0000400001187983 */ /* 0x000ea80000300800 */
[----:B------:R-:W2:Y:S01]  /*93720*/  LDL.LU.64 R10, [R1+0x2090] ;  /* 0x00209000010a7983 */ /* 0x000ea20000300a00 */
[----:B------:R-:W-:-:S05]  /*93730*/  PRMT R14, R0, 0x7772, RZ ;  /* 0x00007772000e7816 */ /* 0x000fca00000000ff */
[----:B---3--:R1:W-:Y:S02]  /*93740*/  @P0 STG.E.U8 desc[UR44][R26.64], R14 ;  /* 0x0000000e1a000986 */ /* 0x0083e4000c10112c */
[----:B-1----:R-:W-:-:S05]  /*93750*/  PRMT R14, R0, 0x7773, RZ ;  /* 0x00007773000e7816 */ /* 0x002fca00000000ff */
[----:B----4-:R1:W-:Y:S02]  /*93760*/  @P2 STG.E.U8 desc[UR44][R22.64], R14 ;  /* 0x0000000e16002986 */ /* 0x0103e4000c10112c */
[----:B-1----:R-:W-:-:S05]  /*93770*/  PRMT R14, R15, 0x7770, RZ ;  /* 0x000077700f0e7816 */ /* 0x002fca00000000ff */
[----:B------:R-:W-:Y:S04]  /*93780*/  @P5 STG.E.U8 desc[UR44][R12.64], R14 ;  /* 0x0000000e0c005986 */ /* 0x000fe8000c10112c */
[----:B--2---:R1:W-:Y:S04]  /*93790*/  STL.64 [R1+0x27c0], R10 ;  /* 0x0027c00a01007387 */ /* 0x0043e80000100a00 */
[----:B-1----:R-:W2:Y:S01]  /*937a0*/  LDL.LU.64 R10, [R1+0x2098] ;  /* 0x00209800010a7983 */ /* 0x002ea20000300a00 */
[----:B------:R-:W-:-:S03]  /*937b0*/  PRMT R14, R15, 0x7771, RZ ;  /* 0x000077710f0e7816 */ /* 0x000fc600000000ff */
[----:B------:R-:W3:Y:S04]  /*937c0*/  LDL.LU.64 R16, [R1+0x2088] ;  /* 0x0020880001107983 */ /* 0x000ee80000300a00 */
[----:B------:R-:W4:Y:S04]  /*937d0*/  LDL.LU.64 R18, [R1+0x2078] ;  /* 0x0020780001127983 */ /* 0x000f280000300a00 */
[----:B------:R-:W4:Y:S04]  /*937e0*/  LDL.LU R25, [R1+0xc0] ;  /* 0x0000c00001197983 */ /* 0x000f280000300800 */
[----:B------:R1:W-:Y:S01]  /*937f0*/  @P6 STG.E.U8 desc[UR44][R2.64], R14 ;  /* 0x0000000e02006986 */ /* 0x0003e2000c10112c */
[----:B------:R-:W-:-:S03]  /*93800*/  LOP3.LUT P6, RZ, R9, 0x8000, RZ, 0xc0, !PT ;  /* 0x0000800009ff7812 */ /* 0x000fc600078cc0ff */
[----:B------:R-:W4:Y:S04]  /*93810*/  LDL.LU.64 R20, [R1+0x2070] ;  /* 0x0020700001147983 */ /* 0x000f280000300a00 */
[----:B------:R-:W4:Y:S04]  /*93820*/  LDL.LU.64 R28, [R1+0x2068] ;  /* 0x00206800011c7983 */ /* 0x000f280000300a00 */
[----:B------:R-:W4:Y:S04]  /*93830*/  LDL.LU R0, [R1+0x44] ;  /* 0x0000440001007983 */ /* 0x000f280000300800 */
[----:B------:R-:W4:Y:S04]  /*93840*/  LDL.LU.64 R26, [R1+0x2060] ;  /* 0x00206000011a7983 */ /* 0x000f280000300a00 */
[----:B------:R-:W4:Y:S04]  /*93850*/  LDL.LU.64 R22, [R1+0x2048] ;  /* 0x0020480001167983 */ /* 0x000f280000300a00 */
[----:B------:R-:W4:Y:S01]  /*93860*/  LDL.LU.64 R12, [R1+0x2038] ;  /* 0x00203800010c7983 */ /* 0x000f220000300a00 */
[----:B-1----:R-:W-:-:S03]  /*93870*/  PRMT R14, R15, 0x7772, RZ ;  /* 0x000077720f0e7816 */ /* 0x002fc600000000ff */
[----:B------:R-:W4:Y:S04]  /*93880*/  LDL.LU.64 R2, [R1+0x2030] ;  /* 0x0020300001027983 */ /* 0x000f280000300a00 */
[----:B------:R1:W-:Y:S01]  /*93890*/  @P6 STG.E.U8 desc[UR44][R4.64], R14 ;  /* 0x0000000e04006986 */ /* 0x0003e2000c10112c */
[----:B------:R-:W-:Y:S02]  /*938a0*/  LOP3.LUT P6, RZ, R9, 0x4000, RZ, 0xc0, !PT ;  /* 0x0000400009ff7812 */ /* 0x000fe400078cc0ff */
[----:B-1----:R-:W-:Y:S01]  /*938b0*/  PRMT R14, R15, 0x7773, RZ ;  /* 0x000077730f0e7816 */ /* 0x002fe200000000ff */
[----:B------:R-:W4:Y:S10]  /*938c0*/  LDL.LU.64 R4, [R1+0x2028] ;  /* 0x0020280001047983 */ /* 0x000f340000300a00 */
[----:B------:R1:W-:Y:S01]  /*938d0*/  @P6 STG.E.U8 desc[UR44][R6.64], R14 ;  /* 0x0000000e06006986 */ /* 0x0003e2000c10112c */
[----:B------:R-:W-:-:S02]  /*938e0*/  LOP3.LUT P6, RZ, R9, 0x2000, RZ, 0xc0, !PT ;  /* 0x0000200009ff7812 */ /* 0x000fc400078cc0ff */
[----:B-1----:R-:W-:Y:S01]  /*938f0*/  PRMT R14, R24, 0x7770, RZ ;  /* 0x00007770180e7816 */ /* 0x002fe200000000ff */
[----:B------:R-:W4:Y:S10]  /*93900*/  LDL.LU.64 R6, [R1+0x2008] ;  /* 0x0020080001067983 */ /* 0x000f340000300a00 */
[----:B--2---:R1:W-:Y:S04]  /*93910*/  @P6 STG.E.U8 desc[UR44][R10.64], R14 ;  /* 0x0000000e0a006986 */ /* 0x0043e8000c10112c */
[----:B-1----:R-:W2:Y:S01]  /*93920*/  LDL.LU.64 R10, [R1+0x27c0] ;  /* 0x0027c000010a7983 */ /* 0x002ea20000300a00 */
[----:B------:R-:W-:-:S02]  /*93930*/  LOP3.LUT P6, RZ, R9, 0x1000, RZ, 0xc0, !PT ;  /* 0x0000100009ff7812 */ /* 0x000fc400078cc0ff */
[----:B------:R-:W-:Y:S02]  /*93940*/  PRMT R14, R24, 0x7771, RZ ;  /* 0x00007771180e7816 */ /* 0x000fe400000000ff */
[C---:B------:R-:W-:Y:S02]  /*93950*/  LOP3.LUT P1, RZ, R8.reuse, 0x80, RZ, 0xc0, !PT ;  /* 0x0000008008ff7812 */ /* 0x040fe4000782c0ff */
[C---:B------:R-:W-:Y:S02]  /*93960*/  LOP3.LUT P4, RZ, R8.reuse, 0x100, RZ, 0xc0, !PT ;  /* 0x0000010008ff7812 */ /* 0x040fe4000788c0ff */
[C---:B------:R-:W-:Y:S02]  /*93970*/  LOP3.LUT P3, RZ, R8.reuse, 0x200, RZ, 0xc0, !PT ;  /* 0x0000020008ff7812 */ /* 0x040fe4000786c0ff */
[C---:B------:R-:W-:Y:S02]  /*93980*/  LOP3.LUT P0, RZ, R8.reuse, 0x400, RZ, 0xc0, !PT ;  /* 0x0000040008ff7812 */ /* 0x040fe4000780c0ff */
[----:B------:R-:W-:-:S02]  /*93990*/  LOP3.LUT P2, RZ, R8, 0x800, RZ, 0xc0, !PT ;  /* 0x0000080008ff7812 */ /* 0x000fc4000784c0ff */
[----:B------:R-:W-:Y:S01]  /*939a0*/  LOP3.LUT P5, RZ, R8, 0x1000, RZ, 0xc0, !PT ;  /* 0x0000100008ff7812 */ /* 0x000fe200078ac0ff */
[----:B--2---:R1:W-:Y:S01]  /*939b0*/  @P6 STG.E.U8 desc[UR44][R10.64], R14 ;  /* 0x0000000e0a006986 */ /* 0x0043e2000c10112c */
[----:B------:R-:W-:Y:S02]  /*939c0*/  LOP3.LUT P6, RZ, R9, 0x800, RZ, 0xc0, !PT ;  /* 0x0000080009ff7812 */ /* 0x000fe400078cc0ff */
[----:B-1----:R-:W-:-:S11]  /*939d0*/  PRMT R14, R24, 0x7772, RZ ;  /* 0x00007772180e7816 */ /* 0x002fd600000000ff */
[----:B---3--:R1:W-:Y:S01]  /*939e0*/  @P6 STG.E.U8 desc[UR44][R16.64], R14 ;  /* 0x0000000e10006986 */ /* 0x0083e2000c10112c */
[----:B------:R-:W-:Y:S02]  /*939f0*/  LOP3.LUT P6, RZ, R9, 0x400, RZ, 0xc0, !PT ;  /* 0x0000040009ff7812 */ /* 0x000fe400078cc0ff */
[----:B-1----:R-:W-:-:S11]  /*93a00*/  PRMT R14, R24, 0x7773, RZ ;  /* 0x00007773180e7816 */ /* 0x002fd600000000ff */
[----:B----4-:R1:W-:Y:S01]  /*93a10*/  @P6 STG.E.U8 desc[UR44][R18.64], R14 ;  /* 0x0000000e12006986 */ /* 0x0103e2000c10112c */
        /* <DEDUP_REMOVED lines=14> */
[C---:B-1----:R-:W-:Y:S02]  /*93b00*/  PRMT R14, R0.reuse, 0x7772, RZ ;  /* 0x00007772000e7816 */ /* 0x042fe400000000ff */
[----:B------:R-:W2:Y:S04]  /*93b10*/  LDL.LU.64 R2, [R1+0x1ff8] ;  /* 0x001ff80001027983 */ /* 0x000ea80000300a00 */
[----:B------:R1:W-:Y:S02]  /*93b20*/  @P2 STG.E.U8 desc[UR44][R4.64], R14 ;  /* 0x0000000e04002986 */ /* 0x0003e4000c10112c */
[----:B-1----:R-:W-:-:S05]  /*93b30*/  PRMT R14, R0, 0x7773, RZ ;  /* 0x00007773000e7816 */ /* 0x002fca00000000ff */
[----:B------:R1:W-:Y:S04]  /*93b40*/  @P5 STG.E.U8 desc[UR44][R6.64], R14 ;  /* 0x0000000e06005986 */ /* 0x0003e8000c10112c */
[----:B-1----:R-:W3:Y:S04]  /*93b50*/  LDL.LU.64 R6, [R1+0x1ff0] ;  /* 0x001ff00001067983 */ /* 0x002ee80000300a00 */
[----:B------:R-:W4:Y:S04]  /*93b60*/  LDL.LU.64 R26, [R1+0x1fe8] ;  /* 0x001fe800011a7983 */ /* 0x000f280000300a00 */
[----:B------:R-:W2:Y:S04]  /*93b70*/  LDL.LU R0, [R1+0xc4] ;  /* 0x0000c40001007983 */ /* 0x000ea80000300800 */
[----:B------:R-:W4:Y:S04]  /*93b80*/  LDL.LU.64 R24, [R1+0x1fc8] ;  /* 0x001fc80001187983 */ /* 0x000f280000300a00 */
[----:B------:R-:W4:Y:S04]  /*93b90*/  LDL.LU.64 R22, [R1+0x1fb8] ;  /* 0x001fb80001167983 */ /* 0x000f280000300a00 */
[----:B------:R-:W4:Y:S04]  /*93ba0*/  LDL.LU.64 R12, [R1+0x1fb0] ;  /* 0x001fb000010c7983 */ /* 0x000f280000300a00 */
[----:B------:R-:W4:Y:S01]  /*93bb0*/  LDL.LU R4, [R1+0x48] ;  /* 0x0000480001047983 */ /* 0x000f220000300800 */
[----:B------:R-:W-:-:S02]  /*93bc0*/  LOP3.LUT P3, RZ, R8, 0x2000, RZ, 0xc0, !PT ;  /* 0x0000200008ff7812 */ /* 0x000fc4000786c0ff */
[C---:B------:R-:W-:Y:S02]  /*93bd0*/  LOP3.LUT P0, RZ, R8.reuse, 0x4000, RZ, 0xc0, !PT ;  /* 0x0000400008ff7812 */ /* 0x040fe4000780c0ff */
        /* <DEDUP_REMOVED lines=16> */
[----:B--2---:R-:W-:-:S05]  /*93ce0*/  PRMT R14, R0, 0x7770, RZ ;  /* 0x00007770000e7816 */ /* 0x004fca00000000ff */
[----:B------:R1:W-:Y:S04]  /*93cf0*/  @P3 STG.E.U8 desc[UR44][R2.64], R14 ;  /* 0x0000000e02003986 */ /* 0x0003e8000c10112c */
[----:B-1----:R-:W2:Y:S01]  /*93d00*/  LDL.LU.64 R2, [R1+0x1fa8] ;  /* 0x001fa80001027983 */ /* 0x002ea20000300a00 */
[----:B------:R-:W-:-:S03]  /*93d10*/  PRMT R14, R0, 0x7771, RZ ;  /* 0x00007771000e7816 */ /* 0x000fc600000000ff */
[----:B------:R-:W2:Y:S04]  /*93d20*/  LDL.LU R15, [R1+0xc8] ;  /* 0x0000c800010f7983 */ /* 0x000ea80000300800 */
[----:B---3--:R1:W-:Y:S04]  /*93d30*/  @P0 STG.E.U8 desc[UR44][R6.64], R14 ;  /* 0x0000000e06000986 */ /* 0x0083e8000c10112c */
[----:B-1----:R-:W3:Y:S01]  /*93d40*/  LDL.LU.64 R6, [R1+0x1f88] ;  /* 0x001f880001067983 */ /* 0x002ee20000300a00 */
[----:B------:R-:W-:Y:S02]  /*93d50*/  LOP3.LUT R9, R9, 0xffffffdf, RZ, 0xc0, !PT ;  /* 0xffffffdf09097812 */ /* 0x000fe400078ec0ff */
[----:B------:R-:W-:-:S02]  /*93d60*/  LOP3.LUT P2, RZ, R8, 0x8000, RZ, 0xc0, !PT ;  /* 0x0000800008ff7812 */ /* 0x000fc4000784c0ff */
[----:B------:R-:W-:Y:S02]  /*93d70*/  LOP3.LUT P5, RZ, R8, 0x10000, RZ, 0xc0, !PT ;  /* 0x0001000008ff7812 */ /* 0x000fe400078ac0ff */
[----:B------:R-:W-:Y:S02]  /*93d80*/  PRMT R14, R0, 0x7772, RZ ;  /* 0x00007772000e7816 */ /* 0x000fe400000000ff */
[----:B------:R-:W-:Y:S02]  /*93d90*/  @P6 LOP3.LUT R9, R9, 0x20, RZ, 0xfc, !PT ;  /* 0x0000002009096812 */ /* 0x000fe400078efcff */
[----:B------:R-:W-:Y:S01]  /*93da0*/  LOP3.LUT P6, RZ, R8, 0x80000, RZ, 0xc0, !PT ;  /* 0x0008000008ff7812 */ /* 0x000fe200078cc0ff */
[----:B------:R-:W3:Y:S04]  /*93db0*/  LDL.LU.64 R10, [R1+0x1f80] ;  /* 0x001f8000010a7983 */ /* 0x000ee80000300a00 */
[----:B------:R-:W3:Y:S01]  /*93dc0*/  LDL.LU.64 R16, [R1+0x1f78] ;  /* 0x001f780001107983 */ /* 0x000ee20000300a00 */
[----:B------:R-:W-:-:S03]  /*93dd0*/  LOP3.LUT R9, R9, 0xffffffbf, RZ, 0xc0, !PT ;  /* 0xffffffbf09097812 */ /* 0x000fc600078ec0ff */
[----:B------:R-:W3:Y:S04]  /*93de0*/  LDL.LU.64 R18, [R1+0x1f70] ;  /* 0x001f700001127983 */ /* 0x000ee80000300a00 */
[----:B------:R-:W3:Y:S04]  /*93df0*/  LDL.LU.64 R20, [R1+0x1f68] ;  /* 0x001f680001147983 */ /* 0x000ee80000300a00 */
[----:B------:R-:W3:Y:S04]  /*93e00*/  LDL.LU R5, [R1+0x4c] ;  /* 0x00004c0001057983 */ /* 0x000ee80000300800 */
[----:B------:R-:W3:Y:S01]  /*93e10*/  LDL.LU.64 R28, [R1+0x1f58] ;  /* 0x001f5800011c7983 */ /* 0x000ee20000300a00 */
[----:B------:R-:W-:-:S02]  /*93e20*/  @P6 LOP3.LUT R9, R9, 0x40, RZ, 0xfc, !PT ;  /* 0x0000004009096812 */ /* 0x000fc400078efcff */
[----:B------:R-:W-:Y:S02]  /*93e30*/  LOP3.LUT P6, RZ, R8, 0x40000, RZ, 0xc0, !PT ;  /* 0x0004000008ff7812 */ /* 0x000fe400078cc0ff */
[----:B------:R-:W-:Y:S01]  /*93e40*/  LOP3.LUT R9, R9, 0xffffff7f, RZ, 0xc0, !PT ;  /* 0xffffff7f09097812 */ /* 0x000fe200078ec0ff */
[----:B----4-:R1:W-:Y:S10]  /*93e50*/  @P2 STG.E.U8 desc[UR44][R26.64], R14 ;  /* 0x0000000e1a002986 */ /* 0x0103f4000c10112c */
[----:B------:R-:W-:-:S02]  /*93e60*/  @P6 LOP3.LUT R9, R9, 0x80, RZ, 0xfc, !PT ;  /* 0x0000008009096812 */ /* 0x000fc400078efcff */
[----:B------:R-:W-:Y:S02]  /*93e70*/  LOP3.LUT P6, RZ, R8, 0x20000, RZ, 0xc0, !PT ;  /* 0x0002000008ff7812 */ /* 0x000fe400078cc0ff */
[----:B-1----:R-:W-:Y:S01]  /*93e80*/  PRMT R14, R0, 0x7773, RZ ;  /* 0x00007773000e7816 */ /* 0x002fe200000000ff */
[----:B------:R-:W4:Y:S04]  /*93e90*/  LDL.LU.64 R26, [R1+0x1f50] ;  /* 0x001f5000011a7983 */ /* 0x000f280000300a00 */
[----:B------:R1:W-:Y:S02]  /*93ea0*/  @P5 STG.E.U8 desc[UR44][R24.64], R14 ;  /* 0x0000000e18005986 */ /* 0x0003e4000c10112c */
[----:B-1----:R-:W-:Y:S02]  /*93eb0*/  PRMT R14, R4, 0x7770, RZ ;  /* 0x00007770040e7816 */ /* 0x002fe400000000ff */
[----:B------:R-:W4:Y:S04]  /*93ec0*/  LDL.LU.64 R24, [R1+0x1f40] ;  /* 0x001f400001187983 */ /* 0x000f280000300a00 */
[----:B------:R-:W4:Y:S04]  /*93ed0*/  LDL.LU R0, [R1+0xcc] ;  /* 0x0000cc0001007983 */ /* 0x000f280000300800 */
[----:B------:R1:W-:Y:S01]  /*93ee0*/  @P6 STG.E.U8 desc[UR44][R22.64], R14 ;  /* 0x0000000e16006986 */ /* 0x0003e2000c10112c */
[----:B------:R-:W-:-:S02]  /*93ef0*/  LOP3.LUT P6, RZ, R9, 0x80, RZ, 0xc0, !PT ;  /* 0x0000008009ff7812 */ /* 0x000fc400078cc0ff */
[----:B-1----:R-:W-:Y:S01]  /*93f00*/  PRMT R14, R4, 0x7771, RZ ;  /* 0x00007771040e7816 */ /* 0x002fe200000000ff */
[----:B------:R-:W4:Y:S10]  /*93f10*/  LDL.LU.64 R22, [R1+0x1f38] ;  /* 0x001f380001167983 */ /* 0x000f340000300a00 */
[----:B------:R1:W-:Y:S01]  /*93f20*/  @P6 STG.E.U8 desc[UR44][R12.64], R14 ;  /* 0x0000000e0c006986 */ /* 0x0003e2000c10112c */
[----:B------:R-:W-:-:S02]  /*93f30*/  LOP3.LUT P6, RZ, R9, 0x40, RZ, 0xc0, !PT ;  /* 0x0000004009ff7812 */ /* 0x000fc400078cc0ff */
[----:B-1----:R-:W-:Y:S01]  /*93f40*/  PRMT R14, R4, 0x7772, RZ ;  /* 0x00007772040e7816 */ /* 0x002fe200000000ff */
[----:B------:R-:W4:Y:S10]  /*93f50*/  LDL.LU.64 R12, [R1+0x1f30] ;  /* 0x001f3000010c7983 */ /* 0x000f340000300a00 */
[----:B--2---:R1:W-:Y:S01]  /*93f60*/  @P6 STG.E.U8 desc[UR44][R2.64], R14 ;  /* 0x0000000e02006986 */ /* 0x0043e2000c10112c */
[----:B------:R-:W-:-:S02]  /*93f70*/  LOP3.LUT P6, RZ, R9, 0x20, RZ, 0xc0, !PT ;  /* 0x0000002009ff7812 */ /* 0x000fc400078cc0ff */
[----:B-1----:R-:W-:Y:S01]  /*93f80*/  PRMT R14, R4, 0x7773, RZ ;  /* 0x00007773040e7816 */ /* 0x002fe200000000ff */
[----:B------:R-:W2:Y:S04]  /*93f90*/  LDL.LU.64 R2, [R1+0x1f28] ;  /* 0x001f280001027983 */ /* 0x000ea80000300a00 */
[----:B------:R-:W2:Y:S06]  /*93fa0*/  LDL.LU R4, [R1+0x27b8] ;  /* 0x0027b80001047983 */ /* 0x000eac0000300800 */
[----:B---3--:R1:W-:Y:S04]  /*93fb0*/  @P6 STG.E.U8 desc[UR44][R6.64], R14 ;  /* 0x0000000e06006986 */ /* 0x0083e8000c10112c */
[----:B-1----:R-:W3:Y:S01]  /*93fc0*/  LDL.LU.64 R6, [R1+0x27b0] ;  /* 0x0027b00001067983 */ /* 0x002ee20000300a00 */
[----:B------:R-:W-:-:S02]  /*93fd0*/  LOP3.LUT P6, RZ, R9, 0x10, RZ, 0xc0, !PT ;  /* 0x0000001009ff7812 */ /* 0x000fc400078cc0ff */
[----:B------:R-:W-:-:S11]  /*93fe0*/  PRMT R14, R15, 0x7770, RZ ;  /* 0x000077700f0e7816 */ /* 0x000fd600000000ff */
[----:B------:R1:W-:Y:S01]  /*93ff0*/  @P6 STG.E.U8 desc[UR44][R10.64], R14 ;  /* 0x0000000e0a006986 */ /* 0x0003e2000c10112c */
        /* <DEDUP_REMOVED lines=8> */
[----:B------:R-:W-:Y:S01]  /*94080*/  @P6 STG.E.U8 desc[UR44][R20.64], R14 ;  /* 0x0000000e14006986 */ /* 0x000fe2000c10112c */
[----:B------:R-:W-:Y:S02]  /*94090*/  LOP3.LUT P6, RZ, R9, 0x1, RZ, 0xc0, !PT ;  /* 0x0000000109ff7812 */ /* 0x000fe400078cc0ff */
[C---:B------:R-:W-:Y:S02]  /*940a0*/  LOP3.LUT P1, RZ, R8.reuse, 0x4000000, RZ, 0xc0, !PT ;  /* 0x0400000008ff7812 */ /* 0x040fe4000782c0ff */
[----:B------:R-:W-:Y:S02]  /*940b0*/  PRMT R9, R5, 0x7770, RZ ;  /* 0x0000777005097816 */ /* 0x000fe400000000ff */
[C---:B------:R-:W-:Y:S02]  /*940c0*/  LOP3.LUT P4, RZ, R8.reuse, 0x8000000, RZ, 0xc0, !PT ;  /* 0x0800000008ff7812 */ /* 0x040fe4000788c0ff */
[C---:B------:R-:W-:Y:S02]  /*940d0*/  LOP3.LUT P3, RZ, R8.reuse, 0x10000000, RZ, 0xc0, !PT ;  /* 0x1000000008ff7812 */ /* 0x040fe4000786c0ff */
[----:B------:R-:W-:-:S02]  /*940e0*/  LOP3.LUT P0, RZ, R8, 0x20000000, RZ, 0xc0, !PT ;  /* 0x2000000008ff7812 */ /* 0x000fc4000780c0ff */
[C---:B------:R-:W-:Y:S02]  /*940f0*/  LOP3.LUT P2, RZ, R8.reuse, 0x40000000, RZ, 0xc0, !PT ;  /* 0x4000000008ff7812 */ /* 0x040fe4000784c0ff */
[----:B------:R-:W-:Y:S01]  /*94100*/  LOP3.LUT P5, RZ, R8, 0x80000000, RZ, 0xc0, !PT ;  /* 0x8000000008ff7812 */ /* 0x000fe200078ac0ff */
[----:B---3--:R1:W-:Y:S02]  /*94110*/  @P6 STG.E.U8 desc[UR44][R6.64], R9 ;  /* 0x0000000906006986 */ /* 0x0083e4000c10112c */
[C---:B-1----:R-:W-:Y:S02]  /*94120*/  PRMT R9, R5.reuse, 0x7771, RZ ;  /* 0x0000777105097816 */ /* 0x042fe400000000ff */
[----:B------:R-:W3:Y:S04]  /*94130*/  LDL.LU.64 R6, [R1+0x27a8] ;  /* 0x0027a80001067983 */ /* 0x000ee80000300a00 */
[----:B------:R1:W-:Y:S02]  /*94140*/  @P1 STG.E.U8 desc[UR44][R28.64], R9 ;  /* 0x000000091c001986 */ /* 0x0003e4000c10112c */
[----:B-1----:R-:W-:-:S05]  /*94150*/  PRMT R9, R5, 0x7772, RZ ;  /* 0x0000777205097816 */ /* 0x002fca00000000ff */
[----:B----4-:R1:W-:Y:S02]  /*94160*/  @P4 STG.E.U8 desc[UR44][R26.64], R9 ;  /* 0x000000091a004986 */ /* 0x0103e4000c10112c */
[----:B-1----:R-:W-:-:S05]  /*94170*/  PRMT R9, R5, 0x7773, RZ ;  /* 0x0000777305097816 */ /* 0x002fca00000000ff */
[----:B------:R1:W-:Y:S02]  /*94180*/  @P3 STG.E.U8 desc[UR44][R24.64], R9 ;  /* 0x0000000918003986 */ /* 0x0003e4000c10112c */
[----:B-1----:R-:W-:-:S05]  /*94190*/  PRMT R9, R0, 0x7770, RZ ;  /* 0x0000777000097816 */ /* 0x002fca00000000ff */
[----:B------:R1:W-:Y:S02]  /*941a0*/  @P0 STG.E.U8 desc[UR44][R22.64], R9 ;  /* 0x0000000916000986 */ /* 0x0003e4000c10112c */
[----:B-1----:R-:W-:-:S05]  /*941b0*/  PRMT R9, R0, 0x7771, RZ ;  /* 0x0000777100097816 */ /* 0x002fca00000000ff */
[----:B------:R1:W-:Y:S02]  /*941c0*/  @P2 STG.E.U8 desc[UR44][R12.64], R9 ;  /* 0x000000090c002986 */ /* 0x0003e4000c10112c */
[C---:B-1----:R-:W-:Y:S02]  /*941d0*/  PRMT R9, R0.reuse, 0x7772, RZ ;  /* 0x0000777200097816 */ /* 0x042fe400000000ff */
[----:B------:R-:W4:Y:S04]  /*941e0*/  LDL.LU.64 R12, [R1+0x1f20] ;  /* 0x001f2000010c7983 */ /* 0x000f280000300a00 */
[----:B--2---:R1:W-:Y:S04]  /*941f0*/  @P5 STG.E.U8 desc[UR44][R2.64], R9 ;  /* 0x0000000902005986 */ /* 0x0043e8000c10112c */
[----:B-1----:R-:W2:Y:S04]  /*94200*/  LDL.LU.64 R2, [R1+0x1f18] ;  /* 0x001f180001027983 */ /* 0x002ea80000300a00 */
[----:B------:R-:W2:Y:S04]  /*94210*/  LDL.LU.64 R20, [R1+0x1f10] ;  /* 0x001f100001147983 */ /* 0x000ea80000300a00 */
[----:B------:R-:W2:Y:S04]  /*94220*/  LDL.LU.64 R26, [R1+0x1f08] ;  /* 0x001f0800011a7983 */ /* 0x000ea80000300a00 */
[----:B------:R-:W2:Y:S01]  /*94230*/  LDL.LU R25, [R1+0xd0] ;  /* 0x0000d00001197983 */ /* 0x000ea20000300800 */
[----:B------:R-:W-:-:S03]  /*94240*/  PRMT R9, R0, 0x7773, RZ ;  /* 0x0000777300097816 */ /* 0x000fc600000000ff */
[----:B------:R-:W2:Y:S04]  /*94250*/  LDL.LU.64 R22, [R1+0x1ef0] ;  /* 0x001ef00001167983 */ /* 0x000ea80000300a00 */
[----:B------:R-:W2:Y:S01]  /*94260*/  LDL.LU R28, [R1+0xb0] ;  /* 0x0000b000011c7983 */ /* 0x000ea20000300800 */
[C---:B---3--:R-:W-:Y:S02]  /*94270*/  LOP3.LUT P3, RZ, R7.reuse, 0x1, RZ, 0xc0, !PT ;  /* 0x0000000107ff7812 */ /* 0x048fe4000786c0ff */
[----:B------:R-:W-:-:S11]  /*94280*/  LOP3.LUT P0, RZ, R7, 0x2, RZ, 0xc0, !PT ;  /* 0x0000000207ff7812 */ /* 0x000fd6000780c0ff */
[----:B----4-:R1:W-:Y:S04]  /*94290*/  @P3 STG.E.U8 desc[UR44][R12.64], R9 ;  /* 0x000000090c003986 */ /* 0x0103e8000c10112c */
[----:B-1----:R-:W3:Y:S01]  /*942a0*/  LDL.LU.64 R12, [R1+0x1ee0] ;  /* 0x001ee000010c7983 */ /* 0x002ee20000300a00 */
[----:B--2---:R-:W-:-:S05]  /*942b0*/  PRMT R9, R25, 0x7770, RZ ;  /* 0x0000777019097816 */ /* 0x004fca00000000ff */
[----:B------:R1:W-:Y:S04]  /*942c0*/  @P0 STG.E.U8 desc[UR44][R2.64], R9 ;  /* 0x0000000902000986 */ /* 0x0003e8000c10112c */
[----:B-1----:R-:W2:Y:S04]  /*942d0*/  LDL.LU.64 R2, [R1+0x1ed8] ;  /* 0x001ed80001027983 */ /* 0x002ea80000300a00 */
[----:B------:R-:W4:Y:S04]  /*942e0*/  LDL.LU R5, [R1+0xd4] ;  /* 0x0000d40001057983 */ /* 0x000f280000300800 */
        /* <DEDUP_REMOVED lines=23> */
[C---:B------:R-:W-:Y:S02]  /*94460*/  LOP3.LUT P2, RZ, R7.reuse, 0x4, RZ, 0xc0, !PT ;  /* 0x0000000407ff7812 */ /* 0x040fe4000784c0ff */
[----:B------:R-:W-:Y:S02]  /*94470*/  LOP3.LUT P5, RZ, R7, 0x8, RZ, 0xc0, !PT ;  /* 0x0000000807ff7812 */ /* 0x000fe400078ac0ff */
[----:B------:R-:W-:Y:S02]  /*94480*/  LOP3.LUT R8, R8, 0xbfffffff, RZ, 0xc0, !PT ;  /* 0xbfffffff08087812 */ /* 0x000fe400078ec0ff */
[----:B------:R-:W-:Y:S01]  /*94490*/  PRMT R9, R25, 0x7771, RZ ;  /* 0x0000777119097816 */ /* 0x000fe200000000ff */
[----:B------:R-:W4:Y:S04]  /*944a0*/  LDL.LU.64 R14, [R1+0x1ea0] ;  /* 0x001ea000010e7983 */ /* 0x000f280000300a00 */
[----:B------:R-:W4:Y:S04]  /*944b0*/  LDL.LU.64 R10, [R1+0x1e98] ;  /* 0x001e9800010a7983 */ /* 0x000f280000300a00 */
[----:B------:R-:W4:Y:S04]  /*944c0*/  LDL.LU.64 R16, [R1+0x1e90] ;  /* 0x001e900001107983 */ /* 0x000f280000300a00 */
[----:B------:R-:W4:Y:S04]  /*944d0*/  LDL.LU R0, [R1+0xb4] ;  /* 0x0000b40001007983 */ /* 0x000f280000300800 */
[----:B------:R-:W4:Y:S01]  /*944e0*/  LDL.LU.64 R18, [R1+0x1e78] ;  /* 0x001e780001127983 */ /* 0x000f220000300a00 */
[----:B------:R-:W-:-:S02]  /*944f0*/  @P6 LOP3.LUT R8, R8, 0x40000000, RZ, 0xfc, !PT ;  /* 0x4000000008086812 */ /* 0x000fc400078efcff */
[----:B------:R-:W-:Y:S02]  /*94500*/  LOP3.LUT P6, RZ, R7, 0x20, RZ, 0xc0, !PT ;  /* 0x0000002007ff7812 */ /* 0x000fe400078cc0ff */
[----:B------:R-:W-:Y:S01]  /*94510*/  LOP3.LUT R8, R8, 0x7fffffff, RZ, 0xc0, !PT ;  /* 0x7fffffff08087812 */ /* 0x000fe200078ec0ff */
[----:B------:R1:W-:Y:S10]  /*94520*/  @P2 STG.E.U8 desc[UR44][R20.64], R9 ;  /* 0x0000000914002986 */ /* 0x0003f4000c10112c */
[----:B------:R-:W-:-:S02]  /*94530*/  @P6 LOP3.LUT R8, R8, 0x80000000, RZ, 0xfc, !PT ;  /* 0x8000000008086812 */ /* 0x000fc400078efcff */
[----:B------:R-:W-:Y:S02]  /*94540*/  LOP3.LUT P6, RZ, R7, 0x10, RZ, 0xc0, !PT ;  /* 0x0000001007ff7812 */ /* 0x000fe400078cc0ff */
[C---:B-1----:R-:W-:Y:S01]  /*94550*/  PRMT R9, R25.reuse, 0x7772, RZ ;  /* 0x0000777219097816 */ /* 0x042fe200000000ff */
[----:B------:R-:W4:Y:S04]  /*94560*/  LDL.LU.64 R20, [R1+0x1e68] ;  /* 0x001e680001147983 */ /* 0x000f280000300a00 */
[----:B------:R1:W-:Y:S02]  /*94570*/  @P5 STG.E.U8 desc[UR44][R26.64], R9 ;  /* 0x000000091a005986 */ /* 0x0003e4000c10112c */
[----:B-1----:R-:W-:Y:S02]  /*94580*/  PRMT R9, R25, 0x7773, RZ ;  /* 0x0000777319097816 */ /* 0x002fe400000000ff */
[----:B------:R-:W4:Y:S04]  /*94590*/  LDL.LU.64 R26, [R1+0x1e60] ;  /* 0x001e6000011a7983 */ /* 0x000f280000300a00 */
[----:B------:R-:W4:Y:S04]  /*945a0*/  LDL.LU.64 R24, [R1+0x1e58] ;  /* 0x001e580001187983 */ /* 0x000f280000300a00 */
[----:B------:R-:W4:Y:S04]  /*945b0*/  LDL.LU R29, [R1+0xd8] ;  /* 0x0000d800011d7983 */ /* 0x000f280000300800 */
[----:B------:R1:W-:Y:S01]  /*945c0*/  @P6 STG.E.U8 desc[UR44][R22.64], R9 ;  /* 0x0000000916006986 */ /* 0x0003e2000c10112c */
[----:B------:R-:W-:-:S02]  /*945d0*/  LOP3.LUT P6, RZ, R8, 0x80000000, RZ, 0xc0, !PT ;  /* 0x8000000008ff7812 */ /* 0x000fc400078cc0ff */
[----:B-1----:R-:W-:Y:S01]  /*945e0*/  PRMT R9, R28, 0x7770, RZ ;  /* 0x000077701c097816 */ /* 0x002fe200000000ff */
[----:B------:R-:W4:Y:S10]  /*945f0*/  LDL.LU.64 R22, [R1+0x1e38] ;  /* 0x001e380001167983 */ /* 0x000f340000300a00 */
[----:B---3--:R1:W-:Y:S01]  /*94600*/  @P6 STG.E.U8 desc[UR44][R12.64], R9 ;  /* 0x000000090c006986 */ /* 0x0083e2000c10112c */
[----:B------:R-:W-:-:S02]  /*94610*/  LOP3.LUT P6, RZ, R8, 0x40000000, RZ, 0xc0, !PT ;  /* 0x4000000008ff7812 */ /* 0x000fc400078cc0ff */
[----:B-1----:R-:W-:Y:S01]  /*94620*/  PRMT R9, R28, 0x7771, RZ ;  /* 0x000077711c097816 */ /* 0x002fe200000000ff */
[----:B------:R-:W3:Y:S10]  /*94630*/  LDL.LU.64 R12, [R1+0x1e28] ;  /* 0x001e2800010c7983 */ /* 0x000ef40000300a00 */
[----:B--2---:R1:W-:Y:S01]  /*94640*/  @P6 STG.E.U8 desc[UR44][R2.64], R9 ;  /* 0x0000000902006986 */ /* 0x0043e2000c10112c */
[----:B------:R-:W-:-:S02]  /*94650*/  LOP3.LUT P6, RZ, R8, 0x20000000, RZ, 0xc0, !PT ;  /* 0x2000000008ff7812 */ /* 0x000fc400078cc0ff */
[----:B-1----:R-:W-:Y:S01]  /*94660*/  PRMT R9, R28, 0x7772, RZ ;  /* 0x000077721c097816 */ /* 0x002fe200000000ff */
[----:B------:R-:W2:Y:S10]  /*94670*/  LDL.LU.64 R2, [R1+0x1e20] ;  /* 0x001e200001027983 */ /* 0x000eb40000300a00 */
[----:B----4-:R1:W-:Y:S04]  /*94680*/  @P6 STG.E.U8 desc[UR44][R4.64], R9 ;  /* 0x0000000904006986 */ /* 0x0103e8000c10112c */
[----:B-1----:R-:W4:Y:S01]  /*94690*/  LDL.LU.64 R4, [R1+0x27a0] ;  /* 0x0027a00001047983 */ /* 0x002f220000300a00 */
[----:B------:R-:W-:-:S02]  /*946a0*/  LOP3.LUT P6, RZ, R8, 0x10000000, RZ, 0xc0, !PT ;  /* 0x1000000008ff7812 */ /* 0x000fc400078cc0ff */
[----:B------:R-:W-:-:S11]  /*946b0*/  PRMT R9, R28, 0x7773, RZ ;  /* 0x000077731c097816 */ /* 0x000fd600000000ff */
[----:B----4-:R1:W-:Y:S04]  /*946c0*/  @P6 STG.E.U8 desc[UR44][R4.64], R9 ;  /* 0x0000000904006986 */ /* 0x0103e8000c10112c */
[----:B-1----:R-:W4:Y:S01]  /*946d0*/  LDL.LU.64 R4, [R1+0x2798] ;  /* 0x0027980001047983 */ /* 0x002f220000300a00 */
[----:B------:R-:W-:Y:S02]  /*946e0*/  LOP3.LUT P6, RZ, R8, 0x8000000, RZ, 0xc0, !PT ;  /* 0x0800000008ff7812 */ /* 0x000fe400078cc0ff */
[C---:B------:R-:W-:Y:S02]  /*946f0*/  LOP3.LUT P1, RZ, R7.reuse, 0x2000, RZ, 0xc0, !PT ;  /* 0x0000200007ff7812 */ /* 0x040fe4000782c0ff */
[C---:B------:R-:W-:Y:S02]  /*94700*/  LOP3.LUT P4, RZ, R7.reuse, 0x4000, RZ, 0xc0, !PT ;  /* 0x0000400007ff7812 */ /* 0x040fe4000788c0ff */
[----:B------:R-:W-:-:S02]  /*94710*/  LOP3.LUT P3, RZ, R7, 0x8000, RZ, 0xc0, !PT ;  /* 0x0000800007ff7812 */ /* 0x000fc4000786c0ff */
[C---:B------:R-:W-:Y:S02]  /*94720*/  LOP3.LUT P0, RZ, R7.reuse, 0x10000, RZ, 0xc0, !PT ;  /* 0x0001000007ff7812 */ /* 0x040fe4000780c0ff */
[C---:B------:R-:W-:Y:S02]  /*94730*/  LOP3.LUT P2, RZ, R7.reuse, 0x20000, RZ, 0xc0, !PT ;  /* 0x0002000007ff7812 */ /* 0x040fe4000784c0ff */
[----:B------:R-:W-:Y:S02]  /*94740*/  LOP3.LUT P5, RZ, R7, 0x40000, RZ, 0xc0, !PT ;  /* 0x0004000007ff7812 */ /* 0x000fe400078ac0ff */
[----:B----4-:R-:W-:-:S05]  /*94750*/  PRMT R9, R5, 0x7770, RZ ;  /* 0x0000777005097816 */ /* 0x010fca00000000ff */
        /* <DEDUP_REMOVED lines=19> */
[----:B---3--:R1:W-:Y:S02]  /*94890*/  @P2 STG.E.U8 desc[UR44][R12.64], R9 ;  /* 0x000000090c002986 */ /* 0x0083e4000c10112c */
[----:B-1----:R-:W-:Y:S02]  /*948a0*/  PRMT R9, R29, 0x7771, RZ ;  /* 0x000077711d097816 */ /* 0x002fe400000000ff */
[----:B------:R-:W3:Y:S04]  /*948b0*/  LDL.LU.64 R12, [R1+0x1e18] ;  /* 0x001e1800010c7983 */ /* 0x000ee80000300a00 */
[----:B--2---:R1:W-:Y:S04]  /*948c0*/  @P5 STG.E.U8 desc[UR44][R2.64], R9 ;  /* 0x0000000902005986 */ /* 0x0043e8000c10112c */
[----:B-1----:R-:W2:Y:S01]  /*948d0*/  LDL.LU.64 R2, [R1+0x1e08] ;  /* 0x001e080001027983 */ /* 0x002ea20000300a00 */
[----:B------:R-:W-:-:S02]  /*948e0*/  LOP3.LUT P3, RZ, R7, 0x80000, RZ, 0xc0, !PT ;  /* 0x0008000007ff7812 */ /* 0x000fc4000786c0ff */
[----:B------:R-:W-:Y:S02]  /*948f0*/  LOP3.LUT P0, RZ, R7, 0x100000, RZ, 0xc0, !PT ;  /* 0x0010000007ff7812 */ /* 0x000fe4000780c0ff */
[C---:B------:R-:W-:Y:S01]  /*94900*/  PRMT R9, R29.reuse, 0x7772, RZ ;  /* 0x000077721d097816 */ /* 0x040fe200000000ff */
[----:B------:R-:W4:Y:S04]  /*94910*/  LDL.LU.64 R22, [R1+0x1e00] ;  /* 0x001e000001167983 */ /* 0x000f280000300a00 */
[----:B------:R-:W4:Y:S04]  /*94920*/  LDL.LU.64 R26, [R1+0x1df8] ;  /* 0x001df800011a7983 */ /* 0x000f280000300a00 */
[----:B------:R-:W4:Y:S04]  /*94930*/  LDL.LU.64 R24, [R1+0x1df0] ;  /* 0x001df00001187983 */ /* 0x000f280000300a00 */
[----:B------:R-:W4:Y:S04]  /*94940*/  LDL.LU R0, [R1+0xb8] ;  /* 0x0000b80001007983 */ /* 0x000f280000300800 */
[----:B---3--:R1:W-:Y:S02]  /*94950*/  @P3 STG.E.U8 desc[UR44][R12.64], R9 ;  /* 0x000000090c003986 */ /* 0x0083e4000c10112c */
[----:B-1----:R-:W-:-:S02]  /*94960*/  PRMT R9, R29, 0x7773, RZ ;  /* 0x000077731d097816 */ /* 0x002fc400000000ff */
[----:B------:R-:W3:Y:S04]  /*94970*/  LDL.LU.64 R12, [R1+0x1de8] ;  /* 0x001de800010c7983 */ /* 0x000ee80000300a00 */
[----:B------:R-:W3:Y:S04]  /*94980*/  LDL.LU R5, [R1+0xdc] ;  /* 0x0000dc0001057983 */ /* 0x000ee80000300800 */
[----:B--2---:R1:W-:Y:S04]  /*94990*/  @P0 STG.E.U8 desc[UR44][R2.64], R9 ;  /* 0x0000000902000986 */ /* 0x0043e8000c10112c */
[----:B-1----:R-:W2:Y:S04]  /*949a0*/  LDL.LU.64 R2, [R1+0x1dd8] ;  /* 0x001dd80001027983 */ /* 0x002ea80000300a00 */
        /* <DEDUP_REMOVED lines=49> */
[----:B---3--:R1:W-:Y:S01]  /*94cc0*/  @P6 STG.E.U8 desc[UR44][R12.64], R9 ;  /* 0x000000090c006986 */ /* 0x0083e2000c10112c */
[----:B------:R-:W-:-:S02]  /*94cd0*/  LOP3.LUT P6, RZ, R8, 0x400000, RZ, 0xc0, !PT ;  /* 0x0040000008ff7812 */ /* 0x000fc400078cc0ff */
[----:B-1----:R-:W-:Y:S01]  /*94ce0*/  PRMT R9, R5, 0x7770, RZ ;  /* 0x0000777005097816 */ /* 0x002fe200000000ff */
[----:B------:R-:W3:Y:S04]  /*94cf0*/  LDL.LU.64 R12, [R1+0x1d60] ;  /* 0x001d6000010c7983 */ /* 0x000ee80000300a00 */
[----:B------:R-:W3:Y:S06]  /*94d00*/  LDL.LU R0, [R1+0x90] ;  /* 0x0000900001007983 */ /* 0x000eec0000300800 */
        /* <DEDUP_REMOVED lines=18> */
[----:B------:R-:W2:Y:S04]  /*94e30*/  LDL.LU R5, [R1+0x2784] ;  /* 0x0027840001057983 */ /* 0x000ea80000300800 */
[----:B----4-:R1:W-:Y:S01]  /*94e40*/  @P6 STG.E.U8 desc[UR44][R14.64], R9 ;  /* 0x000000090e006986 */ /* 0x0103e2000c10112c */
[----:B------:R-:W-:-:S02]  /*94e50*/  LOP3.LUT P6, RZ, R8, 0x40000, RZ, 0xc0, !PT ;  /* 0x0004000008ff7812 */ /* 0x000fc400078cc0ff */
        /* <DEDUP_REMOVED lines=24> */
[----:B------:R-:W-:Y:S02]  /*94fe0*/  PRMT R9, R0, 0x7771, RZ ;  /* 0x0000777100097816 */ /* 0x000fe400000000ff */
[----:B------:R-:W-:Y:S01]  /*94ff0*/  LOP3.LUT P2, RZ, R6, 0x100, RZ, 0xc0, !PT ;  /* 0x0000010006ff7812 */ /* 0x000fe2000784c0ff */
[----:B------:R-:W4:Y:S04]  /*95000*/  LDL.LU.64 R24, [R1+0x1d18] ;  /* 0x001d180001187983 */ /* 0x000f280000300a00 */
[----:B------:R-:W4:Y:S04]  /*95010*/  LDL.LU.64 R22, [R1+0x1d10] ;  /* 0x001d100001167983 */ /* 0x000f280000300a00 */
[----:B------:R-:W4:Y:S04]  /*95020*/  LDL.LU R14, [R1+0xa4] ;  /* 0x0000a400010e7983 */ /* 0x000f280000300800 */
[----:B---3--:R1:W-:Y:S02]  /*95030*/  @P3 STG.E.U8 desc[UR44][R12.64], R9 ;  /* 0x000000090c003986 */ /* 0x0083e4000c10112c */
[----:B-1----:R-:W-:-:S02]  /*95040*/  PRMT R9, R0, 0x7772, RZ ;  /* 0x0000777200097816 */ /* 0x002fc400000000ff */
[----:B------:R-:W3:Y:S04]  /*95050*/  LDL.LU.64 R12, [R1+0x1d08] ;  /* 0x001d0800010c7983 */ /* 0x000ee80000300a00 */
[----:B------:R-:W3:Y:S04]  /*95060*/  LDL.LU R15, [R1+0x94] ;  /* 0x00009400010f7983 */ /* 0x000ee80000300800 */
[----:B--2---:R1:W-:Y:S02]  /*95070*/  @P0 STG.E.U8 desc[UR44][R2.64], R9 ;  /* 0x0000000902000986 */ /* 0x0043e4000c10112c */
[----:B-1----:R-:W-:-:S02]  /*95080*/  PRMT R9, R0, 0x7773, RZ ;  /* 0x0000777300097816 */ /* 0x002fc400000000ff */
[----:B------:R-:W2:Y:S04]  /*95090*/  LDL.LU.64 R2, [R1+0x1ce8] ;  /* 0x001ce80001027983 */ /* 0x000ea80000300a00 */
[----:B------:R1:W-:Y:S04]  /*950a0*/  @P2 STG.E.U8 desc[UR44][R4.64], R9 ;  /* 0x0000000904002986 */ /* 0x0003e8000c10112c */
[----:B-1----:R-:W2:Y:S04]  /*950b0*/  LDL.LU R5, [R1+0x2780] ;  /* 0x0027800001057983 */ /* 0x002ea80000300800 */
        /* <DEDUP_REMOVED lines=24> */
[----:B------:R-:W-:Y:S02]  /*95240*/  LOP3.LUT P5, RZ, R6, 0x200, RZ, 0xc0, !PT ;  /* 0x0000020006ff7812 */ /* 0x000fe400078ac0ff */
[----:B------:R-:W-:Y:S02]  /*95250*/  PRMT R9, R14, 0x7770, RZ ;  /* 0x000077700e097816 */ /* 0x000fe400000000ff */
[----:B------:R-:W-:Y:S01]  /*95260*/  LOP3.LUT R8, R8, 0xffffbfff, RZ, 0xc0, !PT ;  /* 0xffffbfff08087812 */ /* 0x000fe200078ec0ff */
[----:B------:R-:W4:Y:S04]  /*95270*/  LDL.LU.64 R16, [R1+0x1cb0] ;  /* 0x001cb00001107983 */ /* 0x000f280000300a00 */
[----:B------:R-:W4:Y:S04]  /*95280*/  LDL.LU R0, [R1+0xa8] ;  /* 0x0000a80001007983 */ /* 0x000f280000300800 */
[----:B------:R-:W4:Y:S04]  /*95290*/  LDL.LU.64 R18, [R1+0x1ca0] ;  /* 0x001ca00001127983 */ /* 0x000f280000300a00 */
[----:B------:R-:W4:Y:S04]  /*952a0*/  LDL.LU.64 R20, [R1+0x1c98] ;  /* 0x001c980001147983 */ /* 0x000f280000300a00 */
[----:B------:R-:W4:Y:S04]  /*952b0*/  LDL.LU R4, [R1+0x98] ;  /* 0x0000980001047983 */ /* 0x000f280000300800 */
[----:B------:R-:W4:Y:S04]  /*952c0*/  LDL.LU.64 R28, [R1+0x1c90] ;  /* 0x001c9000011c7983 */ /* 0x000f280000300a00 */
[----:B------:R-:W4:Y:S01]  /*952d0*/  LDL.LU.64 R26, [R1+0x1c70] ;  /* 0x001c7000011a7983 */ /* 0x000f220000300a00 */
[----:B------:R-:W-:-:S02]  /*952e0*/  @P6 LOP3.LUT R8, R8, 0x4000, RZ, 0xfc, !PT ;  /* 0x0000400008086812 */ /* 0x000fc400078efcff */
[----:B------:R-:W-:Y:S02]  /*952f0*/  LOP3.LUT P6, RZ, R6, 0x800, RZ, 0xc0, !PT ;  /* 0x0000080006ff7812 */ /* 0x000fe400078cc0ff */
[----:B------:R-:W-:Y:S01]  /*95300*/  LOP3.LUT R8, R8, 0xffff7fff, RZ, 0xc0, !PT ;  /* 0xffff7fff08087812 */ /* 0x000fe200078ec0ff */
[----:B------:R1:W-:Y:S10]  /*95310*/  @P5 STG.E.U8 desc[UR44][R24.64], R9 ;  /* 0x0000000918005986 */ /* 0x0003f4000c10112c */
[----:B------:R-:W-:-:S02]  /*95320*/  @P6 LOP3.LUT R8, R8, 0x8000, RZ, 0xfc, !PT ;  /* 0x0000800008086812 */ /* 0x000fc400078efcff */
[----:B------:R-:W-:Y:S02]  /*95330*/  LOP3.LUT P6, RZ, R6, 0x400, RZ, 0xc0, !PT ;  /* 0x0000040006ff7812 */ /* 0x000fe400078cc0ff */
[----:B-1----:R-:W-:Y:S01]  /*95340*/  PRMT R9, R14, 0x7771, RZ ;  /* 0x000077710e097816 */ /* 0x002fe200000000ff */
[----:B------:R-:W4:Y:S10]  /*95350*/  LDL.LU.64 R24, [R1+0x1c60] ;  /* 0x001c600001187983 */ /* 0x000f340000300a00 */
        /* <DEDUP_REMOVED lines=49> */
[----:B-1----:R-:W2:Y:S04]  /*95670*/  LDL.LU.64 R2, [R1+0x1c20] ;  /* 0x001c200001027983 */ /* 0x002ea80000300a00 */
[----:B------:R-:W4:Y:S04]  /*95680*/  LDL.LU.64 R28, [R1+0x1c18] ;  /* 0x001c1800011c7983 */ /* 0x000f280000300a00 */
[----:B------:R-:W3:Y:S01]  /*95690*/  LDL.LU R0, [R1+0xac] ;  /* 0x0000ac0001007983 */ /* 0x000ee20000300800 */
[----:B------:R-:W-:-:S02]  /*956a0*/  LOP3.LUT P6, RZ, R5, 0x20, RZ, 0xc0, !PT ;  /* 0x0000002005ff7812 */ /* 0x000fc400078cc0ff */
[----:B------:R-:W-:Y:S02]  /*956b0*/  LOP3.LUT R8, R8, 0xfffffffe, RZ, 0xc0, !PT ;  /* 0xfffffffe08087812 */ /* 0x000fe400078ec0ff */
[C---:B------:R-:W-:Y:S02]  /*956c0*/  LOP3.LUT P3, RZ, R6.reuse, 0x2000000, RZ, 0xc0, !PT ;  /* 0x0200000006ff7812 */ /* 0x040fe4000786c0ff */
[----:B------:R-:W-:Y:S01]  /*956d0*/  LOP3.LUT P0, RZ, R6, 0x4000000, RZ, 0xc0, !PT ;  /* 0x0400000006ff7812 */ /* 0x000fe2000780c0ff */
[----:B------:R-:W4:Y:S04]  /*956e0*/  LDL.LU.64 R24, [R1+0x1bf8] ;  /* 0x001bf80001187983 */ /* 0x000f280000300a00 */
[----:B------:R-:W4:Y:S04]  /*956f0*/  LDL.LU.64 R22, [R1+0x1be8] ;  /* 0x001be80001167983 */ /* 0x000f280000300a00 */
[----:B------:R-:W4:Y:S01]  /*95700*/  LDL.LU R4, [R1+0x9c] ;  /* 0x00009c0001047983 */ /* 0x000f220000300800 */
[----:B------:R-:W-:-:S02]  /*95710*/  @P6 LOP3.LUT R8, R8, 0x1, RZ, 0xfc, !PT ;  /* 0x0000000108086812 */ /* 0x000fc400078efcff */
        /* <DEDUP_REMOVED lines=20> */
[----:B------:R-:W-:Y:S01]  /*95860*/  STL.64 [R1+0x2758], R6 ;  /* 0x0027580601007387 */ /* 0x000fe20000100a00 */
[C---:B------:R-:W-:Y:S02]  /*95870*/  LOP3.LUT P2, RZ, R6.reuse, 0x8000000, RZ, 0xc0, !PT ;  /* 0x0800000006ff7812 */ /* 0x040fe4000784c0ff */
[----:B------:R-:W-:-:S07]  /*95880*/  LOP3.LUT P5, RZ, R6, 0x10000000, RZ, 0xc0, !PT ;  /* 0x1000000006ff7812 */ /* 0x000fce00078ac0ff */
[----:B------:R-:W-:Y:S02]  /*95890*/  @P6 LOP3.LUT R8, R8, 0x80, RZ, 0xfc, !PT ;  /* 0x0000008008086812 */ /* 0x000fe400078efcff */
[----:B------:R-:W-:Y:S02]  /*958a0*/  LOP3.LUT P6, RZ, R6, 0x20000000, RZ, 0xc0, !PT ;  /* 0x2000000006ff7812 */ /* 0x000fe400078cc0ff */
[----:B---3--:R-:W-:-:S05]  /*958b0*/  PRMT R9, R0, 0x7770, RZ ;  /* 0x0000777000097816 */ /* 0x008fca00000000ff */
[----:B------:R1:W-:Y:S02]  /*958c0*/  @P3 STG.E.U8 desc[UR44][R12.64], R9 ;  /* 0x000000090c003986 */ /* 0x0003e4000c10112c */
[C---:B-1----:R-:W-:Y:S02]  /*958d0*/  PRMT R9, R0.reuse, 0x7771, RZ ;  /* 0x0000777100097816 */ /* 0x042fe400000000ff */
[----:B------:R-:W3:Y:S04]  /*958e0*/  LDL.LU.64 R12, [R1+0x1be0] ;  /* 0x001be000010c7983 */ /* 0x000ee80000300a00 */
[----:B--2---:R1:W-:Y:S04]  /*958f0*/  @P0 STG.E.U8 desc[UR44][R2.64], R9 ;  /* 0x0000000902000986 */ /* 0x0043e8000c10112c */
[----:B-1----:R-:W2:Y:S04]  /*95900*/  LDL.LU.64 R2, [R1+0x1bd8] ;  /* 0x001bd80001027983 */ /* 0x002ea80000300a00 */
[----:B------:R-:W3:Y:S01]  /*95910*/  LDL.LU.64 R6, [R1+0x1bb0] ;  /* 0x001bb00001067983 */ /* 0x000ee20000300a00 */
[----:B------:R-:W-:-:S05]  /*95920*/  PRMT R9, R0, 0x7772, RZ ;  /* 0x0000777200097816 */ /* 0x000fca00000000ff */
[----:B----4-:R1:W-:Y:S02]  /*95930*/  @P2 STG.E.U8 desc[UR44][R28.64], R9 ;  /* 0x000000091c002986 */ /* 0x0103e4000c10112c */
[----:B-1----:R-:W-:-:S05]  /*95940*/  PRMT R9, R0, 0x7773, RZ ;  /* 0x0000777300097816 */ /* 0x002fca00000000ff */
[----:B------:R1:W-:Y:S02]  /*95950*/  @P5 STG.E.U8 desc[UR44][R24.64], R9 ;  /* 0x0000000918005986 */ /* 0x0003e4000c10112c */
[----:B-1----:R-:W-:-:S05]  /*95960*/  PRMT R9, R4, 0x7770, RZ ;  /* 0x0000777004097816 */ /* 0x002fca00000000ff */
[----:B------:R-:W-:Y:S04]  /*95970*/  @P6 STG.E.U8 desc[UR44][R22.64], R9 ;  /* 0x0000000916006986 */ /* 0x000fe8000c10112c */
[----:B---3--:R1:W-:Y:S04]  /*95980*/  STL.64 [R1+0x2760], R6 ;  /* 0x0027600601007387 */ /* 0x0083e80000100a00 */
[----:B-1----:R-:W3:Y:S01]  /*95990*/  LDL.LU.64 R6, [R1+0x1bc0] ;  /* 0x001bc00001067983 */ /* 0x002ee20000300a00 */
[----:B------:R-:W-:Y:S02]  /*959a0*/  LOP3.LUT P6, RZ, R8, 0x80, RZ, 0xc0, !PT ;  /* 0x0000008008ff7812 */ /* 0x000fe400078cc0ff */
[----:B------:R-:W-:Y:S01]  /*959b0*/  PRMT R9, R4, 0x7771, RZ ;  /* 0x0000777104097816 */ /* 0x000fe200000000ff */
[----:B------:R-:W4:Y:S04]  /*959c0*/  LDL.LU R26, [R1+0x110] ;  /* 0x00011000011a7983 */ /* 0x000f280000300800 */
[----:B------:R-:W4:Y:S04]  /*959d0*/  LDL.LU.64 R14, [R1+0x1ba8] ;  /* 0x001ba800010e7983 */ /* 0x000f280000300a00 */
[----:B------:R-:W4:Y:S04]  /*959e0*/  LDL.LU.64 R10, [R1+0x1ba0] ;  /* 0x001ba000010a7983 */ /* 0x000f280000300a00 */
[----:B------:R-:W4:Y:S04]  /*959f0*/  LDL.LU.64 R16, [R1+0x1b80] ;  /* 0x001b800001107983 */ /* 0x000f280000300a00 */
[----:B------:R-:W4:Y:S04]  /*95a00*/  LDL.LU R27, [R1+0x100] ;  /* 0x00010000011b7983 */ /* 0x000f280000300800 */
[----:B------:R-:W4:Y:S04]  /*95a10*/  LDL.LU.64 R18, [R1+0x1b70] ;  /* 0x001b700001127983 */ /* 0x000f280000300a00 */
[----:B------:R-:W4:Y:S04]  /*95a20*/  LDL.LU.64 R20, [R1+0x1b68] ;  /* 0x001b680001147983 */ /* 0x000f280000300a00 */
[----:B------:R-:W4:Y:S04]  /*95a30*/  LDL.LU.64 R28, [R1+0x1b60] ;  /* 0x001b6000011c7983 */ /* 0x000f280000300a00 */
[----:B------:R-:W4:Y:S04]  /*95a40*/  LDL.LU.64 R24, [R1+0x1b48] ;  /* 0x001b480001187983 */ /* 0x000f280000300a00 */
[----:B------:R-:W4:Y:S04]  /*95a50*/  LDL.LU R0, [R1+0x114] ;  /* 0x0001140001007983 */ /* 0x000f280000300800 */
[----:B------:R1:W-:Y:S01]  /*95a60*/  @P6 STG.E.U8 desc[UR44][R12.64], R9 ;  /* 0x000000090c006986 */ /* 0x0003e2000c10112c */
[----:B------:R-:W-:-:S03]  /*95a70*/  LOP3.LUT P6, RZ, R8, 0x40, RZ, 0xc0, !PT ;  /* 0x0000004008ff7812 */ /* 0x000fc600078cc0ff */
[----:B------:R-:W4:Y:S01]  /*95a80*/  LDL.LU.64 R22, [R1+0x1b38] ;  /* 0x001b380001167983 */ /* 0x000f220000300a00 */
[----:B-1----:R-:W-:-:S03]  /*95a90*/  PRMT R9, R4, 0x7772, RZ ;  /* 0x0000777204097816 */ /* 0x002fc600000000ff */
[----:B------:R-:W4:Y:S06]  /*95aa0*/  LDL.LU.64 R12, [R1+0x1b30] ;  /* 0x001b3000010c7983 */ /* 0x000f2c0000300a00 */
[----:B--2---:R1:W-:Y:S01]  /*95ab0*/  @P6 STG.E.U8 desc[UR44][R2.64], R9 ;  /* 0x0000000902006986 */ /* 0x0043e2000c10112c */
[----:B------:R-:W-:Y:S02]  /*95ac0*/  LOP3.LUT P6, RZ, R8, 0x20, RZ, 0xc0, !PT ;  /* 0x0000002008ff7812 */ /* 0x000fe400078cc0ff */
[----:B-1----:R-:W-:Y:S01]  /*95ad0*/  PRMT R9, R4, 0x7773, RZ ;  /* 0x0000777304097816 */ /* 0x002fe200000000ff */
[----:B------:R-:W2:Y:S04]  /*95ae0*/  LDL.LU.64 R2, [R1+0x1b28] ;  /* 0x001b280001027983 */ /* 0x000ea80000300a00 */
[----:B------:R-:W2:Y:S06]  /*95af0*/  LDL.LU R4, [R1+0x2768] ;  /* 0x0027680001047983 */ /* 0x000eac0000300800 */
[----:B---3--:R1:W-:Y:S04]  /*95b00*/  @P6 STG.E.U8 desc[UR44][R6.64], R9 ;  /* 0x0000000906006986 */ /* 0x0083e8000c10112c */
[----:B-1----:R-:W3:Y:S01]  /*95b10*/  LDL.LU.64 R6, [R1+0x2760] ;  /* 0x0027600001067983 */ /* 0x002ee20000300a00 */
[----:B------:R-:W-:-:S02]  /*95b20*/  LOP3.LUT P6, RZ, R8, 0x10, RZ, 0xc0, !PT ;  /* 0x0000001008ff7812 */ /* 0x000fc400078cc0ff */
[----:B----4-:R-:W-:Y:S02]  /*95b30*/  PRMT R9, R26, 0x7770, RZ ;  /* 0x000077701a097816 */ /* 0x010fe400000000ff */
[C---:B------:R-:W-:Y:S02]  /*95b40*/  LOP3.LUT P1, RZ, R5.reuse, 0x40, RZ, 0xc0, !PT ;  /* 0x0000004005ff7812 */ /* 0x040fe4000782c0ff */
[C---:B------:R-:W-:Y:S02]  /*95b50*/  LOP3.LUT P4, RZ, R5.reuse, 0x80, RZ, 0xc0, !PT ;  /* 0x0000008005ff7812 */ /* 0x040fe4000788c0ff */
[C---:B------:R-:W-:Y:S02]  /*95b60*/  LOP3.LUT P3, RZ, R5.reuse, 0x100, RZ, 0xc0, !PT ;  /* 0x0000010005ff7812 */ /* 0x040fe4000786c0ff */
[C---:B------:R-:W-:Y:S02]  /*95b70*/  LOP3.LUT P0, RZ, R5.reuse, 0x200, RZ, 0xc0, !PT ;  /* 0x0000020005ff7812 */ /* 0x040fe4000780c0ff */
[----:B------:R-:W-:-:S02]  /*95b80*/  LOP3.LUT P2, RZ, R5, 0x400, RZ, 0xc0, !PT ;  /* 0x0000040005ff7812 */ /* 0x000fc4000784c0ff */
[----:B------:R-:W-:Y:S01]  /*95b90*/  LOP3.LUT P5, RZ, R5, 0x800, RZ, 0xc0, !PT ;  /* 0x0000080005ff7812 */ /* 0x000fe200078ac0ff */
[----:B---3--:R1:W-:Y:S01]  /*95ba0*/  @P6 STG.E.U8 desc[UR44][R6.64], R9 ;  /* 0x0000000906006986 */ /* 0x0083e2000c10112c */
[----:B------:R-:W-:Y:S02]  /*95bb0*/  LOP3.LUT P6, RZ, R8, 0x8, RZ, 0xc0, !PT ;  /* 0x0000000808ff7812 */ /* 0x000fe400078cc0ff */
[----:B-1----:R-:W-:Y:S01]  /*95bc0*/  PRMT R9, R26, 0x7771, RZ ;  /* 0x000077711a097816 */ /* 0x002fe200000000ff */
[----:B------:R-:W3:Y:S10]  /*95bd0*/  LDL.LU.64 R6, [R1+0x2758] ;  /* 0x0027580001067983 */ /* 0x000ef40000300a00 */
[----:B------:R1:W-:Y:S01]  /*95be0*/  @P6 STG.E.U8 desc[UR44][R14.64], R9 ;  /* 0x000000090e006986 */ /* 0x0003e2000c10112c */
[----:B------:R-:W-:-:S02]  /*95bf0*/  LOP3.LUT P6, RZ, R8, 0x4, RZ, 0xc0, !PT ;  /* 0x0000000408ff7812 */ /* 0x000fc400078cc0ff */
[----:B-1----:R-:W-:-:S11]  /*95c00*/  PRMT R9, R26, 0x7772, RZ ;  /* 0x000077721a097816 */ /* 0x002fd600000000ff */
[----:B------:R1:W-:Y:S01]  /*95c10*/  @P6 STG.E.U8 desc[UR44][R10.64], R9 ;  /* 0x000000090a006986 */ /* 0x0003e2000c10112c */
[----:B------:R-:W-:Y:S02]  /*95c20*/  LOP3.LUT P6, RZ, R8, 0x2, RZ, 0xc0, !PT ;  /* 0x0000000208ff7812 */ /* 0x000fe400078cc0ff */
[----:B-1----:R-:W-:-:S11]  /*95c30*/  PRMT R9, R26, 0x7773, RZ ;  /* 0x000077731a097816 */ /* 0x002fd600000000ff */
[----:B------:R-:W-:Y:S01]  /*95c40*/  @P6 STG.E.U8 desc[UR44][R16.64], R9 ;  /* 0x0000000910006986 */ /* 0x000fe2000c10112c */
[----:B------:R-:W-:Y:S02]  /*95c50*/  LOP3.LUT P6, RZ, R8, 0x1, RZ, 0xc0, !PT ;  /* 0x0000000108ff7812 */ /* 0x000fe400078cc0ff */
[----:B------:R-:W-:-:S11]  /*95c60*/  PRMT R8, R27, 0x7770, RZ ;  /* 0x000077701b087816 */ /* 0x000fd600000000ff */
        /* <DEDUP_REMOVED lines=11> */
[----:B-1----:R-:W-:Y:S02]  /*95d20*/  PRMT R8, R0, 0x7772, RZ ;  /* 0x0000777200087816 */ /* 0x002fe400000000ff */
[----:B------:R-:W4:Y:S04]  /*95d30*/  LDL.LU.64 R12, [R1+0x1b08] ;  /* 0x001b0800010c7983 */ /* 0x000f280000300a00 */
[----:B--2---:R1:W-:Y:S04]  /*95d40*/  @P5 STG.E.U8 desc[UR44][R2.64], R8 ;  /* 0x0000000802005986 */ /* 0x0043e8000c10112c */
[----:B-1----:R-:W2:Y:S04]  /*95d50*/  LDL.LU.64 R2, [R1+0x1af8] ;  /* 0x001af80001027983 */ /* 0x002ea80000300a00 */
        /* <DEDUP_REMOVED lines=8> */
[----:B----4-:R1:W-:Y:S04]  /*95de0*/  @P3 STG.E.U8 desc[UR44][R12.64], R8 ;  /* 0x000000080c003986 */ /* 0x0103e8000c10112c */
[----:B-1----:R-:W4:Y:S01]  /*95df0*/  LDL.LU.64 R12, [R1+0x1ac0] ;  /* 0x001ac000010c7983 */ /* 0x002f220000300a00 */
[----:B--2---:R-:W-:-:S05]  /*95e00*/  PRMT R8, R23, 0x7770, RZ ;  /* 0x0000777017087816 */ /* 0x004fca00000000ff */
[----:B------:R1:W-:Y:S04]  /*95e10*/  @P0 STG.E.U8 desc[UR44][R2.64], R8 ;  /* 0x0000000802000986 */ /* 0x0003e8000c10112c */
[----:B-1----:R-:W2:Y:S04]  /*95e20*/  LDL.LU.64 R2, [R1+0x1ab8] ;  /* 0x001ab80001027983 */ /* 0x002ea80000300a00 */
[----:B------:R-:W2:Y:S04]  /*95e30*/  LDL.LU R22, [R1+0x108] ;  /* 0x0001080001167983 */ /* 0x000ea80000300800 */
        /* <DEDUP_REMOVED lines=31> */
[----:B------:R-:W3:Y:S04]  /*96030*/  LDL.LU.64 R18, [R1+0x1a58] ;  /* 0x001a580001127983 */ /* 0x000ee80000300a00 */
        /* <DEDUP_REMOVED lines=12> */
[----:B------:R-:W3:Y:S04]  /*96100*/  LDL.LU R23, [R1+0x10c] ;  /* 0x00010c0001177983 */ /* 0x000ee80000300800 */
[----:B------:R1:W-:Y:S01]  /*96110*/  @P6 STG.E.U8 desc[UR44][R24.64], R8 ;  /* 0x0000000818006986 */ /* 0x0003e2000c10112c */
[----:B------:R-:W-:-:S02]  /*96120*/  LOP3.LUT P6, RZ, R6, 0x80000000, RZ, 0xc0, !PT ;  /* 0x8000000006ff7812 */ /* 0x000fc400078cc0ff */
[----:B-1----:R-:W-:Y:S01]  /*96130*/  PRMT R8, R9, 0x7770, RZ ;  /* 0x0000777009087816 */ /* 0x002fe200000000ff */
[----:B------:R-:W3:Y:S10]  /*96140*/  LDL.LU.64 R24, [R1+0x1a18] ;  /* 0x001a180001187983 */ /* 0x000ef40000300a00 */
[----:B----4-:R1:W-:Y:S01]  /*96150*/  @P6 STG.E.U8 desc[UR44][R12.64], R8 ;  /* 0x000000080c006986 */ /* 0x0103e2000c10112c */
[----:B------:R-:W-:-:S02]  /*96160*/  LOP3.LUT P6, RZ, R6, 0x40000000, RZ, 0xc0, !PT ;  /* 0x4000000006ff7812 */ /* 0x000fc400078cc0ff */
[----:B-1----:R-:W-:Y:S01]  /*96170*/  PRMT R8, R9, 0x7771, RZ ;  /* 0x0000777109087816 */ /* 0x002fe200000000ff */
[----:B------:R-:W4:Y:S10]  /*96180*/  LDL.LU.64 R12, [R1+0x1a08] ;  /* 0x001a0800010c7983 */ /* 0x000f340000300a00 */
[----:B--2---:R1:W-:Y:S01]  /*96190*/  @P6 STG.E.U8 desc[UR44][R2.64], R8 ;  /* 0x0000000802006986 */ /* 0x0043e2000c10112c */
[----:B------:R-:W-:-:S02]  /*961a0*/  LOP3.LUT P6, RZ, R6, 0x20000000, RZ, 0xc0, !PT ;  /* 0x2000000006ff7812 */ /* 0x000fc400078cc0ff */
[----:B-1----:R-:W-:Y:S01]  /*961b0*/  PRMT R8, R9, 0x7772, RZ ;  /* 0x0000777209087816 */ /* 0x002fe200000000ff */
[----:B------:R-:W2:Y:S10]  /*961c0*/  LDL.LU.64 R2, [R1+0x1a00] ;  /* 0x001a000001027983 */ /* 0x000eb40000300a00 */
        /* <DEDUP_REMOVED lines=33> */
[----:B----4-:R1:W-:Y:S02]  /*963e0*/  @P2 STG.E.U8 desc[UR44][R12.64], R8 ;  /* 0x000000080c002986 */ /* 0x0103e4000c10112c */
        /* <DEDUP_REMOVED lines=17> */
[----:B--2---:R1:W-:Y:S04]  /*96500*/  STL.64 [R1+0x2738], R2 ;  /* 0x0027380201007387 */ /* 0x0043e80000100a00 */
[----:B-1----:R-:W2:Y:S01]  /*96510*/  LDL.LU.64 R2, [R1+0x1988] ;  /* 0x0019880001027983 */ /* 0x002ea20000300a00 */
        /* <DEDUP_REMOVED lines=15> */
[----:B------:R-:W-:Y:S01]  /*96610*/  LOP3.LUT P6, RZ, R4, 0x40, RZ, 0xc0, !PT ;  /* 0x0000004004ff7812 */ /* 0x000fe200078cc0ff */
[----:B--2---:R1:W-:Y:S04]  /*96620*/  STL.64 [R1+0x2740], R2 ;  /* 0x0027400201007387 */ /* 0x0043e80000100a00 */
[----:B-1----:R-:W2:Y:S01]  /*96630*/  LDL.LU.64 R2, [R1+0x1990] ;  /* 0x0019900001027983 */ /* 0x002ea20000300a00 */
[----:B------:R-:W-:Y:S02]  /*96640*/  LOP3.LUT R6, R6, 0xffdfffff, RZ, 0xc0, !PT ;  /* 0xffdfffff06067812 */ /* 0x000fe400078ec0ff */
[----:B------:R-:W-:-:S02]  /*96650*/  LOP3.LUT P2, RZ, R4, 0x2, RZ, 0xc0, !PT ;  /* 0x0000000204ff7812 */ /* 0x000fc4000784c0ff */
[----:B------:R-:W-:Y:S02]  /*96660*/  LOP3.LUT P5, RZ, R4, 0x4, RZ, 0xc0, !PT ;  /* 0x0000000404ff7812 */ /* 0x000fe400078ac0ff */
[----:B----4-:R-:W-:Y:S02]  /*96670*/  PRMT R8, R0, 0x7770, RZ ;  /* 0x0000777000087816 */ /* 0x010fe400000000ff */
[----:B------:R-:W-:Y:S02]  /*96680*/  @P6 LOP3.LUT R6, R6, 0x200000, RZ, 0xfc, !PT ;  /* 0x0020000006066812 */ /* 0x000fe400078efcff */
[----:B------:R-:W-:Y:S01]  /*96690*/  LOP3.LUT P6, RZ, R4, 0x20, RZ, 0xc0, !PT ;  /* 0x0000002004ff7812 */ /* 0x000fe200078cc0ff */
[----:B------:R-:W4:Y:S04]  /*966a0*/  LDL.LU R22, [R1+0xf4] ;  /* 0x0000f40001167983 */ /* 0x000f280000300800 */
[----:B------:R-:W4:Y:S01]  /*966b0*/  LDL.LU.64 R14, [R1+0x1968] ;  /* 0x00196800010e7983 */ /* 0x000f220000300a00 */
[----:B------:R-:W-:-:S03]  /*966c0*/  LOP3.LUT R6, R6, 0xffbfffff, RZ, 0xc0, !PT ;  /* 0xffbfffff06067812 */ /* 0x000fc600078ec0ff */
        /* <DEDUP_REMOVED lines=16> */
[----:B------:R1:W-:Y:S01]  /*967d0*/  @P6 STG.E.U8 desc[UR44][R24.64], R8 ;  /* 0x0000000818006986 */ /* 0x0003e2000c10112c */
[----:B------:R-:W-:-:S02]  /*967e0*/  LOP3.LUT P6, RZ, R6, 0x800000, RZ, 0xc0, !PT ;  /* 0x0080000006ff7812 */ /* 0x000fc400078cc0ff */
[----:B-1----:R-:W-:Y:S01]  /*967f0*/  PRMT R8, R0, 0x7773, RZ ;  /* 0x0000777300087816 */ /* 0x002fe200000000ff */
[----:B------:R-:W4:Y:S10]  /*96800*/  LDL.LU.64 R24, [R1+0x1908] ;  /* 0x0019080001187983 */ /* 0x000f340000300a00 */
[----:B---3--:R1:W-:Y:S01]  /*96810*/  @P6 STG.E.U8 desc[UR44][R12.64], R8 ;  /* 0x000000080c006986 */ /* 0x0083e2000c10112c */
[----:B------:R-:W-:-:S02]  /*96820*/  LOP3.LUT P6, RZ, R6, 0x400000, RZ, 0xc0, !PT ;  /* 0x0040000006ff7812 */ /* 0x000fc400078cc0ff */
[----:B-1----:R-:W-:Y:S01]  /*96830*/  PRMT R8, R9, 0x7770, RZ ;  /* 0x0000777009087816 */ /* 0x002fe200000000ff */
[----:B------:R-:W3:Y:S04]  /*96840*/  LDL.LU.64 R12, [R1+0x18f0] ;  /* 0x0018f000010c7983 */ /* 0x000ee80000300a00 */
[----:B------:R-:W3:Y:S06]  /*96850*/  LDL.LU R0, [R1+0xf8] ;  /* 0x0000f80001007983 */ /* 0x000eec0000300800 */
[----:B--2---:R1:W-:Y:S04]  /*96860*/  @P6 STG.E.U8 desc[UR44][R2.64], R8 ;  /* 0x0000000802006986 */ /* 0x0043e8000c10112c */
[----:B-1----:R-:W2:Y:S01]  /*96870*/  LDL.LU.64 R2, [R1+0x2740] ;  /* 0x0027400001027983 */ /* 0x002ea20000300a00 */
[----:B------:R-:W-:-:S02]  /*96880*/  LOP3.LUT P6, RZ, R6, 0x200000, RZ, 0xc0, !PT ;  /* 0x0020000006ff7812 */ /* 0x000fc400078cc0ff */
[----:B------:R-:W-:-:S11]  /*96890*/  PRMT R8, R9, 0x7771, RZ ;  /* 0x0000777109087816 */ /* 0x000fd600000000ff */
[----:B--2---:R1:W-:Y:S04]  /*968a0*/  @P6 STG.E.U8 desc[UR44][R2.64], R8 ;  /* 0x0000000802006986 */ /* 0x0043e8000c10112c */
[----:B-1----:R-:W2:Y:S01]  /*968b0*/  LDL.LU.64 R2, [R1+0x2738] ;  /* 0x0027380001027983 */ /* 0x002ea20000300a00 */
        /* <DEDUP_REMOVED lines=8> */
[----:B--2---:R1:W-:Y:S04]  /*96940*/  @P6 STG.E.U8 desc[UR44][R2.64], R8 ;  /* 0x0000000802006986 */ /* 0x0043e8000c10112c */
[----:B-1----:R-:W2:Y:S01]  /*96950*/  LDL.LU.64 R2, [R1+0x2730] ;  /* 0x0027300001027983 */ /* 0x002ea20000300a00 */
[----:B------:R-:W-:-:S02]  /*96960*/  LOP3.LUT P6, RZ, R6, 0x80000, RZ, 0xc0, !PT ;  /* 0x0008000006ff7812 */ /* 0x000fc400078cc0ff */
[----:B------:R-:W-:-:S11]  /*96970*/  PRMT R8, R9, 0x7773, RZ ;  /* 0x0000777309087816 */ /* 0x000fd600000000ff */
        /* <DEDUP_REMOVED lines=20> */
[----:B-1----:R-:W-:-:S05]  /*96ac0*/  PRMT R8, R0, 0x7770, RZ ;  /* 0x0000777000087816 */ /* 0x002fca00000000ff */
[----:B--2---:R1:W-:Y:S04]  /*96ad0*/  @P5 STG.E.U8 desc[UR44][R2.64], R8 ;  /* 0x0000000802005986 */ /* 0x0043e8000c10112c */
[----:B-1----:R-:W2:Y:S04]  /*96ae0*/  LDL.LU.64 R2, [R1+0x2728] ;  /* 0x0027280001027983 */ /* 0x002ea80000300a00 */
[----:B------:R-:W3:Y:S04]  /*96af0*/  LDL.LU.64 R22, [R1+0x18d8] ;  /* 0x0018d80001167983 */ /* 0x000ee80000300a00 */
[----:B------:R-:W4:Y:S01]  /*96b00*/  LDL.LU.64 R12, [R1+0x18d0] ;  /* 0x0018d000010c7983 */ /* 0x000f220000300a00 */
[----:B------:R-:W-:-:S02]  /*96b10*/  LOP3.LUT P6, RZ, R4, 0x40000000, RZ, 0xc0, !PT ;  /* 0x4000000004ff7812 */ /* 0x000fc400078cc0ff */
[----:B------:R-:W-:Y:S02]  /*96b20*/  LOP3.LUT R6, R6, 0xfffffeff, RZ, 0xc0, !PT ;  /* 0xfffffeff06067812 */ /* 0x000fe400078ec0ff */
[C---:B------:R-:W-:Y:S02]  /*96b30*/  LOP3.LUT P3, RZ, R4.reuse, 0x40000, RZ, 0xc0, !PT ;  /* 0x0004000004ff7812 */ /* 0x040fe4000786c0ff */
[----:B------:R-:W-:Y:S02]  /*96b40*/  LOP3.LUT P0, RZ, R4, 0x80000, RZ, 0xc0, !PT ;  /* 0x0008000004ff7812 */ /* 0x000fe4000780c0ff */
[----:B------:R-:W-:Y:S01]  /*96b50*/  PRMT R8, R0, 0x7771, RZ ;  /* 0x0000777100087816 */ /* 0x000fe200000000ff */
[----:B------:R-:W2:Y:S04]  /*96b60*/  LDL.LU.64 R28, [R1+0x18b0] ;  /* 0x0018b000011c7983 */ /* 0x000ea80000300a00 */
[----:B------:R-:W2:Y:S04]  /*96b70*/  LDL.LU.64 R26, [R1+0x18a0] ;  /* 0x0018a000011a7983 */ /* 0x000ea80000300a00 */
[----:B------:R-:W2:Y:S04]  /*96b80*/  LDL.LU.64 R24, [R1+0x1898] ;  /* 0x0018980001187983 */ /* 0x000ea80000300a00 */
[----:B------:R-:W2:Y:S01]  /*96b90*/  LDL.LU R9, [R1+0xe8] ;  /* 0x0000e80001097983 */ /* 0x000ea20000300800 */
        /* <DEDUP_REMOVED lines=20> */
[----:B------:R-:W-:Y:S02]  /*96ce0*/  LOP3.LUT R6, R6, 0xffff7fff, RZ, 0xc0, !PT ;  /* 0xffff7fff06067812 */ /* 0x000fe400078ec0ff */
[C---:B------:R-:W-:Y:S02]  /*96cf0*/  LOP3.LUT P2, RZ, R4.reuse, 0x100000, RZ, 0xc0, !PT ;  /* 0x0010000004ff7812 */ /* 0x040fe4000784c0ff */
[C---:B------:R-:W-:Y:S02]  /*96d00*/  LOP3.LUT P5, RZ, R4.reuse, 0x200000, RZ, 0xc0, !PT ;  /* 0x0020000004ff7812 */ /* 0x040fe400078ac0ff */
[----:B------:R-:W-:-:S05]  /*96d10*/  LOP3.LUT P1, RZ, R4, 0x80000000, RZ, 0xc0, !PT ;  /* 0x8000000004ff7812 */ /* 0x000fca000782c0ff */
[----:B------:R-:W-:Y:S02]  /*96d20*/  @P6 LOP3.LUT R6, R6, 0x8000, RZ, 0xfc, !PT ;  /* 0x0000800006066812 */ /* 0x000fe400078efcff */
[----:B------:R-:W-:Y:S01]  /*96d30*/  LOP3.LUT P6, RZ, R4, 0x400000, RZ, 0xc0, !PT ;  /* 0x0040000004ff7812 */ /* 0x000fe200078cc0ff */
[----:B---3--:R1:W-:Y:S02]  /*96d40*/  @P3 STG.E.U8 desc[UR44][R22.64], R8 ;  /* 0x0000000816003986 */ /* 0x0083e4000c10112c */
[C---:B-1----:R-:W-:Y:S02]  /*96d50*/  PRMT R8, R0.reuse, 0x7772, RZ ;  /* 0x0000777200087816 */ /* 0x042fe400000000ff */
[----:B------:R-:W3:Y:S04]  /*96d60*/  LDL.LU.64 R22, [R1+0x1890] ;  /* 0x0018900001167983 */ /* 0x000ee80000300a00 */
[----:B------:R-:W3:Y:S04]  /*96d70*/  LDL.LU R20, [R1+0xfc] ;  /* 0x0000fc0001147983 */ /* 0x000ee80000300800 */
[----:B------:R-:W-:Y:S04]  /*96d80*/  STL.64 [R1+0x2700], R4 ;  /* 0x0027000401007387 */ /* 0x000fe80000100a00 */
[----:B----4-:R1:W-:Y:S04]  /*96d90*/  @P0 STG.E.U8 desc[UR44][R12.64], R8 ;  /* 0x000000080c000986 */ /* 0x0103e8000c10112c */
[----:B-1----:R-:W4:Y:S04]  /*96da0*/  LDL.LU.64 R12, [R1+0x1878] ;  /* 0x00187800010c7983 */ /* 0x002f280000300a00 */
[----:B------:R-:W2:Y:S04]  /*96db0*/  LDL.LU.64 R4, [R1+0x1858] ;  /* 0x0018580001047983 */ /* 0x000ea80000300a00 */
[----:B--2---:R1:W-:Y:S04]  /*96dc0*/  STL.64 [R1+0x2718], R4 ;  /* 0x0027180401007387 */ /* 0x0043e80000100a00 */
[----:B-1----:R-:W2:Y:S01]  /*96dd0*/  LDL.LU.64 R4, [R1+0x1860] ;  /* 0x0018600001047983 */ /* 0x002ea20000300a00 */
[----:B------:R-:W-:-:S05]  /*96de0*/  PRMT R8, R0, 0x7773, RZ ;  /* 0x0000777300087816 */ /* 0x000fca00000000ff */
[----:B------:R1:W-:Y:S02]  /*96df0*/  @P2 STG.E.U8 desc[UR44][R28.64], R8 ;  /* 0x000000081c002986 */ /* 0x0003e4000c10112c */
[----:B-1----:R-:W-:-:S05]  /*96e00*/  PRMT R8, R9, 0x7770, RZ ;  /* 0x0000777009087816 */ /* 0x002fca00000000ff */
[----:B------:R1:W-:Y:S02]  /*96e10*/  @P5 STG.E.U8 desc[UR44][R26.64], R8 ;  /* 0x000000081a005986 */ /* 0x0003e4000c10112c */
[----:B-1----:R-:W-:-:S05]  /*96e20*/  PRMT R8, R9, 0x7771, RZ ;  /* 0x0000777109087816 */ /* 0x002fca00000000ff */
[----:B------:R-:W-:Y:S04]  /*96e30*/  @P6 STG.E.U8 desc[UR44][R24.64], R8 ;  /* 0x0000000818006986 */ /* 0x000fe8000c10112c */
[----:B--2---:R1:W-:Y:S04]  /*96e40*/  STL.64 [R1+0x2720], R4 ;  /* 0x0027200401007387 */ /* 0x0043e80000100a00 */
[----:B-1----:R-:W2:Y:S01]  /*96e50*/  LDL.LU.64 R4, [R1+0x1868] ;  /* 0x0018680001047983 */ /* 0x002ea20000300a00 */
[C---:B------:R-:W-:Y:S02]  /*96e60*/  LOP3.LUT P6, RZ, R6.reuse, 0x8000, RZ, 0xc0, !PT ;  /* 0x0000800006ff7812 */ /* 0x040fe400078cc0ff */
[----:B------:R-:W-:Y:S01]  /*96e70*/  PRMT R8, R9, 0x7772, RZ ;  /* 0x0000777209087816 */ /* 0x000fe200000000ff */
[----:B------:R-:W2:Y:S04]  /*96e80*/  LDL.LU.64 R14, [R1+0x1838] ;  /* 0x00183800010e7983 */ /* 0x000ea80000300a00 */
[----:B------:R-:W2:Y:S04]  /*96e90*/  LDL.LU R21, [R1+0xec] ;  /* 0x0000ec0001157983 */ /* 0x000ea80000300800 */
[----:B------:R-:W2:Y:S04]  /*96ea0*/  LDL.LU.64 R10, [R1+0x1828] ;  /* 0x00182800010a7983 */ /* 0x000ea80000300a00 */
[----:B------:R-:W2:Y:S04]  /*96eb0*/  LDL.LU.64 R16, [R1+0x1820] ;  /* 0x0018200001107983 */ /* 0x000ea80000300a00 */
[----:B------:R-:W2:Y:S04]  /*96ec0*/  LDL.LU R0, [R1+0x170] ;  /* 0x0001700001007983 */ /* 0x000ea80000300800 */
[----:B------:R-:W2:Y:S04]  /*96ed0*/  LDL.LU.64 R18, [R1+0x1818] ;  /* 0x0018180001127983 */ /* 0x000ea80000300a00 */
[----:B------:R-:W2:Y:S04]  /*96ee0*/  LDL.LU.64 R28, [R1+0x1800] ;  /* 0x00180000011c7983 */ /* 0x000ea80000300a00 */
[----:B------:R-:W2:Y:S04]  /*96ef0*/  LDL.LU.64 R26, [R1+0x17f0] ;  /* 0x0017f000011a7983 */ /* 0x000ea80000300a00 */
[----:B------:R-:W2:Y:S04]  /*96f00*/  LDL.LU.64 R24, [R1+0x17e8] ;  /* 0x0017e80001187983 */ /* 0x000ea80000300a00 */
[----:B---3--:R1:W-:Y:S01]  /*96f10*/  @P6 STG.E.U8 desc[UR44][R22.64], R8 ;  /* 0x0000000816006986 */ /* 0x0083e2000c10112c */
[----:B------:R-:W-:-:S02]  /*96f20*/  LOP3.LUT P6, RZ, R6, 0x4000, RZ, 0xc0, !PT ;  /* 0x0000400006ff7812 */ /* 0x000fc400078cc0ff */
[----:B-1----:R-:W-:Y:S01]  /*96f30*/  PRMT R8, R9, 0x7773, RZ ;  /* 0x0000777309087816 */ /* 0x002fe200000000ff */
[----:B------:R-:W3:Y:S10]  /*96f40*/  LDL.LU.64 R22, [R1+0x17e0] ;  /* 0x0017e00001167983 */ /* 0x000ef40000300a00 */
[----:B----4-:R1:W-:Y:S01]  /*96f50*/  @P6 STG.E.U8 desc[UR44][R12.64], R8 ;  /* 0x000000080c006986 */ /* 0x0103e2000c10112c */
[----:B------:R-:W-:-:S02]  /*96f60*/  LOP3.LUT P6, RZ, R6, 0x2000, RZ, 0xc0, !PT ;  /* 0x0000200006ff7812 */ /* 0x000fc400078cc0ff */
[----:B-1----:R-:W-:Y:S01]  /*96f70*/  PRMT R8, R20, 0x7770, RZ ;  /* 0x0000777014087816 */ /* 0x002fe200000000ff */
[----:B------:R-:W4:Y:S10]  /*96f80*/  LDL.LU.64 R12, [R1+0x17c0] ;  /* 0x0017c000010c7983 */ /* 0x000f340000300a00 */
        /* <DEDUP_REMOVED lines=12> */
[----:B------:R-:W-:Y:S01]  /*97050*/  LOP3.LUT P5, RZ, R3, 0x10, RZ, 0xc0, !PT ;  /* 0x0000001003ff7812 */ /* 0x000fe200078ac0ff */
[----:B--2---:R1:W-:Y:S01]  /*97060*/  @P6 STG.E.U8 desc[UR44][R4.64], R8 ;  /* 0x0000000804006986 */ /* 0x0043e2000c10112c */
        /* <DEDUP_REMOVED lines=19> */
[----:B------:R-:W2:Y:S04]  /*971a0*/  LDL.LU.64 R20, [R1+0x17a8] ;  /* 0x0017a80001147983 */ /* 0x000ea80000300a00 */
[----:B---3--:R1:W-:Y:S02]  /*971b0*/  @P2 STG.E.U8 desc[UR44][R22.64], R8 ;  /* 0x0000000816002986 */ /* 0x0083e4000c10112c */
[----:B-1----:R-:W-:-:S05]  /*971c0*/  PRMT R8, R0, 0x7773, RZ ;  /* 0x0000777300087816 */ /* 0x002fca00000000ff */
[----:B----4-:R1:W-:Y:S04]  /*971d0*/  @P5 STG.E.U8 desc[UR44][R12.64], R8 ;  /* 0x000000080c005986 */ /* 0x0103e8000c10112c */
[----:B-1----:R-:W3:Y:S04]  /*971e0*/  LDL.LU.64 R12, [R1+0x17a0] ;  /* 0x0017a000010c7983 */ /* 0x002ee80000300a00 */
[----:B------:R-:W4:Y:S01]  /*971f0*/  LDL.LU R23, [R1+0x160] ;  /* 0x0001600001177983 */ /* 0x000f220000300800 */
[----:B------:R-:W-:-:S03]  /*97200*/  LOP3.LUT P3, RZ, R3, 0x20, RZ, 0xc0, !PT ;  /* 0x0000002003ff7812 */ /* 0x000fc6000786c0ff */
[----:B------:R-:W3:Y:S04]  /*97210*/  LDL.LU.64 R28, [R1+0x1788] ;  /* 0x00178800011c7983 */ /* 0x000ee80000300a00 */
[----:B------:R-:W3:Y:S04]  /*97220*/  LDL.LU.64 R26, [R1+0x1778] ;  /* 0x00177800011a7983 */ /* 0x000ee80000300a00 */
[----:B------:R-:W3:Y:S01]  /*97230*/  LDL.LU R9, [R1+0x174] ;  /* 0x0001740001097983 */ /* 0x000ee20000300800 */
[----:B----4-:R-:W-:-:S05]  /*97240*/  PRMT R8, R23, 0x7770, RZ ;  /* 0x0000777017087816 */ /* 0x010fca00000000ff */
[----:B--2---:R1:W-:Y:S04]  /*97250*/  @P3 STG.E.U8 desc[UR44][R24.64], R8 ;  /* 0x0000000818003986 */ /* 0x0043e8000c10112c */
[----:B-1----:R-:W2:Y:S04]  /*97260*/  LDL.LU.64 R24, [R1+0x1770] ;  /* 0x0017700001187983 */ /* 0x002ea80000300a00 */
        /* <DEDUP_REMOVED lines=20> */
[----:B---3--:R1:W-:Y:S04]  /*973b0*/  STL.64 [R1+0x2710], R4 ;  /* 0x0027100401007387 */ /* 0x0083e80000100a00 */
[----:B-1----:R-:W3:Y:S01]  /*973c0*/  LDL.LU.64 R4, [R1+0x1768] ;  /* 0x0017680001047983 */ /* 0x002ee20000300a00 */
[----:B------:R-:W-:-:S07]  /*973d0*/  LOP3.LUT R6, R6, 0xffffffdf, RZ, 0xc0, !PT ;  /* 0xffffffdf06067812 */ /* 0x000fce00078ec0ff */
[----:B------:R-:W-:Y:S02]  /*973e0*/  @P6 LOP3.LUT R6, R6, 0x20, RZ, 0xfc, !PT ;  /* 0x0000002006066812 */ /* 0x000fe400078efcff */
[C---:B------:R-:W-:Y:S02]  /*973f0*/  LOP3.LUT P6, RZ, R3.reuse, 0x800, RZ, 0xc0, !PT ;  /* 0x0000080003ff7812 */ /* 0x040fe400078cc0ff */
[C---:B------:R-:W-:Y:S02]  /*97400*/  LOP3.LUT P0, RZ, R3.reuse, 0x40, RZ, 0xc0, !PT ;  /* 0x0000004003ff7812 */ /* 0x040fe4000780c0ff */
[----:B------:R-:W-:Y:S02]  /*97410*/  LOP3.LUT R6, R6, 0xffffffbf, RZ, 0xc0, !PT ;  /* 0xffffffbf06067812 */ /* 0x000fe400078ec0ff */
[----:B------:R-:W-:Y:S02]  /*97420*/  LOP3.LUT P2, RZ, R3, 0x80, RZ, 0xc0, !PT ;  /* 0x0000008003ff7812 */ /* 0x000fe4000784c0ff */
[----:B------:R-:W-:-:S05]  /*97430*/  PRMT R8, R23, 0x7771, RZ ;  /* 0x0000777117087816 */ /* 0x000fca00000000ff */
[----:B------:R-:W-:Y:S02]  /*97440*/  @P6 LOP3.LUT R6, R6, 0x40, RZ, 0xfc, !PT ;  /* 0x0000004006066812 */ /* 0x000fe400078efcff */
[C---:B------:R-:W-:Y:S02]  /*97450*/  LOP3.LUT P6, RZ, R3.reuse, 0x400, RZ, 0xc0, !PT ;  /* 0x0000040003ff7812 */ /* 0x040fe400078cc0ff */
[----:B------:R-:W-:Y:S01]  /*97460*/  LOP3.LUT P5, RZ, R3, 0x100, RZ, 0xc0, !PT ;  /* 0x0000010003ff7812 */ /* 0x000fe200078ac0ff */
[----:B------:R1:W-:Y:S01]  /*97470*/  @P0 STG.E.U8 desc[UR44][R20.64], R8 ;  /* 0x0000000814000986 */ /* 0x0003e2000c10112c */
[----:B------:R-:W-:Y:S02]  /*97480*/  LOP3.LUT R6, R6, 0xffffff7f, RZ, 0xc0, !PT ;  /* 0xffffff7f06067812 */ /* 0x000fe400078ec0ff */
[----:B-1----:R-:W-:-:S07]  /*97490*/  PRMT R8, R23, 0x7772, RZ ;  /* 0x0000777217087816 */ /* 0x002fce00000000ff */
[----:B------:R-:W-:Y:S02]  /*974a0*/  @P6 LOP3.LUT R6, R6, 0x80, RZ, 0xfc, !PT ;  /* 0x0000008006066812 */ /* 0x000fe400078efcff */
[----:B------:R-:W-:Y:S01]  /*974b0*/  LOP3.LUT P6, RZ, R3, 0x200, RZ, 0xc0, !PT ;  /* 0x0000020003ff7812 */ /* 0x000fe200078cc0ff */
[----:B------:R1:W-:Y:S02]  /*974c0*/  @P2 STG.E.U8 desc[UR44][R12.64], R8 ;  /* 0x000000080c002986 */ /* 0x0003e4000c10112c */
[----:B-1----:R-:W-:Y:S02]  /*974d0*/  PRMT R8, R23, 0x7773, RZ ;  /* 0x0000777317087816 */ /* 0x002fe400000000ff */
[----:B------:R-:W4:Y:S04]  /*974e0*/  LDL.LU.64 R12, [R1+0x1730] ;  /* 0x00173000010c7983 */ /* 0x000f280000300a00 */
[----:B------:R-:W4:Y:S04]  /*974f0*/  LDL.LU.64 R14, [R1+0x1728] ;  /* 0x00172800010e7983 */ /* 0x000f280000300a00 */
[----:B------:R-:W4:Y:S04]  /*97500*/  LDL.LU R0, [R1+0x178] ;  /* 0x0001780001007983 */ /* 0x000f280000300800 */
[----:B------:R-:W4:Y:S04]  /*97510*/  LDL.LU.64 R10, [R1+0x1710] ;  /* 0x00171000010a7983 */ /* 0x000f280000300a00 */
        /* <DEDUP_REMOVED lines=9> */
[----:B------:R-:W4:Y:S04]  /*975b0*/  LDL.LU.64 R26, [R1+0x16c0] ;  /* 0x0016c000011a7983 */ /* 0x000f280000300a00 */
[----:B------:R-:W4:Y:S06]  /*975c0*/  LDL.LU R23, [R1+0x168] ;  /* 0x0001680001177983 */ /* 0x000f2c0000300800 */
        /* <DEDUP_REMOVED lines=11> */
[----:B----4-:R-:W-:Y:S02]  /*97680*/  PRMT R8, R22, 0x7770, RZ ;  /* 0x0000777016087816 */ /* 0x010fe400000000ff */
[C---:B------:R-:W-:Y:S02]  /*97690*/  LOP3.LUT P1, RZ, R3.reuse, 0x40000, RZ, 0xc0, !PT ;  /* 0x0004000003ff7812 */ /* 0x040fe4000782c0ff */
[----:B------:R-:W-:-:S02]  /*976a0*/  LOP3.LUT P4, RZ, R3, 0x80000, RZ, 0xc0, !PT ;  /* 0x0008000003ff7812 */ /* 0x000fc4000788c0ff */
[C---:B------:R-:W-:Y:S02]  /*976b0*/  LOP3.LUT P3, RZ, R3.reuse, 0x100000, RZ, 0xc0, !PT ;  /* 0x0010000003ff7812 */ /* 0x040fe4000786c0ff */
[----:B------:R-:W-:-:S03]  /*976c0*/  LOP3.LUT P0, RZ, R3, 0x200000, RZ, 0xc0, !PT ;  /* 0x0020000003ff7812 */ /* 0x000fc6000780c0ff */
[----:B---3--:R1:W-:Y:S01]  /*976d0*/  @P6 STG.E.U8 desc[UR44][R4.64], R8 ;  /* 0x0000000804006986 */ /* 0x0083e2000c10112c */
[----:B------:R-:W-:Y:S02]  /*976e0*/  LOP3.LUT P6, RZ, R6, 0x8, RZ, 0xc0, !PT ;  /* 0x0000000806ff7812 */ /* 0x000fe400078cc0ff */
[----:B-1----:R-:W-:Y:S01]  /*976f0*/  PRMT R8, R22, 0x7771, RZ ;  /* 0x0000777116087816 */ /* 0x002fe200000000ff */
[----:B------:R-:W3:Y:S10]  /*97700*/  LDL.LU.64 R4, [R1+0x2700] ;  /* 0x0027000001047983 */ /* 0x000ef40000300a00 */
[----:B------:R1:W-:Y:S04]  /*97710*/  @P6 STG.E.U8 desc[UR44][R12.64], R8 ;  /* 0x000000080c006986 */ /* 0x0003e8000c10112c */
[----:B-1----:R-:W4:Y:S01]  /*97720*/  LDL.LU.64 R12, [R1+0x26f8] ;  /* 0x0026f800010c7983 */ /* 0x002f220000300a00 */
[----:B------:R-:W-:-:S02]  /*97730*/  LOP3.LUT P6, RZ, R6, 0x4, RZ, 0xc0, !PT ;  /* 0x0000000406ff7812 */ /* 0x000fc400078cc0ff */
[----:B------:R-:W-:-:S11]  /*97740*/  PRMT R8, R22, 0x7772, RZ ;  /* 0x0000777216087816 */ /* 0x000fd600000000ff */
        /* <DEDUP_REMOVED lines=8> */
[----:B------:R1:W-:Y:S01]  /*977d0*/  @P1 STG.E.U8 desc[UR44][R18.64], R6 ;  /* 0x0000000612001986 */ /* 0x0003e2000c10112c */
[----:B------:R-:W-:Y:S02]  /*977e0*/  LOP3.LUT P2, RZ, R3, 0x400000, RZ, 0xc0, !PT ;  /* 0x0040000003ff7812 */ /* 0x000fe4000784c0ff */
[----:B-1----:R-:W-:-:S05]  /*977f0*/  PRMT R6, R0, 0x7772, RZ ;  /* 0x0000777200067816 */ /* 0x002fca00000000ff */
[----:B------:R1:W-:Y:S01]  /*97800*/  @P4 STG.E.U8 desc[UR44][R20.64], R6 ;  /* 0x0000000614004986 */ /* 0x0003e2000c10112c */
[----:B------:R-:W-:Y:S02]  /*97810*/  LOP3.LUT P5, RZ, R3, 0x800000, RZ, 0xc0, !PT ;  /* 0x0080000003ff7812 */ /* 0x000fe400078ac0ff */
[----:B-1----:R-:W-:-:S05]  /*97820*/  PRMT R6, R0, 0x7773, RZ ;  /* 0x0000777300067816 */ /* 0x002fca00000000ff */
[----:B------:R1:W-:Y:S02]  /*97830*/  @P3 STG.E.U8 desc[UR44][R28.64], R6 ;  /* 0x000000061c003986 */ /* 0x0003e4000c10112c */
[----:B-1----:R-:W-:-:S05]  /*97840*/  PRMT R6, R23, 0x7770, RZ ;  /* 0x0000777017067816 */ /* 0x002fca00000000ff */
[----:B------:R1:W-:Y:S02]  /*97850*/  @P0 STG.E.U8 desc[UR44][R26.64], R6 ;  /* 0x000000061a000986 */ /* 0x0003e4000c10112c */
[----:B-1----:R-:W-:-:S05]  /*97860*/  PRMT R6, R23, 0x7771, RZ ;  /* 0x0000777117067816 */ /* 0x002fca00000000ff */
[----:B--2---:R1:W-:Y:S02]  /*97870*/  @P2 STG.E.U8 desc[UR44][R24.64], R6 ;  /* 0x0000000618002986 */ /* 0x0043e4000c10112c */
[----:B-1----:R-:W-:-:S05]  /*97880*/  PRMT R6, R23, 0x7772, RZ ;  /* 0x0000777217067816 */ /* 0x002fca00000000ff */
[----:B----4-:R1:W-:Y:S04]  /*97890*/  @P5 STG.E.U8 desc[UR44][R12.64], R6 ;  /* 0x000000060c005986 */ /* 0x0103e8000c10112c */
[----:B-1----:R-:W2:Y:S04]  /*978a0*/  LDL.LU.64 R12, [R1+0x26f0] ;  /* 0x0026f000010c7983 */ /* 0x002ea80000300a00 */
[----:B------:R-:W4:Y:S04]  /*978b0*/  LDL.LU.64 R26, [R1+0x1698] ;  /* 0x00169800011a7983 */ /* 0x000f280000300a00 */
[----:B------:R-:W3:Y:S04]  /*978c0*/  LDL.LU.64 R24, [R1+0x1688] ;  /* 0x0016880001187983 */ /* 0x000ee80000300a00 */
[----:B------:R-:W2:Y:S04]  /*978d0*/  LDL.LU.64 R18, [R1+0x1680] ;  /* 0x0016800001127983 */ /* 0x000ea80000300a00 */
[----:B------:R-:W2:Y:S04]  /*978e0*/  LDL.LU.64 R20, [R1+0x1678] ;  /* 0x0016780001147983 */ /* 0x000ea80000300a00 */
[----:B------:R-:W3:Y:S01]  /*978f0*/  LDL.LU R22, [R1+0x17c] ;  /* 0x00017c0001167983 */ /* 0x000ee20000300800 */
[----:B------:R-:W-:-:S02]  /*97900*/  LOP3.LUT P3, RZ, R3, 0x1000000, RZ, 0xc0, !PT ;  /* 0x0100000003ff7812 */ /* 0x000fc4000786c0ff */
[----:B------:R-:W-:Y:S02]  /*97910*/  LOP3.LUT P0, RZ, R3, 0x2000000, RZ, 0xc0, !PT ;  /* 0x0200000003ff7812 */ /* 0x000fe4000780c0ff */
[----:B------:R-:W-:Y:S01]  /*97920*/  PRMT R6, R23, 0x7773, RZ ;  /* 0x0000777317067816 */ /* 0x000fe200000000ff */
[----:B------:R-:W2:Y:S04]  /*97930*/  LDL.LU.64 R28, [R1+0x1658] ;  /* 0x00165800011c7983 */ /* 0x000ea80000300a00 */
[----:B------:R-:W2:Y:S04]  /*97940*/  LDL.LU R0, [R1+0x16c] ;  /* 0x00016c0001007983 */ /* 0x000ea80000300800 */
[----:B------:R-:W-:Y:S04]  /*97950*/  STL.64 [R1+0x26d0], R2 ;  /* 0x0026d00201007387 */ /* 0x000fe80000100a00 */
[----:B----4-:R3:W-:Y:S02]  /*97960*/  @P3 STG.E.U8 desc[UR44][R26.64], R6 ;  /* 0x000000061a003986 */ /* 0x0107e4000c10112c */
[----:B---3--:R-:W-:-:S02]  /*97970*/  PRMT R6, R22, 0x7770, RZ ;  /* 0x0000777016067816 */ /* 0x008fc400000000ff */
[----:B------:R-:W3:Y:S04]  /*97980*/  LDL.LU.64 R26, [R1+0x1648] ;  /* 0x00164800011a7983 */ /* 0x000ee80000300a00 */
[----:B------:R1:W-:Y:S04]  /*97990*/  @P0 STG.E.U8 desc[UR44][R24.64], R6 ;  /* 0x0000000618000986 */ /* 0x0003e8000c10112c */
[----:B-1----:R-:W4:Y:S04]  /*979a0*/  LDL.LU.64 R24, [R1+0x1640] ;  /* 0x0016400001187983 */ /* 0x002f280000300a00 */
[----:B------:R-:W3:Y:S01]  /*979b0*/  LDL.LU R15, [R1+0x150] ;  /* 0x00015000010f7983 */ /* 0x000ee20000300800 */
[----:B--2---:R-:W-:-:S02]  /*979c0*/  LOP3.LUT P6, RZ, R13, 0x10, RZ, 0xc0, !PT ;  /* 0x000000100dff7812 */ /* 0x004fc400078cc0ff */
        /* <DEDUP_REMOVED lines=10> */
[----:B---3--:R1:W-:Y:S04]  /*97a70*/  STL [R1+0x26e0], R15 ;  /* 0x0026e00f01007387 */ /* 0x0083e80000100800 */
[----:B-1----:R-:W2:Y:S06]  /*97a80*/  LDL.LU.64 R14, [R1+0x1620] ;  /* 0x00162000010e7983 */ /* 0x002eac0000300a00 */
        /* <DEDUP_REMOVED lines=10> */
[C---:B------:R-:W-:Y:S02]  /*97b30*/  LOP3.LUT P6, RZ, R3.reuse, 0x20000000, RZ, 0xc0, !PT ;  /* 0x2000000003ff7812 */ /* 0x040fe400078cc0ff */
[----:B------:R-:W-:Y:S02]  /*97b40*/  LOP3.LUT R4, R4, 0x7fffffff, RZ, 0xc0, !PT ;  /* 0x7fffffff04047812 */ /* 0x000fe400078ec0ff */
[C---:B------:R-:W-:Y:S02]  /*97b50*/  LOP3.LUT P2, RZ, R3.reuse, 0x4000000, RZ, 0xc0, !PT ;  /* 0x0400000003ff7812 */ /* 0x040fe4000784c0ff */
[----:B------:R-:W-:-:S07]  /*97b60*/  LOP3.LUT P5, RZ, R3, 0x8000000, RZ, 0xc0, !PT ;  /* 0x0800000003ff7812 */ /* 0x000fce00078ac0ff */
[----:B------:R-:W-:Y:S02]  /*97b70*/  @P6 LOP3.LUT R4, R4, 0x80000000, RZ, 0xfc, !PT ;  /* 0x8000000004046812 */ /* 0x000fe400078efcff */
[----:B------:R-:W-:Y:S01]  /*97b80*/  LOP3.LUT P6, RZ, R3, 0x10000000, RZ, 0xc0, !PT ;  /* 0x1000000003ff7812 */ /* 0x000fe200078cc0ff */
[----:B--2---:R1:W-:Y:S04]  /*97b90*/  STL.64 [R1+0x26e8], R14 ;  /* 0x0026e80e01007387 */ /* 0x0043e80000100a00 */
[----:B-1----:R-:W2:Y:S04]  /*97ba0*/  LDL.LU.64 R14, [R1+0x1638] ;  /* 0x00163800010e7983 */ /* 0x002ea80000300a00 */
[----:B------:R-:W3:Y:S01]  /*97bb0*/  LDL.LU.64 R2, [R1+0x1608] ;  /* 0x0016080001027983 */ /* 0x000ee20000300a00 */
[----:B------:R-:W-:-:S05]  /*97bc0*/  PRMT R6, R22, 0x7771, RZ ;  /* 0x0000777116067816 */ /* 0x000fca00000000ff */
[----:B------:R1:W-:Y:S02]  /*97bd0*/  @P2 STG.E.U8 desc[UR44][R18.64], R6 ;  /* 0x0000000612002986 */ /* 0x0003e4000c10112c */
[----:B-1----:R-:W-:-:S05]  /*97be0*/  PRMT R6, R22, 0x7772, RZ ;  /* 0x0000777216067816 */ /* 0x002fca00000000ff */
[----:B------:R1:W-:Y:S02]  /*97bf0*/  @P5 STG.E.U8 desc[UR44][R20.64], R6 ;  /* 0x0000000614005986 */ /* 0x0003e4000c10112c */
[----:B-1----:R-:W-:-:S05]  /*97c00*/  PRMT R6, R22, 0x7773, RZ ;  /* 0x0000777316067816 */ /* 0x002fca00000000ff */
[----:B------:R1:W-:Y:S01]  /*97c10*/  @P6 STG.E.U8 desc[UR44][R28.64], R6 ;  /* 0x000000061c006986 */ /* 0x0003e2000c10112c */
[----:B------:R-:W-:Y:S02]  /*97c20*/  LOP3.LUT P6, RZ, R4, 0x80000000, RZ, 0xc0, !PT ;  /* 0x8000000004ff7812 */ /* 0x000fe400078cc0ff */
[----:B-1----:R-:W-:-:S11]  /*97c30*/  PRMT R6, R0, 0x7770, RZ ;  /* 0x0000777000067816 */ /* 0x002fd600000000ff */
[----:B------:R1:W-:Y:S01]  /*97c40*/  @P6 STG.E.U8 desc[UR44][R26.64], R6 ;  /* 0x000000061a006986 */ /* 0x0003e2000c10112c */
[----:B------:R-:W-:Y:S02]  /*97c50*/  LOP3.LUT P6, RZ, R4, 0x40000000, RZ, 0xc0, !PT ;  /* 0x4000000004ff7812 */ /* 0x000fe400078cc0ff */
[----:B-1----:R-:W-:-:S11]  /*97c60*/  PRMT R6, R0, 0x7771, RZ ;  /* 0x0000777100067816 */ /* 0x002fd600000000ff */
[----:B----4-:R1:W-:Y:S01]  /*97c70*/  @P6 STG.E.U8 desc[UR44][R24.64], R6 ;  /* 0x0000000618006986 */ /* 0x0103e2000c10112c */
[----:B------:R-:W-:Y:S02]  /*97c80*/  LOP3.LUT P6, RZ, R4, 0x20000000, RZ, 0xc0, !PT ;  /* 0x2000000004ff7812 */ /* 0x000fe400078cc0ff */
[----:B-1----:R-:W-:Y:S01]  /*97c90*/  PRMT R6, R0, 0x7772, RZ ;  /* 0x0000777200067816 */ /* 0x002fe200000000ff */
[----:B---3--:R1:W-:Y:S10]  /*97ca0*/  STL.64 [R1+0x26d8], R2 ;  /* 0x0026d80201007387 */ /* 0x0083f40000100a00 */
[----:B--2---:R2:W-:Y:S04]  /*97cb0*/  @P6 STG.E.U8 desc[UR44][R14.64], R6 ;  /* 0x000000060e006986 */ /* 0x0045e8000c10112c */
[----:B-1----:R-:W3:Y:S04]  /*97cc0*/  LDL.LU.64 R2, [R1+0x1610] ;  /* 0x0016100001027983 */ /* 0x002ee80000300a00 */
[----:B------:R-:W4:Y:S04]  /*97cd0*/  LDL.LU.64 R8, [R1+0x1600] ;  /* 0x0016000001087983 */ /* 0x000f280000300a00 */
[----:B------:R-:W4:Y:S04]  /*97ce0*/  LDL.LU R23, [R1+0x130] ;  /* 0x0001300001177983 */ /* 0x000f280000300800 */
[----:B------:R-:W4:Y:S04]  /*97cf0*/  LDL.LU.64 R10, [R1+0x15e0] ;  /* 0x0015e000010a7983 */ /* 0x000f280000300a00 */
[----:B------:R-:W4:Y:S04]  /*97d00*/  LDL.LU.64 R16, [R1+0x15d0] ;  /* 0x0015d00001107983 */ /* 0x000f280000300a00 */
[----:B------:R-:W4:Y:S04]  /*97d10*/  LDL.LU.64 R18, [R1+0x15c8] ;  /* 0x0015c80001127983 */ /* 0x000f280000300a00 */
[----:B------:R-:W4:Y:S04]  /*97d20*/  LDL.LU.64 R20, [R1+0x15c0] ;  /* 0x0015c00001147983 */ /* 0x000f280000300a00 */
[----:B------:R-:W4:Y:S04]  /*97d30*/  LDL.LU R22, [R1+0x154] ;  /* 0x0001540001167983 */ /* 0x000f280000300800 */
[----:B------:R-:W4:Y:S04]  /*97d40*/  LDL.LU.64 R28, [R1+0x15a8] ;  /* 0x0015a800011c7983 */ /* 0x000f280000300a00 */
[----:B------:R-:W4:Y:S04]  /*97d50*/  LDL.LU.64 R26, [R1+0x1598] ;  /* 0x00159800011a7983 */ /* 0x000f280000300a00 */
[----:B------:R-:W4:Y:S04]  /*97d60*/  LDL.LU.64 R24, [R1+0x1590] ;  /* 0x0015900001187983 */ /* 0x000f280000300a00 */
[----:B--2---:R-:W2:Y:S01]  /*97d70*/  LDL.LU.64 R14, [R1+0x26e8] ;  /* 0x0026e800010e7983 */ /* 0x004ea20000300a00 */
[----:B------:R-:W-:-:S02]  /*97d80*/  LOP3.LUT P6, RZ, R4, 0x10000000, RZ, 0xc0, !PT ;  /* 0x1000000004ff7812 */ /* 0x000fc400078cc0ff */
[----:B------:R-:W-:Y:S02]  /*97d90*/  PRMT R6, R0, 0x7773, RZ ;  /* 0x0000777300067816 */ /* 0x000fe400000000ff */
[----:B------:R-:W4:Y:S09]  /*97da0*/  LDL.LU R0, [R1+0x26e4] ;  /* 0x0026e40001007983 */ /* 0x000f320000300800 */
[----:B--2---:R1:W-:Y:S04]  /*97db0*/  @P6 STG.E.U8 desc[UR44][R14.64], R6 ;  /* 0x000000060e006986 */ /* 0x0043e8000c10112c */
[----:B-1----:R-:W2:Y:S01]  /*97dc0*/  LDL.LU R15, [R1+0x26e0] ;  /* 0x0026e000010f7983 */ /* 0x002ea20000300800 */
[----:B------:R-:W-:-:S02]  /*97dd0*/  LOP3.LUT P6, RZ, R4, 0x8000000, RZ, 0xc0, !PT ;  /* 0x0800000004ff7812 */ /* 0x000fc400078cc0ff */
[----:B--2---:R-:W-:-:S11]  /*97de0*/  PRMT R6, R15, 0x7770, RZ ;  /* 0x000077700f067816 */ /* 0x004fd600000000ff */
[----:B---3--:R1:W-:Y:S04]  /*97df0*/  @P6 STG.E.U8 desc[UR44][R2.64], R6 ;  /* 0x0000000602006986 */ /* 0x0083e8000c10112c */
        /* <DEDUP_REMOVED lines=28> */
[----:B------:R-:W3:Y:S04]  /*97fc0*/  LDL.LU.64 R26, [R1+0x1588] ;  /* 0x00158800011a7983 */ /* 0x000ee80000300a00 */
[----:B------:R1:W-:Y:S04]  /*97fd0*/  @P5 STG.E.U8 desc[UR44][R24.64], R6 ;  /* 0x0000000618005986 */ /* 0x0003e8000c10112c */
[----:B-1----:R-:W4:Y:S01]  /*97fe0*/  LDL.LU.64 R24, [R1+0x1568] ;  /* 0x0015680001187983 */ /* 0x002f220000300a00 */
[----:B------:R-:W-:-:S02]  /*97ff0*/  LOP3.LUT R4, R4, 0xfffeffff, RZ, 0xc0, !PT ;  /* 0xfffeffff04047812 */ /* 0x000fc400078ec0ff */
[C---:B------:R-:W-:Y:S02]  /*98000*/  LOP3.LUT P3, RZ, R13.reuse, 0x800, RZ, 0xc0, !PT ;  /* 0x000008000dff7812 */ /* 0x040fe4000786c0ff */
[C---:B------:R-:W-:Y:S02]  /*98010*/  LOP3.LUT P0, RZ, R13.reuse, 0x1000, RZ, 0xc0, !PT ;  /* 0x000010000dff7812 */ /* 0x040fe4000780c0ff */
[----:B------:R-:W-:Y:S01]  /*98020*/  PRMT R6, R22, 0x7772, RZ ;  /* 0x0000777216067816 */ /* 0x000fe200000000ff */
[----:B------:R-:W4:Y:S04]  /*98030*/  LDL.LU.64 R16, [R1+0x1558] ;  /* 0x0015580001107983 */ /* 0x000f280000300a00 */
[----:B------:R-:W4:Y:S04]  /*98040*/  LDL.LU.64 R18, [R1+0x1550] ;  /* 0x0015500001127983 */ /* 0x000f280000300a00 */
[----:B------:R-:W4:Y:S04]  /*98050*/  LDL.LU.64 R20, [R1+0x1548] ;  /* 0x0015480001147983 */ /* 0x000f280000300a00 */
[----:B------:R-:W4:Y:S04]  /*98060*/  LDL.LU R28, [R1+0x134] ;  /* 0x00013400011c7983 */ /* 0x000f280000300800 */
[----:B------:R-:W-:Y:S01]  /*98070*/  STL.64 [R1+0x24f8], R12 ;  /* 0x0024f80c01007387 */ /* 0x000fe20000100a00 */
[----:B------:R-:W-:Y:S01]  /*98080*/  IMAD.MOV.U32 R23, RZ, RZ, R0 ;  /* 0x000000ffff177224 */ /* 0x000fe200078e0000 */
[----:B------:R-:W-:-:S02]  /*98090*/  LOP3.LUT P2, RZ, R13, 0x2000, RZ, 0xc0, !PT ;  /* 0x000020000dff7812 */ /* 0x000fc4000784c0ff */
[----:B------:R-:W-:Y:S02]  /*980a0*/  LOP3.LUT P5, RZ, R13, 0x4000, RZ, 0xc0, !PT ;  /* 0x000040000dff7812 */ /* 0x000fe400078ac0ff */
[----:B--2---:R-:W-:-:S13]  /*980b0*/  LOP3.LUT P6, RZ, R2, 0x2, RZ, 0xc0, !PT ;  /* 0x0000000202ff7812 */ /* 0x004fda00078cc0ff */
        /* <DEDUP_REMOVED lines=23> */
[----:B---3--:R1:W-:Y:S02]  /*98230*/  @P3 STG.E.U8 desc[UR44][R26.64], R6 ;  /* 0x000000061a003986 */ /* 0x0083e4000c10112c */
[----:B-1----:R-:W-:Y:S02]  /*98240*/  PRMT R6, R22, 0x7773, RZ ;  /* 0x0000777316067816 */ /* 0x002fe400000000ff */
[----:B------:R-:W2:Y:S04]  /*98250*/  LDL.LU.64 R26, [R1+0x1530] ;  /* 0x00153000011a7983 */ /* 0x000ea80000300a00 */
[----:B------:R-:W3:Y:S04]  /*98260*/  LDL.LU R0, [R1+0x158] ;  /* 0x0001580001007983 */ /* 0x000ee80000300800 */
[----:B----4-:R1:W-:Y:S04]  /*98270*/  @P0 STG.E.U8 desc[UR44][R24.64], R6 ;  /* 0x0000000618000986 */ /* 0x0103e8000c10112c */
[----:B-1----:R-:W4:Y:S04]  /*98280*/  LDL.LU.64 R24, [R1+0x1520] ;  /* 0x0015200001187983 */ /* 0x002f280000300a00 */
[----:B------:R-:W4:Y:S04]  /*98290*/  LDL.LU R29, [R1+0x138] ;  /* 0x00013800011d7983 */ /* 0x000f280000300800 */
[----:B------:R-:W2:Y:S04]  /*982a0*/  LDL.LU.64 R12, [R1+0x14e0] ;  /* 0x0014e000010c7983 */ /* 0x000ea80000300a00 */
[----:B--2---:R1:W-:Y:S04]  /*982b0*/  STL.64 [R1+0x26b0], R12 ;  /* 0x0026b00c01007387 */ /* 0x0043e80000100a00 */
[----:B-1----:R-:W2:Y:S04]  /*982c0*/  LDL.LU.64 R12, [R1+0x14f0] ;  /* 0x0014f000010c7983 */ /* 0x002ea80000300a00 */
        /* <DEDUP_REMOVED lines=10> */
[----:B------:R-:W-:Y:S02]  /*98370*/  LOP3.LUT P6, RZ, R4, 0x800000, RZ, 0xc0, !PT ;  /* 0x0080000004ff7812 */ /* 0x000fe400078cc0ff */
[----:B------:R-:W-:Y:S01]  /*98380*/  PRMT R6, R28, 0x7773, RZ ;  /* 0x000077731c067816 */ /* 0x000fe200000000ff */
[----:B------:R-:W2:Y:S04]  /*98390*/  LDL.LU.64 R8, [R1+0x14d8] ;  /* 0x0014d80001087983 */ /* 0x000ea80000300a00 */
[----:B------:R-:W2:Y:S04]  /*983a0*/  LDL.LU.64 R14, [R1+0x14d0] ;  /* 0x0014d000010e7983 */ /* 0x000ea80000300a00 */
[----:B------:R-:W2:Y:S04]  /*983b0*/  LDL.LU.64 R10, [R1+0x14b8] ;  /* 0x0014b800010a7983 */ /* 0x000ea80000300a00 */
[----:B------:R-:W2:Y:S04]  /*983c0*/  LDL.LU R22, [R1+0x15c] ;  /* 0x00015c0001167983 */ /* 0x000ea80000300800 */
[----:B------:R-:W2:Y:S04]  /*983d0*/  LDL.LU.64 R16, [R1+0x14a8] ;  /* 0x0014a80001107983 */ /* 0x000ea80000300a00 */
[----:B------:R-:W2:Y:S04]  /*983e0*/  LDL.LU.64 R18, [R1+0x14a0] ;  /* 0x0014a00001127983 */ /* 0x000ea80000300a00 */
[----:B------:R-:W2:Y:S04]  /*983f0*/  LDL.LU.64 R20, [R1+0x1498] ;  /* 0x0014980001147983 */ /* 0x000ea80000300a00 */
[----:B------:R3:W-:Y:S01]  /*98400*/  @P6 STG.E.U8 desc[UR44][R26.64], R6 ;  /* 0x000000061a006986 */ /* 0x0007e2000c10112c */
[----:B------:R-:W-:-:S02]  /*98410*/  LOP3.LUT P6, RZ, R4, 0x400000, RZ, 0xc0, !PT ;  /* 0x0040000004ff7812 */ /* 0x000fc400078cc0ff */
[----:B---3--:R-:W-:Y:S01]  /*98420*/  PRMT R6, R0, 0x7770, RZ ;  /* 0x0000777000067816 */ /* 0x008fe200000000ff */
[----:B------:R-:W3:Y:S04]  /*98430*/  LDL.LU.64 R26, [R1+0x1478] ;  /* 0x00147800011a7983 */ /* 0x000ee80000300a00 */
[----:B------:R-:W3:Y:S06]  /*98440*/  LDL.LU R28, [R1+0x13c] ;  /* 0x00013c00011c7983 */ /* 0x000eec0000300800 */
        /* <DEDUP_REMOVED lines=12> */
[----:B------:R-:W4:Y:S09]  /*98510*/  LDL.LU R0, [R1+0x26b8] ;  /* 0x0026b80001007983 */ /* 0x000f320000300800 */
        /* <DEDUP_REMOVED lines=26> */
[----:B------:R-:W2:Y:S04]  /*986c0*/  LDL.LU.64 R20, [R1+0x1460] ;  /* 0x0014600001147983 */ /* 0x000ea80000300a00 */
[----:B---3--:R1:W-:Y:S02]  /*986d0*/  @P2 STG.E.U8 desc[UR44][R26.64], R6 ;  /* 0x000000061a002986 */ /* 0x0083e4000c10112c */
[----:B-1----:R-:W-:-:S05]  /*986e0*/  PRMT R6, R28, 0x7770, RZ ;  /* 0x000077701c067816 */ /* 0x002fca00000000ff */
[----:B----4-:R1:W-:Y:S04]  /*986f0*/  @P5 STG.E.U8 desc[UR44][R24.64], R6 ;  /* 0x0000000618005986 */ /* 0x0103e8000c10112c */
[----:B-1----:R-:W3:Y:S01]  /*98700*/  LDL.LU.64 R24, [R1+0x1458] ;  /* 0x0014580001187983 */ /* 0x002ee20000300a00 */
[C---:B------:R-:W-:Y:S02]  /*98710*/  LOP3.LUT P3, RZ, R2.reuse, 0x400, RZ, 0xc0, !PT ;  /* 0x0000040002ff7812 */ /* 0x040fe4000786c0ff */
[----:B------:R-:W-:Y:S02]  /*98720*/  LOP3.LUT P0, RZ, R2, 0x800, RZ, 0xc0, !PT ;  /* 0x0000080002ff7812 */ /* 0x000fe4000780c0ff */
[----:B------:R-:W-:Y:S01]  /*98730*/  PRMT R6, R28, 0x7771, RZ ;  /* 0x000077711c067816 */ /* 0x000fe200000000ff */
[----:B------:R-:W4:Y:S04]  /*98740*/  LDL.LU.64 R16, [R1+0x1440] ;  /* 0x0014400001107983 */ /* 0x000f280000300a00 */
[----:B------:R-:W4:Y:S04]  /*98750*/  LDL.LU.64 R26, [R1+0x1430] ;  /* 0x00143000011a7983 */ /* 0x000f280000300a00 */
[----:B------:R-:W4:Y:S04]  /*98760*/  LDL.LU.64 R18, [R1+0x1428] ;  /* 0x0014280001127983 */ /* 0x000f280000300a00 */
[----:B------:R-:W4:Y:S01]  /*98770*/  LDL.LU R29, [R1+0x140] ;  /* 0x00014000011d7983 */ /* 0x000f220000300800 */
[----:B------:R-:W-:-:S03]  /*98780*/  IMAD.MOV.U32 R22, RZ, RZ, R0 ;  /* 0x000000ffff167224 */ /* 0x000fc600078e0000 */
[----:B--2---:R1:W-:Y:S02]  /*98790*/  @P3 STG.E.U8 desc[UR44][R20.64], R6 ;  /* 0x0000000614003986 */ /* 0x0043e4000c10112c */
[----:B-1----:R-:W-:Y:S02]  /*987a0*/  PRMT R6, R28, 0x7772, RZ ;  /* 0x000077721c067816 */ /* 0x002fe400000000ff */
[----:B------:R-:W2:Y:S04]  /*987b0*/  LDL.LU.64 R20, [R1+0x1420] ;  /* 0x0014200001147983 */ /* 0x000ea80000300a00 */
[----:B---3--:R1:W-:Y:S04]  /*987c0*/  @P0 STG.E.U8 desc[UR44][R24.64], R6 ;  /* 0x0000000618000986 */ /* 0x0083e8000c10112c */
[----:B-1----:R-:W3:Y:S04]  /*987d0*/  LDL.LU.64 R24, [R1+0x1400] ;  /* 0x0014000001187983 */ /* 0x002ee80000300a00 */
[----:B------:R-:W3:Y:S04]  /*987e0*/  LDL.LU R0, [R1+0x120] ;  /* 0x0001200001007983 */ /* 0x000ee80000300800 */
[----:B------:R-:W4:Y:S04]  /*987f0*/  LDL.LU.64 R12, [R1+0x13c8] ;  /* 0x0013c800010c7983 */ /* 0x000f280000300a00 */
[----:B----4-:R1:W-:Y:S04]  /*98800*/  STL.64 [R1+0x2698], R12 ;  /* 0x0026980c01007387 */ /* 0x0103e80000100a00 */
[----:B-1----:R-:W4:Y:S04]  /*98810*/  LDL.LU.64 R12, [R1+0x13e0] ;  /* 0x0013e000010c7983 */ /* 0x002f280000300a00 */
        /* <DEDUP_REMOVED lines=22> */
[----:B------:R-:W-:Y:S02]  /*98980*/  LOP3.LUT P6, RZ, R2, 0x10000, RZ, 0xc0, !PT ;  /* 0x0001000002ff7812 */ /* 0x000fe400078cc0ff */
        /* <DEDUP_REMOVED lines=10> */
[----:B-1----:R-:W-:-:S05]  /*98a30*/  PRMT R6, R29, 0x7770, RZ ;  /* 0x000077701d067816 */ /* 0x002fca00000000ff */
[----:B------:R1:W-:Y:S02]  /*98a40*/  @P5 STG.E.U8 desc[UR44][R26.64], R6 ;  /* 0x000000061a005986 */ /* 0x0003e4000c10112c */
[----:B-1----:R-:W-:Y:S02]  /*98a50*/  PRMT R6, R29, 0x7771, RZ ;  /* 0x000077711d067816 */ /* 0x002fe400000000ff */
[----:B------:R-:W4:Y:S04]  /*98a60*/  LDL.LU R26, [R1+0x144] ;  /* 0x00014400011a7983 */ /* 0x000f280000300800 */
[----:B------:R-:W4:Y:S04]  /*98a70*/  LDL.LU.64 R8, [R1+0x13b8] ;  /* 0x0013b80001087983 */ /* 0x000f280000300a00 */
[----:B------:R-:W4:Y:S04]  /*98a80*/  LDL.LU.64 R14, [R1+0x13b0] ;  /* 0x0013b000010e7983 */ /* 0x000f280000300a00 */
[----:B------:R-:W4:Y:S04]  /*98a90*/  LDL.LU.64 R10, [R1+0x13a8] ;  /* 0x0013a800010a7983 */ /* 0x000f280000300a00 */
[----:B------:R1:W-:Y:S01]  /*98aa0*/  @P6 STG.E.U8 desc[UR44][R18.64], R6 ;  /* 0x0000000612006986 */ /* 0x0003e2000c10112c */
[----:B------:R-:W-:-:S03]  /*98ab0*/  LOP3.LUT P6, RZ, R4, 0x8000, RZ, 0xc0, !PT ;  /* 0x0000800004ff7812 */ /* 0x000fc600078cc0ff */
[----:B------:R-:W4:Y:S04]  /*98ac0*/  LDL.LU R27, [R1+0x124] ;  /* 0x00012400011b7983 */ /* 0x000f280000300800 */
[----:B------:R-:W4:Y:S01]  /*98ad0*/  LDL.LU.64 R16, [R1+0x1388] ;  /* 0x0013880001107983 */ /* 0x000f220000300a00 */
[----:B-1----:R-:W-:-:S03]  /*98ae0*/  PRMT R6, R29, 0x7772, RZ ;  /* 0x000077721d067816 */ /* 0x002fc600000000ff */
[----:B------:R-:W4:Y:S04]  /*98af0*/  LDL.LU.64 R18, [R1+0x1378] ;  /* 0x0013780001127983 */ /* 0x000f280000300a00 */
[----:B--2---:R1:W-:Y:S01]  /*98b00*/  @P6 STG.E.U8 desc[UR44][R20.64], R6 ;  /* 0x0000000614006986 */ /* 0x0043e2000c10112c */
[C---:B------:R-:W-:Y:S02]  /*98b10*/  LOP3.LUT P6, RZ, R4.reuse, 0x4000, RZ, 0xc0, !PT ;  /* 0x0000400004ff7812 */ /* 0x040fe400078cc0ff */
[----:B-1----:R-:W-:Y:S01]  /*98b20*/  PRMT R6, R29, 0x7773, RZ ;  /* 0x000077731d067816 */ /* 0x002fe200000000ff */
[----:B------:R-:W2:Y:S04]  /*98b30*/  LDL.LU.64 R20, [R1+0x1370] ;  /* 0x0013700001147983 */ /* 0x000ea80000300a00 */
[----:B------:R-:W2:Y:S06]  /*98b40*/  LDL.LU.64 R28, [R1+0x1368] ;  /* 0x00136800011c7983 */ /* 0x000eac0000300a00 */
        /* <DEDUP_REMOVED lines=22> */
[----:B------:R-:W3:Y:S04]  /*98cb0*/  LDL.LU R0, [R1+0x2690] ;  /* 0x0026900001007983 */ /* 0x000ee80000300800 */
[----:B----4-:R1:W-:Y:S01]  /*98cc0*/  @P6 STG.E.U8 desc[UR44][R12.64], R6 ;  /* 0x000000060c006986 */ /* 0x0103e2000c10112c */
[----:B------:R-:W-:-:S02]  /*98cd0*/  LOP3.LUT P6, RZ, R4, 0x200, RZ, 0xc0, !PT ;  /* 0x0000020004ff7812 */ /* 0x000fc400078cc0ff */
        /* <DEDUP_REMOVED lines=14> */
[----:B------:R1:W-:Y:S02]  /*98dc0*/  @P2 STG.E.U8 desc[UR44][R28.64], R6 ;  /* 0x000000061c002986 */ /* 0x0003e4000c10112c */
[----:B-1----:R-:W-:Y:S02]  /*98dd0*/  PRMT R6, R27, 0x7773, RZ ;  /* 0x000077731b067816 */ /* 0x002fe400000000ff */
[----:B------:R-:W2:Y:S04]  /*98de0*/  LDL.LU.64 R28, [R1+0x1340] ;  /* 0x00134000011c7983 */ /* 0x000ea80000300a00 */
[----:B------:R-:W4:Y:S04]  /*98df0*/  LDL.LU.64 R26, [R1+0x1338] ;  /* 0x00133800011a7983 */ /* 0x000f280000300a00 */
[----:B---3--:R1:W-:Y:S04]  /*98e00*/  @P5 STG.E.U8 desc[UR44][R24.64], R6 ;  /* 0x0000000618005986 */ /* 0x0083e8000c10112c */
[----:B-1----:R-:W3:Y:S04]  /*98e10*/  LDL.LU.64 R24, [R1+0x1330] ;  /* 0x0013300001187983 */ /* 0x002ee80000300a00 */
[----:B------:R-:W2:Y:S01]  /*98e20*/  LDL.LU R15, [R1+0x148] ;  /* 0x00014800010f7983 */ /* 0x000ea20000300800 */
[----:B------:R-:W-:-:S02]  /*98e30*/  LOP3.LUT P3, RZ, R2, 0x20000000, RZ, 0xc0, !PT ;  /* 0x2000000002ff7812 */ /* 0x000fc4000786c0ff */
[C---:B------:R-:W-:Y:S02]  /*98e40*/  LOP3.LUT P0, RZ, R2.reuse, 0x40000000, RZ, 0xc0, !PT ;  /* 0x4000000002ff7812 */ /* 0x040fe4000780c0ff */
[----:B------:R-:W-:Y:S01]  /*98e50*/  LOP3.LUT P2, RZ, R2, 0x80000000, RZ, 0xc0, !PT ;  /* 0x8000000002ff7812 */ /* 0x000fe2000784c0ff */
[----:B------:R-:W3:Y:S04]  /*98e60*/  LDL.LU.64 R16, [R1+0x1310] ;  /* 0x0013100001107983 */ /* 0x000ee80000300a00 */
[----:B------:R-:W3:Y:S04]  /*98e70*/  LDL.LU.64 R20, [R1+0x1300] ;  /* 0x0013000001147983 */ /* 0x000ee80000300a00 */
[----:B------:R-:W3:Y:S04]  /*98e80*/  LDL.LU R14, [R1+0x128] ;  /* 0x00012800010e7983 */ /* 0x000ee80000300800 */
[----:B------:R-:W-:Y:S04]  /*98e90*/  STL [R1+0x25f0], R2 ;  /* 0x0025f00201007387 */ /* 0x000fe80000100800 */
[----:B------:R-:W-:Y:S01]  /*98ea0*/  STL [R1+0x2678], R3 ;  /* 0x0026780301007387 */ /* 0x000fe20000100800 */
[----:B--2---:R-:W-:-:S05]  /*98eb0*/  PRMT R6, R15, 0x7770, RZ ;  /* 0x000077700f067816 */ /* 0x004fca00000000ff */
[----:B------:R1:W-:Y:S02]  /*98ec0*/  @P3 STG.E.U8 desc[UR44][R28.64], R6 ;  /* 0x000000061c003986 */ /* 0x0003e4000c10112c */
[C---:B-1----:R-:W-:Y:S02]  /*98ed0*/  PRMT R6, R15.reuse, 0x7771, RZ ;  /* 0x000077710f067816 */ /* 0x042fe400000000ff */
[----:B------:R-:W2:Y:S04]  /*98ee0*/  LDL.LU.64 R28, [R1+0x12f8] ;  /* 0x0012f800011c7983 */ /* 0x000ea80000300a00 */
[----:B----4-:R1:W-:Y:S02]  /*98ef0*/  @P0 STG.E.U8 desc[UR44][R26.64], R6 ;  /* 0x000000061a000986 */ /* 0x0103e4000c10112c */
[----:B-1----:R-:W-:-:S02]  /*98f00*/  PRMT R6, R15, 0x7772, RZ ;  /* 0x000077720f067816 */ /* 0x002fc400000000ff */
[----:B------:R-:W4:Y:S04]  /*98f10*/  LDL.LU.64 R26, [R1+0x12f0] ;  /* 0x0012f000011a7983 */ /* 0x000f280000300a00 */
[----:B------:R-:W4:Y:S04]  /*98f20*/  LDL.LU R18, [R1+0x14c] ;  /* 0x00014c0001127983 */ /* 0x000f280000300800 */
[----:B---3--:R1:W-:Y:S04]  /*98f30*/  @P2 STG.E.U8 desc[UR44][R24.64], R6 ;  /* 0x0000000618002986 */ /* 0x0083e8000c10112c */
[----:B-1----:R-:W3:Y:S04]  /*98f40*/  LDL.LU.64 R24, [R1+0x12d8] ;  /* 0x0012d80001187983 */ /* 0x002ee80000300a00 */
[----:B------:R-:W2:Y:S04]  /*98f50*/  LDL.LU.64 R2, [R1+0x12b8] ;  /* 0x0012b80001027983 */ /* 0x000ea80000300a00 */
        /* <DEDUP_REMOVED lines=25> */
[----:B------:R-:W-:Y:S01]  /*990f0*/  PRMT R6, R15, 0x7773, RZ ;  /* 0x000077730f067816 */ /* 0x000fe200000000ff */
[----:B------:R-:W2:Y:S02]  /*99100*/  LDL.LU.64 R12, [R1+0x1298] ;  /* 0x00129800010c7983 */ /* 0x000ea40000300a00 */
[----:B------:R-:W-:Y:S02]  /*99110*/  @P6 LOP3.LUT R4, R4, 0x40, RZ, 0xfc, !PT ;  /* 0x0000004004046812 */ /* 0x000fe400078efcff */
[----:B------:R-:W-:Y:S01]  /*99120*/  LOP3.LUT P6, RZ, R0, 0x4, RZ, 0xc0, !PT ;  /* 0x0000000400ff7812 */ /* 0x000fe200078cc0ff */
[----:B------:R-:W2:Y:S04]  /*99130*/  LDL.LU.64 R8, [R1+0x1288] ;  /* 0x0012880001087983 */ /* 0x000ea80000300a00 */
[----:B------:R-:W2:Y:S01]  /*99140*/  LDL.LU R19, [R1+0x12c] ;  /* 0x00012c0001137983 */ /* 0x000ea20000300800 */
[----:B------:R-:W-:-:S03]  /*99150*/  LOP3.LUT R4, R4, 0xffffff7f, RZ, 0xc0, !PT ;  /* 0xffffff7f04047812 */ /* 0x000fc600078ec0ff */
[----:B------:R-:W2:Y:S04]  /*99160*/  LDL.LU R15, [R1+0x1b0] ;  /* 0x0001b000010f7983 */ /* 0x000ea80000300800 */
[----:B------:R-:W2:Y:S01]  /*99170*/  LDL.LU.64 R10, [R1+0x1280] ;  /* 0x00128000010a7983 */ /* 0x000ea20000300a00 */
[----:B------:R-:W-:Y:S02]  /*99180*/  @P6 LOP3.LUT R4, R4, 0x80, RZ, 0xfc, !PT ;  /* 0x0000008004046812 */ /* 0x000fe400078efcff */
[----:B------:R-:W-:Y:S01]  /*99190*/  LOP3.LUT P6, RZ, R0, 0x2, RZ, 0xc0, !PT ;  /* 0x0000000200ff7812 */ /* 0x000fe200078cc0ff */
[----:B------:R1:W-:Y:S02]  /*991a0*/  @P5 STG.E.U8 desc[UR44][R16.64], R6 ;  /* 0x0000000610005986 */ /* 0x0003e4000c10112c */
[----:B-1----:R-:W-:-:S02]  /*991b0*/  PRMT R6, R14, 0x7770, RZ ;  /* 0x000077700e067816 */ /* 0x002fc400000000ff */
[----:B------:R-:W2:Y:S08]  /*991c0*/  LDL.LU.64 R16, [R1+0x1278] ;  /* 0x0012780001107983 */ /* 0x000eb00000300a00 */
[----:B------:R1:W-:Y:S01]  /*991d0*/  @P6 STG.E.U8 desc[UR44][R20.64], R6 ;  /* 0x0000000614006986 */ /* 0x0003e2000c10112c */
[----:B------:R-:W-:Y:S02]  /*991e0*/  LOP3.LUT P6, RZ, R4, 0x80, RZ, 0xc0, !PT ;  /* 0x0000008004ff7812 */ /* 0x000fe400078cc0ff */
[----:B-1----:R-:W-:Y:S01]  /*991f0*/  PRMT R6, R14, 0x7771, RZ ;  /* 0x000077710e067816 */ /* 0x002fe200000000ff */
[----:B------:R-:W2:Y:S10]  /*99200*/  LDL.LU.64 R20, [R1+0x1260] ;  /* 0x0012600001147983 */ /* 0x000eb40000300a00 */
[----:B------:R1:W-:Y:S01]  /*99210*/  @P6 STG.E.U8 desc[UR44][R28.64], R6 ;  /* 0x000000061c006986 */ /* 0x0003e2000c10112c */
[----:B------:R-:W-:-:S02]  /*99220*/  LOP3.LUT P6, RZ, R4, 0x40, RZ, 0xc0, !PT ;  /* 0x0000004004ff7812 */ /* 0x000fc400078cc0ff */
[----:B-1----:R-:W-:Y:S01]  /*99230*/  PRMT R6, R14, 0x7772, RZ ;  /* 0x000077720e067816 */ /* 0x002fe200000000ff */
[----:B------:R-:W2:Y:S10]  /*99240*/  LDL.LU.64 R28, [R1+0x1250] ;  /* 0x00125000011c7983 */ /* 0x000eb40000300a00 */
[----:B----4-:R1:W-:Y:S01]  /*99250*/  @P6 STG.E.U8 desc[UR44][R26.64], R6 ;  /* 0x000000061a006986 */ /* 0x0103e2000c10112c */
[----:B------:R-:W-:-:S02]  /*99260*/  LOP3.LUT P6, RZ, R4, 0x20, RZ, 0xc0, !PT ;  /* 0x0000002004ff7812 */ /* 0x000fc400078cc0ff */
[----:B-1----:R-:W-:Y:S01]  /*99270*/  PRMT R6, R14, 0x7773, RZ ;  /* 0x000077730e067816 */ /* 0x002fe200000000ff */
[----:B------:R-:W4:Y:S10]  /*99280*/  LDL.LU.64 R26, [R1+0x1248] ;  /* 0x00124800011a7983 */ /* 0x000f340000300a00 */
[----:B---3--:R1:W-:Y:S01]  /*99290*/  @P6 STG.E.U8 desc[UR44][R24.64], R6 ;  /* 0x0000000618006986 */ /* 0x0083e2000c10112c */
[----:B------:R-:W-:-:S02]  /*992a0*/  LOP3.LUT P6, RZ, R4, 0x10, RZ, 0xc0, !PT ;  /* 0x0000001004ff7812 */ /* 0x000fc400078cc0ff */
[----:B-1----:R-:W-:Y:S01]  /*992b0*/  PRMT R6, R18, 0x7770, RZ ;  /* 0x0000777012067816 */ /* 0x002fe200000000ff */
[----:B------:R-:W3:Y:S10]  /*992c0*/  LDL.LU.64 R24, [R1+0x1240] ;  /* 0x0012400001187983 */ /* 0x000ef40000300a00 */
        /* <DEDUP_REMOVED lines=14> */
[----:B--2---:R1:W-:Y:S01]  /*993b0*/  @P6 STG.E.U8 desc[UR44][R2.64], R6 ;  /* 0x0000000602006986 */ /* 0x0043e2000c10112c */
[----:B------:R-:W-:Y:S02]  /*993c0*/  LOP3.LUT P6, RZ, R4, 0x2, RZ, 0xc0, !PT ;  /* 0x0000000204ff7812 */ /* 0x000fe400078cc0ff */
[----:B-1----:R-:W-:Y:S01]  /*993d0*/  PRMT R6, R18, 0x7773, RZ ;  /* 0x0000777312067816 */ /* 0x002fe200000000ff */
[----:B------:R-:W2:Y:S10]  /*993e0*/  LDL.LU R3, [R1+0x2678] ;  /* 0x0026780001037983 */ /* 0x000eb40000300800 */
[----:B------:R-:W-:Y:S01]  /*993f0*/  @P6 STG.E.U8 desc[UR44][R12.64], R6 ;  /* 0x000000060c006986 */ /* 0x000fe2000c10112c */
[----:B------:R-:W-:-:S02]  /*99400*/  LOP3.LUT P6, RZ, R4, 0x1, RZ, 0xc0, !PT ;  /* 0x0000000104ff7812 */ /* 0x000fc400078cc0ff */
        /* <DEDUP_REMOVED lines=9> */
[----:B------:R1:W-:Y:S04]  /*994a0*/  @P0 STG.E.U8 desc[UR44][R28.64], R4 ;  /* 0x000000041c000986 */ /* 0x0003e8000c10112c */
[----:B------:R-:W-:Y:S01]  /*994b0*/  STL [R1+0x2580], R7 ;  /* 0x0025800701007387 */ /* 0x000fe20000100800 */
[----:B-1----:R-:W-:-:S05]  /*994c0*/  PRMT R4, R15, 0x7771, RZ ;  /* 0x000077710f047816 */ /* 0x002fca00000000ff */
[----:B----4-:R1:W-:Y:S02]  /*994d0*/  @P2 STG.E.U8 desc[UR44][R26.64], R4 ;  /* 0x000000041a002986 */ /* 0x0103e4000c10112c */
[----:B-1----:R-:W-:Y:S02]  /*994e0*/  PRMT R4, R15, 0x7772, RZ ;  /* 0x000077720f047816 */ /* 0x002fe400000000ff */
[----:B------:R-:W4:Y:S04]  /*994f0*/  LDL.LU.64 R26, [R1+0x1220] ;  /* 0x00122000011a7983 */ /* 0x000f280000300a00 */
[----:B---3--:R1:W-:Y:S04]  /*99500*/  @P5 STG.E.U8 desc[UR44][R24.64], R4 ;  /* 0x0000000418005986 */ /* 0x0083e8000c10112c */
[----:B-1----:R-:W3:Y:S04]  /*99510*/  LDL.LU.64 R24, [R1+0x1210] ;  /* 0x0012100001187983 */ /* 0x002ee80000300a00 */
        /* <DEDUP_REMOVED lines=8> */
[----:B------:R-:W2:Y:S04]  /*995a0*/  LDL.LU R28, [R1] ;  /* 0x00000000011c7983 */ /* 0x000ea80000300800 */
[----:B----4-:R1:W-:Y:S04]  /*995b0*/  @P3 STG.E.U8 desc[UR44][R26.64], R4 ;  /* 0x000000041a003986 */ /* 0x0103e8000c10112c */
[----:B-1----:R-:W4:Y:S01]  /*995c0*/  LDL.LU.64 R26, [R1+0x11d8] ;  /* 0x0011d800011a7983 */ /* 0x002f220000300a00 */
[----:B---3--:R-:W-:-:S05]  /*995d0*/  PRMT R4, R29, 0x7770, RZ ;  /* 0x000077701d047816 */ /* 0x008fca00000000ff */
[----:B------:R1:W-:Y:S04]  /*995e0*/  @P0 STG.E.U8 desc[UR44][R24.64], R4 ;  /* 0x0000000418000986 */ /* 0x0003e8000c10112c */
[----:B-1----:R-:W3:Y:S04]  /*995f0*/  LDL.LU.64 R24, [R1+0x11d0] ;  /* 0x0011d00001187983 */ /* 0x002ee80000300a00 */
[----:B------:R-:W3:Y:S04]  /*99600*/  LDL.LU R14, [R1+0x194] ;  /* 0x00019400010e7983 */ /* 0x000ee80000300800 */
[----:B------:R-:W2:Y:S04]  /*99610*/  LDL.LU.64 R6, [R1+0x1190] ;  /* 0x0011900001067983 */ /* 0x000ea80000300a00 */
[----:B--2---:R1:W-:Y:S04]  /*99620*/  STL.64 [R1+0x2660], R6 ;  /* 0x0026600601007387 */ /* 0x0043e80000100a00 */
        /* <DEDUP_REMOVED lines=20> */
[----:B--2---:R1:W-:Y:S04]  /*99770*/  STL.64 [R1+0x2670], R6 ;  /* 0x0026700601007387 */ /* 0x0043e80000100a00 */
[----:B-1----:R-:W2:Y:S06]  /*99780*/  LDL.LU.64 R6, [R1+0x11c8] ;  /* 0x0011c80001067983 */ /* 0x002eac0000300a00 */
[----:B------:R-:W-:-:S02]  /*99790*/  @P6 LOP3.LUT R3, R3, 0x20000000, RZ, 0xfc, !PT ;  /* 0x2000000003036812 */ /* 0x000fc400078efcff */
[C---:B------:R-:W-:Y:S02]  /*997a0*/  LOP3.LUT P6, RZ, R0.reuse, 0x400000, RZ, 0xc0, !PT ;  /* 0x0040000000ff7812 */ /* 0x040fe400078cc0ff */
[C---:B------:R-:W-:Y:S02]  /*997b0*/  LOP3.LUT P2, RZ, R0.reuse, 0x40000, RZ, 0xc0, !PT ;  /* 0x0004000000ff7812 */ /* 0x040fe4000784c0ff */
[----:B------:R-:W-:Y:S02]  /*997c0*/  LOP3.LUT P5, RZ, R0, 0x80000, RZ, 0xc0, !PT ;  /* 0x0008000000ff7812 */ /* 0x000fe400078ac0ff */
[----:B------:R-:W-:Y:S02]  /*997d0*/  LOP3.LUT R3, R3, 0xbfffffff, RZ, 0xc0, !PT ;  /* 0xbfffffff03037812 */ /* 0x000fe400078ec0ff */
[----:B------:R-:W-:Y:S01]  /*997e0*/  PRMT R4, R29, 0x7771, RZ ;  /* 0x000077711d047816 */ /* 0x000fe200000000ff */
[----:B------:R-:W2:Y:S04]  /*997f0*/  LDL.LU.64 R12, [R1+0x1188] ;  /* 0x00118800010c7983 */ /* 0x000ea80000300a00 */
[----:B------:R-:W2:Y:S04]  /*99800*/  LDL.LU.64 R8, [R1+0x1170] ;  /* 0x0011700001087983 */ /* 0x000ea80000300a00 */
[----:B------:R-:W2:Y:S01]  /*99810*/  LDL.LU.64 R10, [R1+0x1160] ;  /* 0x00116000010a7983 */ /* 0x000ea20000300a00 */
[----:B------:R-:W-:-:S02]  /*99820*/  @P6 LOP3.LUT R3, R3, 0x40000000, RZ, 0xfc, !PT ;  /* 0x4000000003036812 */ /* 0x000fc400078efcff */
[----:B------:R-:W-:Y:S02]  /*99830*/  LOP3.LUT P6, RZ, R0, 0x200000, RZ, 0xc0, !PT ;  /* 0x0020000000ff7812 */ /* 0x000fe400078cc0ff */
[----:B------:R-:W-:Y:S01]  /*99840*/  LOP3.LUT R3, R3, 0x7fffffff, RZ, 0xc0, !PT ;  /* 0x7fffffff03037812 */ /* 0x000fe200078ec0ff */
[----:B------:R1:W-:Y:S10]  /*99850*/  @P2 STG.E.U8 desc[UR44][R16.64], R4 ;  /* 0x0000000410002986 */ /* 0x0003f4000c10112c */
[----:B------:R-:W-:-:S02]  /*99860*/  @P6 LOP3.LUT R3, R3, 0x80000000, RZ, 0xfc, !PT ;  /* 0x8000000003036812 */ /* 0x000fc400078efcff */
[----:B------:R-:W-:Y:S02]  /*99870*/  LOP3.LUT P6, RZ, R0, 0x100000, RZ, 0xc0, !PT ;  /* 0x0010000000ff7812 */ /* 0x000fe400078cc0ff */
[----:B-1----:R-:W-:-:S05]  /*99880*/  PRMT R4, R29, 0x7772, RZ ;  /* 0x000077721d047816 */ /* 0x002fca00000000ff */
[----:B------:R1:W-:Y:S02]  /*99890*/  @P5 STG.E.U8 desc[UR44][R18.64], R4 ;  /* 0x0000000412005986 */ /* 0x0003e4000c10112c */
[----:B-1----:R-:W-:Y:S02]  /*998a0*/  PRMT R4, R29, 0x7773, RZ ;  /* 0x000077731d047816 */ /* 0x002fe400000000ff */
[----:B------:R-:W2:Y:S04]  /*998b0*/  LDL.LU R29, [R1+0x1b8] ;  /* 0x0001b800011d7983 */ /* 0x000ea80000300800 */
[----:B------:R1:W-:Y:S01]  /*998c0*/  @P6 STG.E.U8 desc[UR44][R20.64], R4 ;  /* 0x0000000414006986 */ /* 0x0003e2000c10112c */
[----:B------:R-:W-:-:S03]  /*998d0*/  LOP3.LUT P6, RZ, R3, 0x80000000, RZ, 0xc0, !PT ;  /* 0x8000000003ff7812 */ /* 0x000fc600078cc0ff */
[----:B------:R-:W2:Y:S04]  /*998e0*/  LDL.LU R15, [R1+0x198] ;  /* 0x00019800010f7983 */ /* 0x000ea80000300800 */
[----:B------:R-:W2:Y:S04]  /*998f0*/  LDL.LU.64 R16, [R1+0x1158] ;  /* 0x0011580001107983 */ /* 0x000ea80000300a00 */
[----:B------:R-:W2:Y:S01]  /*99900*/  LDL.LU.64 R18, [R1+0x1150] ;  /* 0x0011500001127983 */ /* 0x000ea20000300a00 */
[----:B-1----:R-:W-:-:S03]  /*99910*/  PRMT R4, R2, 0x7770, RZ ;  /* 0x0000777002047816 */ /* 0x002fc600000000ff */
[----:B------:R-:W2:Y:S04]  /*99920*/  LDL.LU.64 R20, [R1+0x1130] ;  /* 0x0011300001147983 */ /* 0x000ea80000300a00 */
[----:B----4-:R1:W-:Y:S01]  /*99930*/  @P6 STG.E.U8 desc[UR44][R26.64], R4 ;  /* 0x000000041a006986 */ /* 0x0103e2000c10112c */
[C---:B------:R-:W-:Y:S02]  /*99940*/  LOP3.LUT P6, RZ, R3.reuse, 0x40000000, RZ, 0xc0, !PT ;  /* 0x4000000003ff7812 */ /* 0x040fe400078cc0ff */
        /* <DEDUP_REMOVED lines=13> */
[----:B------:R-:W-:-:S11]  /*99a20*/  PRMT R4, R14, 0x7770, RZ ;  /* 0x000077700e047816 */ /* 0x000fd600000000ff */
[----:B--2---:R1:W-:Y:S04]  /*99a30*/  @P6 STG.E.U8 desc[UR44][R6.64], R4 ;  /* 0x0000000406006986 */ /* 0x0043e8000c10112c */
[----:B-1----:R-:W2:Y:S01]  /*99a40*/  LDL.LU.64 R6, [R1+0x2660] ;  /* 0x0026600001067983 */ /* 0x002ea20000300a00 */
[----:B------:R-:W-:Y:S02]  /*99a50*/  LOP3.LUT P6, RZ, R3, 0x4000000, RZ, 0xc0, !PT ;  /* 0x0400000003ff7812 */ /* 0x000fe400078cc0ff */
[----:B------:R-:W-:Y:S02]  /*99a60*/  PRMT R4, R14, 0x7771, RZ ;  /* 0x000077710e047816 */ /* 0x000fe400000000ff */
[C---:B------:R-:W-:Y:S02]  /*99a70*/  LOP3.LUT P1, RZ, R0.reuse, 0x20000000, RZ, 0xc0, !PT ;  /* 0x2000000000ff7812 */ /* 0x040fe4000782c0ff */
[----:B------:R-:W-:-:S02]  /*99a80*/  LOP3.LUT P4, RZ, R0, 0x40000000, RZ, 0xc0, !PT ;  /* 0x4000000000ff7812 */ /* 0x000fc4000788c0ff */
[----:B------:R-:W-:Y:S02]  /*99a90*/  LOP3.LUT P3, RZ, R0, 0x80000000, RZ, 0xc0, !PT ;  /* 0x8000000000ff7812 */ /* 0x000fe4000786c0ff */
        /* <DEDUP_REMOVED lines=12> */
[C---:B-1----:R-:W-:Y:S02]  /*99b60*/  PRMT R4, R29.reuse, 0x7771, RZ ;  /* 0x000077711d047816 */ /* 0x042fe400000000ff */
[----:B------:R-:W2:Y:S04]  /*99b70*/  LDL.LU.64 R10, [R1+0x1110] ;  /* 0x00111000010a7983 */ /* 0x000ea80000300a00 */
[----:B------:R1:W-:Y:S02]  /*99b80*/  @P4 STG.E.U8 desc[UR44][R16.64], R4 ;  /* 0x0000000410004986 */ /* 0x0003e4000c10112c */
[----:B-1----:R-:W-:-:S05]  /*99b90*/  PRMT R4, R29, 0x7772, RZ ;  /* 0x000077721d047816 */ /* 0x002fca00000000ff */
[----:B------:R1:W-:Y:S02]  /*99ba0*/  @P3 STG.E.U8 desc[UR44][R18.64], R4 ;  /* 0x0000000412003986 */ /* 0x0003e4000c10112c */
[----:B-1----:R-:W-:-:S05]  /*99bb0*/  PRMT R4, R29, 0x7773, RZ ;  /* 0x000077731d047816 */ /* 0x002fca00000000ff */
[----:B------:R1:W-:Y:S02]  /*99bc0*/  @P0 STG.E.U8 desc[UR44][R20.64], R4 ;  /* 0x0000000414000986 */ /* 0x0003e4000c10112c */
[----:B-1----:R-:W-:-:S05]  /*99bd0*/  PRMT R4, R15, 0x7770, RZ ;  /* 0x000077700f047816 */ /* 0x002fca00000000ff */
[----:B----4-:R1:W-:Y:S02]  /*99be0*/  @P2 STG.E.U8 desc[UR44][R26.64], R4 ;  /* 0x000000041a002986 */ /* 0x0103e4000c10112c */
[----:B-1----:R-:W-:-:S05]  /*99bf0*/  PRMT R4, R15, 0x7771, RZ ;  /* 0x000077710f047816 */ /* 0x002fca00000000ff */
[----:B---3--:R1:W-:Y:S04]  /*99c00*/  @P5 STG.E.U8 desc[UR44][R24.64], R4 ;  /* 0x0000000418005986 */ /* 0x0083e8000c10112c */
[----:B-1----:R-:W3:Y:S04]  /*99c10*/  LDL.LU.64 R24, [R1+0x10f8] ;  /* 0x0010f80001187983 */ /* 0x002ee80000300a00 */
[----:B------:R-:W4:Y:S04]  /*99c20*/  LDL.LU.64 R26, [R1+0x10e8] ;  /* 0x0010e800011a7983 */ /* 0x000f280000300a00 */
[----:B------:R-:W4:Y:S04]  /*99c30*/  LDL.LU.64 R16, [R1+0x10e0] ;  /* 0x0010e00001107983 */ /* 0x000f280000300a00 */
[----:B------:R-:W4:Y:S04]  /*99c40*/  LDL.LU.64 R18, [R1+0x10d8] ;  /* 0x0010d80001127983 */ /* 0x000f280000300a00 */
[----:B------:R-:W4:Y:S01]  /*99c50*/  LDL.LU R29, [R1+0x1bc] ;  /* 0x0001bc00011d7983 */ /* 0x000f220000300800 */
[----:B------:R-:W-:-:S02]  /*99c60*/  LOP3.LUT P3, RZ, R28, 0x8, RZ, 0xc0, !PT ;  /* 0x000000081cff7812 */ /* 0x000fc4000786c0ff */
[C---:B------:R-:W-:Y:S02]  /*99c70*/  LOP3.LUT P0, RZ, R28.reuse, 0x10, RZ, 0xc0, !PT ;  /* 0x000000101cff7812 */ /* 0x040fe4000780c0ff */
[C---:B------:R-:W-:Y:S02]  /*99c80*/  PRMT R4, R15.reuse, 0x7772, RZ ;  /* 0x000077720f047816 */ /* 0x040fe400000000ff */
[----:B------:R-:W-:Y:S01]  /*99c90*/  LOP3.LUT P2, RZ, R28, 0x20, RZ, 0xc0, !PT ;  /* 0x000000201cff7812 */ /* 0x000fe2000784c0ff */
[----:B------:R-:W4:Y:S04]  /*99ca0*/  LDL.LU.64 R20, [R1+0x10a0] ;  /* 0x0010a00001147983 */ /* 0x000f280000300a00 */
[----:B------:R-:W4:Y:S04]  /*99cb0*/  LDL.LU R2, [R1+0x19c] ;  /* 0x00019c0001027983 */ /* 0x000f280000300800 */
[----:B--2---:R1:W-:Y:S02]  /*99cc0*/  @P3 STG.E.U8 desc[UR44][R10.64], R4 ;  /* 0x000000040a003986 */ /* 0x0043e4000c10112c */
[----:B-1----:R-:W-:-:S05]  /*99cd0*/  PRMT R4, R15, 0x7773, RZ ;  /* 0x000077730f047816 */ /* 0x002fca00000000ff */
[----:B---3--:R4:W-:Y:S02]  /*99ce0*/  @P0 STG.E.U8 desc[UR44][R24.64], R4 ;  /* 0x0000000418000986 */ /* 0x0089e4000c10112c */
[----:B----4-:R-:W-:Y:S02]  /*99cf0*/  PRMT R4, R29, 0x7770, RZ ;  /* 0x000077701d047816 */ /* 0x010fe400000000ff */
[----:B------:R-:W2:Y:S04]  /*99d00*/  LDL.LU.64 R24, [R1+0x1090] ;  /* 0x0010900001187983 */ /* 0x000ea80000300a00 */
[----:B------:R1:W-:Y:S04]  /*99d10*/  @P2 STG.E.U8 desc[UR44][R26.64], R4 ;  /* 0x000000041a002986 */ /* 0x0003e8000c10112c */
[----:B-1----:R-:W3:Y:S04]  /*99d20*/  LDL.LU.64 R26, [R1+0x1088] ;  /* 0x00108800011a7983 */ /* 0x002ee80000300a00 */
[----:B------:R-:W4:Y:S04]  /*99d30*/  LDL.LU R9, [R1+0x1a0] ;  /* 0x0001a00001097983 */ /* 0x000f280000300800 */
[----:B----4-:R1:W-:Y:S04]  /*99d40*/  STL [R1+0x2650], R9 ;  /* 0x0026500901007387 */ /* 0x0103e80000100800 */
        /* <DEDUP_REMOVED lines=18> */
[----:B------:R-:W-:Y:S01]  /*99e70*/  @P6 LOP3.LUT R3, R3, 0x200000, RZ, 0xfc, !PT ;  /* 0x0020000003036812 */ /* 0x000fe200078efcff */
[----:B----4-:R1:W-:Y:S04]  /*99e80*/  STL.64 [R1+0x2658], R8 ;  /* 0x0026580801007387 */ /* 0x0103e80000100a00 */
[----:B-1----:R-:W4:Y:S04]  /*99e90*/  LDL.LU.64 R8, [R1+0x1080] ;  /* 0x0010800001087983 */ /* 0x002f280000300a00 */
[----:B------:R-:W4:Y:S01]  /*99ea0*/  LDL.LU.64 R6, [R1+0x1050] ;  /* 0x0010500001067983 */ /* 0x000f220000300a00 */
[----:B------:R-:W-:-:S02]  /*99eb0*/  LOP3.LUT P6, RZ, R28, 0x200, RZ, 0xc0, !PT ;  /* 0x000002001cff7812 */ /* 0x000fc400078cc0ff */
[----:B------:R-:W-:Y:S02]  /*99ec0*/  LOP3.LUT R3, R3, 0xffbfffff, RZ, 0xc0, !PT ;  /* 0xffbfffff03037812 */ /* 0x000fe400078ec0ff */
[----:B------:R-:W-:-:S09]  /*99ed0*/  LOP3.LUT P5, RZ, R28, 0x40, RZ, 0xc0, !PT ;  /* 0x000000401cff7812 */ /* 0x000fd200078ac0ff */
[----:B------:R-:W-:Y:S02]  /*99ee0*/  @P6 LOP3.LUT R3, R3, 0x400000, RZ, 0xfc, !PT ;  /* 0x0040000003036812 */ /* 0x000fe400078efcff */
[----:B------:R-:W-:Y:S02]  /*99ef0*/  LOP3.LUT P6, RZ, R28, 0x100, RZ, 0xc0, !PT ;  /* 0x000001001cff7812 */ /* 0x000fe400078cc0ff */
[----:B------:R-:W-:Y:S02]  /*99f00*/  LOP3.LUT R3, R3, 0xff7fffff, RZ, 0xc0, !PT ;  /* 0xff7fffff03037812 */ /* 0x000fe400078ec0ff */
[----:B------:R-:W-:-:S09]  /*99f10*/  PRMT R4, R29, 0x7771, RZ ;  /* 0x000077711d047816 */ /* 0x000fd200000000ff */
[----:B------:R-:W-:Y:S02]  /*99f20*/  @P6 LOP3.LUT R3, R3, 0x800000, RZ, 0xfc, !PT ;  /* 0x0080000003036812 */ /* 0x000fe400078efcff */
[----:B------:R-:W-:Y:S01]  /*99f30*/  LOP3.LUT P6, RZ, R28, 0x80, RZ, 0xc0, !PT ;  /* 0x000000801cff7812 */ /* 0x000fe200078cc0ff */
[----:B------:R1:W-:Y:S02]  /*99f40*/  @P5 STG.E.U8 desc[UR44][R16.64], R4 ;  /* 0x0000000410005986 */ /* 0x0003e4000c10112c */
[----:B-1----:R-:W-:-:S10]  /*99f50*/  PRMT R4, R29, 0x7772, RZ ;  /* 0x000077721d047816 */ /* 0x002fd400000000ff */
[----:B------:R1:W-:Y:S01]  /*99f60*/  @P6 STG.E.U8 desc[UR44][R18.64], R4 ;  /* 0x0000000412006986 */ /* 0x0003e2000c10112c */
[----:B------:R-:W-:Y:S02]  /*99f70*/  LOP3.LUT P6, RZ, R3, 0x800000, RZ, 0xc0, !PT ;  /* 0x0080000003ff7812 */ /* 0x000fe400078cc0ff */
[----:B-1----:R-:W-:-:S11]  /*99f80*/  PRMT R4, R29, 0x7773, RZ ;  /* 0x000077731d047816 */ /* 0x002fd600000000ff */
[----:B------:R1:W-:Y:S01]  /*99f90*/  @P6 STG.E.U8 desc[UR44][R20.64], R4 ;  /* 0x0000000414006986 */ /* 0x0003e2000c10112c */
[----:B------:R-:W-:Y:S02]  /*99fa0*/  LOP3.LUT P6, RZ, R3, 0x400000, RZ, 0xc0, !PT ;  /* 0x0040000003ff7812 */ /* 0x000fe400078cc0ff */
[----:B-1----:R-:W-:-:S11]  /*99fb0*/  PRMT R4, R2, 0x7770, RZ ;  /* 0x0000777002047816 */ /* 0x002fd600000000ff */
[----:B--2---:R1:W-:Y:S01]  /*99fc0*/  @P6 STG.E.U8 desc[UR44][R24.64], R4 ;  /* 0x0000000418006986 */ /* 0x0043e2000c10112c */
[----:B------:R-:W-:Y:S02]  /*99fd0*/  LOP3.LUT P6, RZ, R3, 0x200000, RZ, 0xc0, !PT ;  /* 0x0020000003ff7812 */ /* 0x000fe400078cc0ff */
[----:B-1----:R-:W-:-:S11]  /*99fe0*/  PRMT R4, R2, 0x7771, RZ ;  /* 0x0000777102047816 */ /* 0x002fd600000000ff */
[----:B---3--:R1:W-:Y:S01]  /*99ff0*/  @P6 STG.E.U8 desc[UR44][R26.64], R4 ;  /* 0x000000041a006986 */ /* 0x0083e2000c10112c */
[C---:B------:R-:W-:Y:S02]  /*9a000*/  LOP3.LUT P6, RZ, R3.reuse, 0x100000, RZ, 0xc0, !PT ;  /* 0x0010000003ff7812 */ /* 0x040fe400078cc0ff */
[----:B-1----:R-:W-:Y:S01]  /*9a010*/  PRMT R4, R2, 0x7772, RZ ;  /* 0x0000777202047816 */ /* 0x002fe200000000ff */
[----:B----4-:R1:W-:Y:S10]  /*9a020*/  STL.64 [R1+0x2648], R6 ;  /* 0x0026480601007387 */ /* 0x0103f40000100a00 */
[----:B------:R2:W-:Y:S04]  /*9a030*/  @P6 STG.E.U8 desc[UR44][R8.64], R4 ;  /* 0x0000000408006986 */ /* 0x0005e8000c10112c */
[----:B-1----:R-:W3:Y:S04]  /*9a040*/  LDL.LU.64 R6, [R1+0x1058] ;  /* 0x0010580001067983 */ /* 0x002ee80000300a00 */
[----:B------:R-:W4:Y:S04]  /*9a050*/  LDL.LU R29, [R1+0x180] ;  /* 0x00018000011d7983 */ /* 0x000f280000300800 */
[----:B------:R-:W4:Y:S04]  /*9a060*/  LDL.LU.64 R12, [R1+0x1048] ;  /* 0x00104800010c7983 */ /* 0x000f280000300a00 */
[----:B------:R-:W4:Y:S04]  /*9a070*/  LDL.LU.64 R14, [R1+0x1028] ;  /* 0x00102800010e7983 */ /* 0x000f280000300a00 */
[----:B------:R-:W4:Y:S04]  /*9a080*/  LDL.LU.64 R10, [R1+0x1018] ;  /* 0x00101800010a7983 */ /* 0x000f280000300a00 */
[----:B------:R-:W4:Y:S04]  /*9a090*/  LDL.LU.64 R16, [R1+0x1010] ;  /* 0x0010100001107983 */ /* 0x000f280000300a00 */
[----:B------:R-:W4:Y:S04]  /*9a0a0*/  LDL.LU.64 R18, [R1+0x1008] ;  /* 0x0010080001127983 */ /* 0x000f280000300a00 */
[----:B------:R-:W4:Y:S04]  /*9a0b0*/  LDL.LU.64 R20, [R1+0xff0] ;  /* 0x000ff00001147983 */ /* 0x000f280000300a00 */
[----:B------:R-:W4:Y:S04]  /*9a0c0*/  LDL.LU R24, [R1+0x1a4] ;  /* 0x0001a40001187983 */ /* 0x000f280000300800 */
[----:B------:R-:W4:Y:S04]  /*9a0d0*/  LDL.LU.64 R26, [R1+0xfe0] ;  /* 0x000fe000011a7983 */ /* 0x000f280000300a00 */
[----:B------:R-:W4:Y:S04]  /*9a0e0*/  LDL.LU R25, [R1+0x4] ;  /* 0x0000040001197983 */ /* 0x000f280000300800 */
[----:B--2---:R-:W2:Y:S01]  /*9a0f0*/  LDL.LU.64 R8, [R1+0x2658] ;  /* 0x0026580001087983 */ /* 0x004ea20000300a00 */
[----:B------:R-:W-:-:S02]  /*9a100*/  LOP3.LUT P6, RZ, R3, 0x80000, RZ, 0xc0, !PT ;  /* 0x0008000003ff7812 */ /* 0x000fc400078cc0ff */
[----:B------:R-:W-:-:S11]  /*9a110*/  PRMT R4, R2, 0x7773, RZ ;  /* 0x0000777302047816 */ /* 0x000fd600000000ff */
[----:B--2---:R1:W-:Y:S04]  /*9a120*/  @P6 STG.E.U8 desc[UR44][R8.64], R4 ;  /* 0x0000000408006986 */ /* 0x0043e8000c10112c */
[----:B-1----:R-:W2:Y:S01]  /*9a130*/  LDL.LU R9, [R1+0x2650] ;  /* 0x0026500001097983 */ /* 0x002ea20000300800 */
[----:B------:R-:W-:Y:S02]  /*9a140*/  LOP3.LUT P6, RZ, R3, 0x40000, RZ, 0xc0, !PT ;  /* 0x0004000003ff7812 */ /* 0x000fe400078cc0ff */
        /* <DEDUP_REMOVED lines=13> */
[----:B-1----:R-:W-:-:S11]  /*9a220*/  PRMT R4, R9, 0x7772, RZ ;  /* 0x0000777209047816 */ /* 0x002fd600000000ff */
[----:B----4-:R1:W-:Y:S02]  /*9a230*/  @P6 STG.E.U8 desc[UR44][R12.64], R4 ;  /* 0x000000040c006986 */ /* 0x0103e4000c10112c */
        /* <DEDUP_REMOVED lines=12> */
[----:B------:R1:W-:Y:S04]  /*9a300*/  @P5 STG.E.U8 desc[UR44][R26.64], R4 ;  /* 0x000000041a005986 */ /* 0x0003e8000c10112c */
        /* <DEDUP_REMOVED lines=55> */
[----:B------:R-:W4:Y:S04]  /*9a680*/  LDL.LU R24, [R1+0x1ac] ;  /* 0x0001ac0001187983 */ /* 0x000f280000300800 */
[----:B------:R1:W-:Y:S02]  /*9a690*/  @P5 STG.E.U8 desc[UR44][R16.64], R4 ;  /* 0x0000000410005986 */ /* 0x0003e4000c10112c */
[----:B-1----:R-:W-:-:S02]  /*9a6a0*/  PRMT R4, R29, 0x7771, RZ ;  /* 0x000077711d047816 */ /* 0x002fc400000000ff */
[----:B------:R-:W4:Y:S04]  /*9a6b0*/  LDL.LU.64 R16, [R1+0xf00] ;  /* 0x000f000001107983 */ /* 0x000f280000300a00 */
[----:B------:R1:W-:Y:S01]  /*9a6c0*/  @P6 STG.E.U8 desc[UR44][R18.64], R4 ;  /* 0x0000000412006986 */ /* 0x0003e2000c10112c */
[----:B------:R-:W-:Y:S02]  /*9a6d0*/  LOP3.LUT P6, RZ, R3, 0x8000, RZ, 0xc0, !PT ;  /* 0x0000800003ff7812 */ /* 0x000fe400078cc0ff */
[----:B-1----:R-:W-:Y:S01]  /*9a6e0*/  PRMT R4, R29, 0x7772, RZ ;  /* 0x000077721d047816 */ /* 0x002fe200000000ff */
[----:B------:R-:W4:Y:S10]  /*9a6f0*/  LDL.LU.64 R18, [R1+0xef0] ;  /* 0x000ef00001127983 */ /* 0x000f340000300a00 */
[----:B--2---:R1:W-:Y:S01]  /*9a700*/  @P6 STG.E.U8 desc[UR44][R20.64], R4 ;  /* 0x0000000414006986 */ /* 0x0043e2000c10112c */
[----:B------:R-:W-:-:S02]  /*9a710*/  LOP3.LUT P6, RZ, R3, 0x4000, RZ, 0xc0, !PT ;  /* 0x0000400003ff7812 */ /* 0x000fc400078cc0ff */
        /* <DEDUP_REMOVED lines=39> */
[----:B--2---:R1:W-:Y:S02]  /*9a990*/  @P0 STG.E.U8 desc[UR44][R20.64], R4 ;  /* 0x0000000414000986 */ /* 0x0043e4000c10112c */
[----:B-1----:R-:W-:-:S02]  /*9a9a0*/  PRMT R4, R24, 0x7772, RZ ;  /* 0x0000777218047816 */ /* 0x002fc400000000ff */
[----:B------:R-:W2:Y:S04]  /*9a9b0*/  LDL.LU.64 R20, [R1+0xea8] ;  /* 0x000ea80001147983 */ /* 0x000ea80000300a00 */
[----:B------:R1:W-:Y:S02]  /*9a9c0*/  @P2 STG.E.U8 desc[UR44][R28.64], R4 ;  /* 0x000000041c002986 */ /* 0x0003e4000c10112c */
[----:B-1----:R-:W-:Y:S02]  /*9a9d0*/  PRMT R4, R24, 0x7773, RZ ;  /* 0x0000777318047816 */ /* 0x002fe400000000ff */
[----:B------:R-:W2:Y:S04]  /*9a9e0*/  LDL.LU.64 R28, [R1+0xea0] ;  /* 0x000ea000011c7983 */ /* 0x000ea80000300a00 */
[----:B------:R-:W4:Y:S01]  /*9a9f0*/  LDL.LU R24, [R1+0x18c] ;  /* 0x00018c0001187983 */ /* 0x000f220000300800 */
[----:B------:R-:W-:-:S02]  /*9aa00*/  LOP3.LUT P5, RZ, R25, 0x100, RZ, 0xc0, !PT ;  /* 0x0000010019ff7812 */ /* 0x000fc400078ac0ff */
[C---:B------:R-:W-:Y:S02]  /*9aa10*/  LOP3.LUT P3, RZ, R25.reuse, 0x200, RZ, 0xc0, !PT ;  /* 0x0000020019ff7812 */ /* 0x040fe4000786c0ff */
[C---:B------:R-:W-:Y:S02]  /*9aa20*/  LOP3.LUT P0, RZ, R25.reuse, 0x400, RZ, 0xc0, !PT ;  /* 0x0000040019ff7812 */ /* 0x040fe4000780c0ff */
[----:B------:R-:W-:Y:S01]  /*9aa30*/  LOP3.LUT P2, RZ, R25, 0x800, RZ, 0xc0, !PT ;  /* 0x0000080019ff7812 */ /* 0x000fe2000784c0ff */
[----:B------:R-:W2:Y:S04]  /*9aa40*/  LDL.LU.64 R10, [R1+0xe88] ;  /* 0x000e8800010a7983 */ /* 0x000ea80000300a00 */
[----:B------:R-:W2:Y:S04]  /*9aa50*/  LDL.LU.64 R16, [R1+0xe78] ;  /* 0x000e780001107983 */ /* 0x000ea80000300a00 */
[----:B---3--:R1:W-:Y:S04]  /*9aa60*/  @P5 STG.E.U8 desc[UR44][R26.64], R4 ;  /* 0x000000041a005986 */ /* 0x0083e8000c10112c */
[----:B-1----:R-:W3:Y:S01]  /*9aa70*/  LDL.LU R27, [R1+0x1f0] ;  /* 0x0001f000011b7983 */ /* 0x002ee20000300800 */
[----:B----4-:R-:W-:-:S05]  /*9aa80*/  PRMT R4, R24, 0x7770, RZ ;  /* 0x0000777018047816 */ /* 0x010fca00000000ff */
[----:B------:R1:W-:Y:S02]  /*9aa90*/  @P3 STG.E.U8 desc[UR44][R18.64], R4 ;  /* 0x0000000412003986 */ /* 0x0003e4000c10112c */
[C---:B-1----:R-:W-:Y:S02]  /*9aaa0*/  PRMT R4, R24.reuse, 0x7771, RZ ;  /* 0x0000777118047816 */ /* 0x042fe400000000ff */
[----:B------:R-:W4:Y:S04]  /*9aab0*/  LDL.LU.64 R18, [R1+0xe70] ;  /* 0x000e700001127983 */ /* 0x000f280000300a00 */
[----:B--2---:R1:W-:Y:S02]  /*9aac0*/  @P0 STG.E.U8 desc[UR44][R20.64], R4 ;  /* 0x0000000414000986 */ /* 0x0043e4000c10112c */
[----:B-1----:R-:W-:-:S02]  /*9aad0*/  PRMT R4, R24, 0x7772, RZ ;  /* 0x0000777218047816 */ /* 0x002fc400000000ff */
[----:B------:R-:W2:Y:S04]  /*9aae0*/  LDL.LU.64 R20, [R1+0xe68] ;  /* 0x000e680001147983 */ /* 0x000ea80000300a00 */
[----:B------:R-:W2:Y:S04]  /*9aaf0*/  LDL.LU R26, [R1+0x1d0] ;  /* 0x0001d000011a7983 */ /* 0x000ea80000300800 */
[----:B------:R1:W-:Y:S04]  /*9ab00*/  @P2 STG.E.U8 desc[UR44][R28.64], R4 ;  /* 0x000000041c002986 */ /* 0x0003e8000c10112c */
[----:B-1----:R-:W2:Y:S04]  /*9ab10*/  LDL.LU.64 R28, [R1+0xe48] ;  /* 0x000e4800011c7983 */ /* 0x002ea80000300a00 */
[----:B------:R1:W-:Y:S04]  /*9ab20*/  STL.64 [R1+0x2628], R22 ;  /* 0x0026281601007387 */ /* 0x0003e80000100a00 */
[----:B-1----:R-:W2:Y:S04]  /*9ab30*/  LDL.LU.64 R22, [R1+0xe38] ;  /* 0x000e380001167983 */ /* 0x002ea80000300a00 */
        /* <DEDUP_REMOVED lines=27> */
[----:B------:R-:W-:Y:S02]  /*9acf0*/  LOP3.LUT P5, RZ, R25, 0x1000, RZ, 0xc0, !PT ;  /* 0x0000100019ff7812 */ /* 0x000fe400078ac0ff */
[----:B------:R-:W-:Y:S02]  /*9ad00*/  LOP3.LUT R3, R3, 0xffffff7f, RZ, 0xc0, !PT ;  /* 0xffffff7f03037812 */ /* 0x000fe400078ec0ff */
[----:B------:R-:W-:Y:S02]  /*9ad10*/  PRMT R4, R24, 0x7773, RZ ;  /* 0x0000777318047816 */ /* 0x000fe400000000ff */
[----:B------:R-:W3:Y:S04]  /*9ad20*/  LDL.LU R24, [R1+0x1f4] ;  /* 0x0001f40001187983 */ /* 0x000ee80000300800 */
[----:B------:R-:W3:Y:S04]  /*9ad30*/  LDL.LU R15, [R1+0x1d4] ;  /* 0x0001d400010f7983 */ /* 0x000ee80000300800 */
[----:B------:R-:W3:Y:S04]  /*9ad40*/  LDL.LU.64 R12, [R1+0xe00] ;  /* 0x000e0000010c7983 */ /* 0x000ee80000300a00 */
[----:B------:R-:W3:Y:S01]  /*9ad50*/  LDL.LU.64 R8, [R1+0xdf8] ;  /* 0x000df80001087983 */ /* 0x000ee20000300a00 */
[----:B------:R-:W-:-:S02]  /*9ad60*/  @P6 LOP3.LUT R3, R3, 0x80, RZ, 0xfc, !PT ;  /* 0x0000008003036812 */ /* 0x000fc400078efcff */
[----:B------:R-:W-:Y:S01]  /*9ad70*/  LOP3.LUT P6, RZ, R25, 0x2000, RZ, 0xc0, !PT ;  /* 0x0000200019ff7812 */ /* 0x000fe200078cc0ff */
[----:B------:R1:W-:Y:S02]  /*9ad80*/  @P5 STG.E.U8 desc[UR44][R10.64], R4 ;  /* 0x000000040a005986 */ /* 0x0003e4000c10112c */
[----:B-1----:R-:W-:Y:S02]  /*9ad90*/  PRMT R4, R27, 0x7770, RZ ;  /* 0x000077701b047816 */ /* 0x002fe400000000ff */
[----:B------:R-:W3:Y:S08]  /*9ada0*/  LDL.LU.64 R10, [R1+0xdf0] ;  /* 0x000df000010a7983 */ /* 0x000ef00000300a00 */
        /* <DEDUP_REMOVED lines=12> */
[----:B------:R1:W-:Y:S01]  /*9ae70*/  @P6 STG.E.U8 desc[UR44][R28.64], R4 ;  /* 0x000000041c006986 */ /* 0x0003e2000c10112c */
[----:B------:R-:W-:-:S02]  /*9ae80*/  LOP3.LUT P6, RZ, R3, 0x10, RZ, 0xc0, !PT ;  /* 0x0000001003ff7812 */ /* 0x000fc400078cc0ff */
[----:B-1----:R-:W-:Y:S01]  /*9ae90*/  PRMT R4, R26, 0x7770, RZ ;  /* 0x000077701a047816 */ /* 0x002fe200000000ff */
[----:B------:R-:W2:Y:S04]  /*9aea0*/  LDL.LU.64 R28, [R1+0xdb0] ;  /* 0x000db000011c7983 */ /* 0x000ea80000300a00 */
[----:B------:R-:W2:Y:S06]  /*9aeb0*/  LDL.LU R27, [R1+0x8] ;  /* 0x00000800011b7983 */ /* 0x000eac0000300800 */
[----:B------:R1:W-:Y:S01]  /*9aec0*/  @P6 STG.E.U8 desc[UR44][R22.64], R4 ;  /* 0x0000000416006986 */ /* 0x0003e2000c10112c */
        /* <DEDUP_REMOVED lines=17> */
[----:B------:R-:W-:Y:S04]  /*9afe0*/  STL [R1+0x25c8], R5 ;  /* 0x0025c80501007387 */ /* 0x000fe80000100800 */
[----:B---3--:R-:W-:Y:S01]  /*9aff0*/  @P6 STG.E.U8 desc[UR44][R6.64], R4 ;  /* 0x0000000406006986 */ /* 0x008fe2000c10112c */
        /* <DEDUP_REMOVED lines=12> */
[----:B--2---:R1:W-:Y:S01]  /*9b0c0*/  @P2 STG.E.U8 desc[UR44][R20.64], R3 ;  /* 0x0000000314002986 */ /* 0x0043e2000c10112c */
[C---:B------:R-:W-:Y:S02]  /*9b0d0*/  LOP3.LUT P3, RZ, R25.reuse, 0x10000000, RZ, 0xc0, !PT ;  /* 0x1000000019ff7812 */ /* 0x040fe4000786c0ff */
[C---:B------:R-:W-:Y:S02]  /*9b0e0*/  LOP3.LUT P0, RZ, R25.reuse, 0x20000000, RZ, 0xc0, !PT ;  /* 0x2000000019ff7812 */ /* 0x040fe4000780c0ff */
[----:B------:R-:W-:Y:S02]  /*9b0f0*/  LOP3.LUT P2, RZ, R25, 0x40000000, RZ, 0xc0, !PT ;  /* 0x4000000019ff7812 */ /* 0x000fe4000784c0ff */
[----:B-1----:R-:W-:-:S05]  /*9b100*/  PRMT R3, R15, 0x7772, RZ ;  /* 0x000077720f037816 */ /* 0x002fca00000000ff */
[----:B------:R1:W-:Y:S01]  /*9b110*/  @P5 STG.E.U8 desc[UR44][R28.64], R3 ;  /* 0x000000031c005986 */ /* 0x0003e2000c10112c */
[----:B------:R-:W-:-:S03]  /*9b120*/  LOP3.LUT P5, RZ, R25, 0x80000000, RZ, 0xc0, !PT ;  /* 0x8000000019ff7812 */ /* 0x000fc600078ac0ff */
[----:B-1----:R-:W2:Y:S04]  /*9b130*/  LDL.LU.64 R28, [R1+0xd98] ;  /* 0x000d9800011c7983 */ /* 0x002ea80000300a00 */
[----:B------:R-:W3:Y:S04]  /*9b140*/  LDL.LU.64 R24, [R1+0xd88] ;  /* 0x000d880001187983 */ /* 0x000ee80000300a00 */
[----:B------:R-:W4:Y:S04]  /*9b150*/  LDL.LU.64 R16, [R1+0xd80] ;  /* 0x000d800001107983 */ /* 0x000f280000300a00 */
[----:B------:R-:W4:Y:S04]  /*9b160*/  LDL.LU.64 R18, [R1+0xd78] ;  /* 0x000d780001127983 */ /* 0x000f280000300a00 */
[----:B------:R-:W3:Y:S01]  /*9b170*/  LDL.LU R26, [R1+0x1f8] ;  /* 0x0001f800011a7983 */ /* 0x000ee20000300800 */
[----:B------:R-:W-:-:S03]  /*9b180*/  PRMT R3, R15, 0x7773, RZ ;  /* 0x000077730f037816 */ /* 0x000fc600000000ff */
[----:B------:R-:W4:Y:S04]  /*9b190*/  LDL.LU.64 R20, [R1+0xd58] ;  /* 0x000d580001147983 */ /* 0x000f280000300a00 */
[----:B------:R-:W4:Y:S04]  /*9b1a0*/  LDL.LU R2, [R1+0x1d8] ;  /* 0x0001d80001027983 */ /* 0x000f280000300800 */
[----:B--2---:R3:W-:Y:S02]  /*9b1b0*/  @P3 STG.E.U8 desc[UR44][R28.64], R3 ;  /* 0x000000031c003986 */ /* 0x0047e4000c10112c */
[----:B---3--:R-:W-:-:S02]  /*9b1c0*/  PRMT R3, R26, 0x7770, RZ ;  /* 0x000077701a037816 */ /* 0x008fc400000000ff */
[----:B------:R-:W2:Y:S04]  /*9b1d0*/  LDL.LU.64 R28, [R1+0xd48] ;  /* 0x000d4800011c7983 */ /* 0x000ea80000300a00 */
[----:B------:R1:W-:Y:S04]  /*9b1e0*/  @P0 STG.E.U8 desc[UR44][R24.64], R3 ;  /* 0x0000000318000986 */ /* 0x0003e8000c10112c */
[----:B-1----:R-:W3:Y:S04]  /*9b1f0*/  LDL.LU.64 R24, [R1+0xd40] ;  /* 0x000d400001187983 */ /* 0x002ee80000300a00 */
[----:B------:R-:W3:Y:S04]  /*9b200*/  LDL.LU R14, [R1+0x1fc] ;  /* 0x0001fc00010e7983 */ /* 0x000ee80000300800 */
        /* <DEDUP_REMOVED lines=24> */
[----:B------:R-:W-:Y:S01]  /*9b390*/  PRMT R3, R26, 0x7771, RZ ;  /* 0x000077711a037816 */ /* 0x000fe200000000ff */
[----:B------:R-:W4:Y:S01]  /*9b3a0*/  LDL.LU.64 R6, [R1+0xd08] ;  /* 0x000d080001067983 */ /* 0x000f220000300a00 */
[----:B------:R-:W-:-:S03]  /*9b3b0*/  LOP3.LUT R0, R0, 0xbfffffff, RZ, 0xc0, !PT ;  /* 0xbfffffff00007812 */ /* 0x000fc600078ec0ff */
[----:B------:R-:W4:Y:S04]  /*9b3c0*/  LDL.LU.64 R12, [R1+0xd00] ;  /* 0x000d0000010c7983 */ /* 0x000f280000300a00 */
[----:B------:R-:W4:Y:S04]  /*9b3d0*/  LDL.LU.64 R8, [R1+0xce0] ;  /* 0x000ce00001087983 */ /* 0x000f280000300a00 */
[----:B------:R1:W-:Y:S04]  /*9b3e0*/  @P2 STG.E.U8 desc[UR44][R16.64], R3 ;  /* 0x0000000310002986 */ /* 0x0003e8000c10112c */
[----:B------:R-:W4:Y:S04]  /*9b3f0*/  LDL.LU.64 R10, [R1+0xcd0] ;  /* 0x000cd000010a7983 */ /* 0x000f280000300a00 */
[----:B------:R-:W4:Y:S01]  /*9b400*/  LDL.LU R15, [R1+0x1dc] ;  /* 0x0001dc00010f7983 */ /* 0x000f220000300800 */
[----:B------:R-:W-:-:S02]  /*9b410*/  @P6 LOP3.LUT R0, R0, 0x40000000, RZ, 0xfc, !PT ;  /* 0x4000000000006812 */ /* 0x000fc400078efcff */
[----:B------:R-:W-:Y:S02]  /*9b420*/  LOP3.LUT P6, RZ, R27, 0x2, RZ, 0xc0, !PT ;  /* 0x000000021bff7812 */ /* 0x000fe400078cc0ff */
[----:B------:R-:W-:Y:S02]  /*9b430*/  LOP3.LUT R0, R0, 0x7fffffff, RZ, 0xc0, !PT ;  /* 0x7fffffff00007812 */ /* 0x000fe400078ec0ff */
[----:B-1----:R-:W-:-:S09]  /*9b440*/  PRMT R3, R26, 0x7772, RZ ;  /* 0x000077721a037816 */ /* 0x002fd200000000ff */
[----:B------:R-:W-:Y:S02]  /*9b450*/  @P6 LOP3.LUT R0, R0, 0x80000000, RZ, 0xfc, !PT ;  /* 0x8000000000006812 */ /* 0x000fe400078efcff */
[----:B------:R-:W-:Y:S01]  /*9b460*/  LOP3.LUT P6, RZ, R27, 0x1, RZ, 0xc0, !PT ;  /* 0x000000011bff7812 */ /* 0x000fe200078cc0ff */
[----:B------:R1:W-:Y:S02]  /*9b470*/  @P5 STG.E.U8 desc[UR44][R18.64], R3 ;  /* 0x0000000312005986 */ /* 0x0003e4000c10112c */
[----:B-1----:R-:W-:Y:S02]  /*9b480*/  PRMT R3, R26, 0x7773, RZ ;  /* 0x000077731a037816 */ /* 0x002fe400000000ff */
[----:B------:R-:W4:Y:S08]  /*9b490*/  LDL.LU R26, [R1+0x1e0] ;  /* 0x0001e000011a7983 */ /* 0x000f300000300800 */
[----:B------:R1:W-:Y:S01]  /*9b4a0*/  @P6 STG.E.U8 desc[UR44][R20.64], R3 ;  /* 0x0000000314006986 */ /* 0x0003e2000c10112c */
[----:B------:R-:W-:-:S03]  /*9b4b0*/  LOP3.LUT P6, RZ, R0, 0x80000000, RZ, 0xc0, !PT ;  /* 0x8000000000ff7812 */ /* 0x000fc600078cc0ff */
[----:B------:R-:W4:Y:S04]  /*9b4c0*/  LDL.LU.64 R16, [R1+0xcc8] ;  /* 0x000cc80001107983 */ /* 0x000f280000300a00 */
[----:B------:R-:W4:Y:S01]  /*9b4d0*/  LDL.LU.64 R18, [R1+0xcc0] ;  /* 0x000cc00001127983 */ /* 0x000f220000300a00 */
[----:B-1----:R-:W-:-:S03]  /*9b4e0*/  PRMT R3, R2, 0x7770, RZ ;  /* 0x0000777002037816 */ /* 0x002fc600000000ff */
[----:B------:R-:W4:Y:S04]  /*9b4f0*/  LDL.LU.64 R20, [R1+0xca8] ;  /* 0x000ca80001147983 */ /* 0x000f280000300a00 */
[----:B--2---:R1:W-:Y:S01]  /*9b500*/  @P6 STG.E.U8 desc[UR44][R28.64], R3 ;  /* 0x000000031c006986 */ /* 0x0043e2000c10112c */
[----:B------:R-:W-:Y:S02]  /*9b510*/  LOP3.LUT P6, RZ, R0, 0x40000000, RZ, 0xc0, !PT ;  /* 0x4000000000ff7812 */ /* 0x000fe400078cc0ff */
[----:B-1----:R-:W-:Y:S01]  /*9b520*/  PRMT R3, R2, 0x7771, RZ ;  /* 0x0000777102037816 */ /* 0x002fe200000000ff */
[----:B------:R-:W2:Y:S10]  /*9b530*/  LDL.LU.64 R28, [R1+0xc98] ;  /* 0x000c9800011c7983 */ /* 0x000eb40000300a00 */
        /* <DEDUP_REMOVED lines=36> */
[----:B------:R1:W-:Y:S04]  /*9b780*/  @P0 STG.E.U8 desc[UR44][R20.64], R3 ;  /* 0x0000000314000986 */ /* 0x0003e8000c10112c */
[----:B------:R-:W4:Y:S01]  /*9b790*/  LDL.LU.64 R10, [R1+0xc68] ;  /* 0x000c6800010a7983 */ /* 0x000f220000300a00 */
[----:B-1----:R-:W-:-:S03]  /*9b7a0*/  PRMT R3, R26, 0x7770, RZ ;  /* 0x000077701a037816 */ /* 0x002fc600000000ff */
[----:B------:R-:W4:Y:S04]  /*9b7b0*/  LDL.LU.64 R20, [R1+0xc58] ;  /* 0x000c580001147983 */ /* 0x000f280000300a00 */
[----:B------:R-:W4:Y:S04]  /*9b7c0*/  LDL.LU.64 R16, [R1+0xc50] ;  /* 0x000c500001107983 */ /* 0x000f280000300a00 */
[----:B------:R-:W4:Y:S04]  /*9b7d0*/  LDL.LU.64 R18, [R1+0xc48] ;  /* 0x000c480001127983 */ /* 0x000f280000300a00 */
[----:B--2---:R1:W-:Y:S02]  /*9b7e0*/  @P2 STG.E.U8 desc[UR44][R28.64], R3 ;  /* 0x000000031c002986 */ /* 0x0043e4000c10112c */
[----:B-1----:R-:W-:-:S05]  /*9b7f0*/  PRMT R3, R26, 0x7771, RZ ;  /* 0x000077711a037816 */ /* 0x002fca00000000ff */
[----:B---3--:R1:W-:Y:S04]  /*9b800*/  @P5 STG.E.U8 desc[UR44][R24.64], R3 ;  /* 0x0000000318005986 */ /* 0x0083e8000c10112c */
[----:B-1----:R-:W2:Y:S01]  /*9b810*/  LDL.LU R25, [R1+0x1c0] ;  /* 0x0001c00001197983 */ /* 0x002ea20000300800 */
[C---:B------:R-:W-:Y:S02]  /*9b820*/  LOP3.LUT P6, RZ, R27.reuse, 0x8000000, RZ, 0xc0, !PT ;  /* 0x080000001bff7812 */ /* 0x040fe400078cc0ff */
[----:B------:R-:W-:Y:S02]  /*9b830*/  LOP3.LUT R0, R0, 0xfffeffff, RZ, 0xc0, !PT ;  /* 0xfffeffff00007812 */ /* 0x000fe400078ec0ff */
[C---:B------:R-:W-:Y:S02]  /*9b840*/  LOP3.LUT P3, RZ, R27.reuse, 0x8000, RZ, 0xc0, !PT ;  /* 0x000080001bff7812 */ /* 0x040fe4000786c0ff */
[----:B------:R-:W-:-:S02]  /*9b850*/  LOP3.LUT P0, RZ, R27, 0x10000, RZ, 0xc0, !PT ;  /* 0x000100001bff7812 */ /* 0x000fc4000780c0ff */
[----:B------:R-:W-:Y:S02]  /*9b860*/  PRMT R3, R26, 0x7772, RZ ;  /* 0x000077721a037816 */ /* 0x000fe400000000ff */
[----:B------:R-:W-:Y:S01]  /*9b870*/  LOP3.LUT P2, RZ, R27, 0x20000, RZ, 0xc0, !PT ;  /* 0x000200001bff7812 */ /* 0x000fe2000784c0ff */
[----:B------:R-:W3:Y:S04]  /*9b880*/  LDL.LU.64 R28, [R1+0xc30] ;  /* 0x000c3000011c7983 */ /* 0x000ee80000300a00 */
[----:B------:R-:W3:Y:S04]  /*9b890*/  LDL.LU R2, [R1+0x1e4] ;  /* 0x0001e40001027983 */ /* 0x000ee80000300800 */
[----:B------:R-:W3:Y:S01]  /*9b8a0*/  LDL.LU R24, [R1+0xc] ;  /* 0x00000c0001187983 */ /* 0x000ee20000300800 */
        /* <DEDUP_REMOVED lines=22> */
[C---:B------:R-:W-:Y:S02]  /*9ba10*/  LOP3.LUT P1, RZ, R27.reuse, 0x10000000, RZ, 0xc0, !PT ;  /* 0x100000001bff7812 */ /* 0x040fe4000782c0ff */
[----:B------:R-:W-:-:S05]  /*9ba20*/  LOP3.LUT P4, RZ, R27, 0x20000000, RZ, 0xc0, !PT ;  /* 0x200000001bff7812 */ /* 0x000fca000788c0ff */
[----:B------:R-:W-:Y:S02]  /*9ba30*/  @P6 LOP3.LUT R0, R0, 0x800000, RZ, 0xfc, !PT ;  /* 0x0080000000006812 */ /* 0x000fe400078efcff */
[C---:B------:R-:W-:Y:S01]  /*9ba40*/  LOP3.LUT P6, RZ, R27.reuse, 0x80000, RZ, 0xc0, !PT ;  /* 0x000800001bff7812 */ /* 0x040fe200078cc0ff */
[----:B----4-:R1:W-:Y:S01]  /*9ba50*/  @P3 STG.E.U8 desc[UR44][R14.64], R3 ;  /* 0x000000030e003986 */ /* 0x0103e2000c10112c */
[----:B------:R-:W-:Y:S02]  /*9ba60*/  LOP3.LUT P3, RZ, R27, 0x40000000, RZ, 0xc0, !PT ;  /* 0x400000001bff7812 */ /* 0x000fe4000786c0ff */
[----:B-1----:R-:W-:-:S05]  /*9ba70*/  PRMT R3, R26, 0x7773, RZ ;  /* 0x000077731a037816 */ /* 0x002fca00000000ff */
[----:B------:R2:W-:Y:S01]  /*9ba80*/  @P0 STG.E.U8 desc[UR44][R10.64], R3 ;  /* 0x000000030a000986 */ /* 0x0005e2000c10112c */
[----:B------:R-:W-:-:S03]  /*9ba90*/  LOP3.LUT P0, RZ, R27, 0x80000000, RZ, 0xc0, !PT ;  /* 0x800000001bff7812 */ /* 0x000fc6000780c0ff */
[----:B------:R-:W4:Y:S01]  /*9baa0*/  LDL.LU.64 R26, [R1+0xc20] ;  /* 0x000c2000011a7983 */ /* 0x000f220000300a00 */
[----:B--2---:R-:W-:-:S05]  /*9bab0*/  PRMT R3, R25, 0x7770, RZ ;  /* 0x0000777019037816 */ /* 0x004fca00000000ff */
[----:B------:R1:W-:Y:S04]  /*9bac0*/  @P2 STG.E.U8 desc[UR44][R20.64], R3 ;  /* 0x0000000314002986 */ /* 0x0003e8000c10112c */
[----:B-1----:R-:W2:Y:S04]  /*9bad0*/  LDL.LU R20, [R1+0x1c4] ;  /* 0x0001c40001147983 */ /* 0x002ea80000300800 */
[----:B------:R-:W3:Y:S04]  /*9bae0*/  LDL.LU.64 R4, [R1+0xbf0] ;  /* 0x000bf00001047983 */ /* 0x000ee80000300a00 */
[----:B---3--:R1:W-:Y:S04]  /*9baf0*/  STL.64 [R1+0x25f8], R4 ;  /* 0x0025f80401007387 */ /* 0x0083e80000100a00 */
[----:B-1----:R-:W3:Y:S01]  /*9bb00*/  LDL.LU.64 R4, [R1+0xc10] ;  /* 0x000c100001047983 */ /* 0x002ee20000300a00 */
[----:B------:R-:W-:-:S05]  /*9bb10*/  PRMT R3, R25, 0x7771, RZ ;  /* 0x0000777119037816 */ /* 0x000fca00000000ff */
[----:B------:R1:W-:Y:S02]  /*9bb20*/  @P5 STG.E.U8 desc[UR44][R16.64], R3 ;  /* 0x0000000310005986 */ /* 0x0003e4000c10112c */
[----:B-1----:R-:W-:-:S05]  /*9bb30*/  PRMT R3, R25, 0x7772, RZ ;  /* 0x0000777219037816 */ /* 0x002fca00000000ff */
[----:B------:R-:W-:Y:S01]  /*9bb40*/  @P6 STG.E.U8 desc[UR44][R18.64], R3 ;  /* 0x0000000312006986 */ /* 0x000fe2000c10112c */
[----:B------:R-:W-:-:S03]  /*9bb50*/  LOP3.LUT P6, RZ, R0, 0x800000, RZ, 0xc0, !PT ;  /* 0x0080000000ff7812 */ /* 0x000fc600078cc0ff */
[----:B---3--:R1:W-:Y:S04]  /*9bb60*/  STL.64 [R1+0x2600], R4 ;  /* 0x0026000401007387 */ /* 0x0083e80000100a00 */
[----:B-1----:R-:W3:Y:S01]  /*9bb70*/  LDL.LU.64 R4, [R1+0xc18] ;  /* 0x000c180001047983 */ /* 0x002ee20000300a00 */
[----:B------:R-:W-:-:S03]  /*9bb80*/  PRMT R3, R25, 0x7773, RZ ;  /* 0x0000777319037816 */ /* 0x000fc600000000ff */
[----:B------:R-:W2:Y:S04]  /*9bb90*/  LDL.LU.64 R6, [R1+0xbe0] ;  /* 0x000be00001067983 */ /* 0x000ea80000300a00 */
[----:B------:R-:W2:Y:S04]  /*9bba0*/  LDL.LU.64 R12, [R1+0xbd8] ;  /* 0x000bd800010c7983 */ /* 0x000ea80000300a00 */
[----:B------:R-:W2:Y:S04]  /*9bbb0*/  LDL.LU R21, [R1+0x1e8] ;  /* 0x0001e80001157983 */ /* 0x000ea80000300800 */
[----:B------:R1:W-:Y:S01]  /*9bbc0*/  @P6 STG.E.U8 desc[UR44][R28.64], R3 ;  /* 0x000000031c006986 */ /* 0x0003e2000c10112c */
[----:B------:R-:W-:-:S03]  /*9bbd0*/  LOP3.LUT P6, RZ, R0, 0x400000, RZ, 0xc0, !PT ;  /* 0x0040000000ff7812 */ /* 0x000fc600078cc0ff */
[----:B------:R-:W2:Y:S04]  /*9bbe0*/  LDL.LU.64 R8, [R1+0xbd0] ;  /* 0x000bd00001087983 */ /* 0x000ea80000300a00 */
[----:B------:R-:W2:Y:S04]  /*9bbf0*/  LDL.LU.64 R14, [R1+0xbb8] ;  /* 0x000bb800010e7983 */ /* 0x000ea80000300a00 */
[----:B------:R-:W2:Y:S04]  /*9bc00*/  LDL.LU.64 R10, [R1+0xba8] ;  /* 0x000ba800010a7983 */ /* 0x000ea80000300a00 */
[----:B------:R-:W2:Y:S04]  /*9bc10*/  LDL.LU.64 R16, [R1+0xba0] ;  /* 0x000ba00001107983 */ /* 0x000ea80000300a00 */
[----:B------:R-:W2:Y:S04]  /*9bc20*/  LDL.LU.64 R18, [R1+0xb98] ;  /* 0x000b980001127983 */ /* 0x000ea80000300a00 */
[----:B------:R-:W2:Y:S01]  /*9bc30*/  LDL.LU R25, [R1+0x1c8] ;  /* 0x0001c80001197983 */ /* 0x000ea20000300800 */
[----:B-1----:R-:W-:-:S03]  /*9bc40*/  PRMT R3, R2, 0x7770, RZ ;  /* 0x0000777002037816 */ /* 0x002fc600000000ff */
[----:B------:R-:W2:Y:S04]  /*9bc50*/  LDL.LU.64 R28, [R1+0xb78] ;  /* 0x000b7800011c7983 */ /* 0x000ea80000300a00 */
[----:B----4-:R1:W-:Y:S01]  /*9bc60*/  @P6 STG.E.U8 desc[UR44][R26.64], R3 ;  /* 0x000000031a006986 */ /* 0x0103e2000c10112c */
[----:B------:R-:W-:Y:S02]  /*9bc70*/  LOP3.LUT P6, RZ, R0, 0x200000, RZ, 0xc0, !PT ;  /* 0x0020000000ff7812 */ /* 0x000fe400078cc0ff */
        /* <DEDUP_REMOVED lines=11> */
[----:B------:R-:W-:Y:S01]  /*9bd30*/  LOP3.LUT P5, RZ, R24, 0x2, RZ, 0xc0, !PT ;  /* 0x0000000218ff7812 */ /* 0x000fe200078ac0ff */
[----:B------:R-:W4:Y:S06]  /*9bd40*/  LDL.LU R2, [R1+0x25f0] ;  /* 0x0025f00001027983 */ /* 0x000f2c0000300800 */
[----:B---3--:R2:W-:Y:S01]  /*9bd50*/  @P6 STG.E.U8 desc[UR44][R4.64], R3 ;  /* 0x0000000304006986 */ /* 0x0085e2000c10112c */
[----:B------:R-:W-:-:S02]  /*9bd60*/  LOP3.LUT P6, RZ, R0, 0x40000, RZ, 0xc0, !PT ;  /* 0x0004000000ff7812 */ /* 0x000fc400078cc0ff */
[----:B--2---:R-:W-:-:S11]  /*9bd70*/  PRMT R3, R20, 0x7770, RZ ;  /* 0x0000777014037816 */ /* 0x004fd600000000ff */
        /* <DEDUP_REMOVED lines=17> */
[----:B------:R1:W-:Y:S02]  /*9be90*/  @P2 STG.E.U8 desc[UR44][R28.64], R3 ;  /* 0x000000031c002986 */ /* 0x0003e4000c10112c */
[----:B-1----:R-:W-:-:S02]  /*9bea0*/  PRMT R3, R25, 0x7770, RZ ;  /* 0x0000777019037816 */ /* 0x002fc400000000ff */
[----:B------:R-:W3:Y:S04]  /*9beb0*/  LDL.LU.64 R28, [R1+0xb58] ;  /* 0x000b5800011c7983 */ /* 0x000ee80000300a00 */
[----:B----4-:R1:W-:Y:S04]  /*9bec0*/  @P5 STG.E.U8 desc[UR44][R26.64], R3 ;  /* 0x000000031a005986 */ /* 0x0103e8000c10112c */
[----:B-1----:R-:W4:Y:S01]  /*9bed0*/  LDL.LU.64 R26, [R1+0xb40] ;  /* 0x000b4000011a7983 */ /* 0x002f220000300a00 */
[C---:B------:R-:W-:Y:S02]  /*9bee0*/  LOP3.LUT P3, RZ, R24.reuse, 0x4, RZ, 0xc0, !PT ;  /* 0x0000000418ff7812 */ /* 0x040fe4000786c0ff */
[----:B------:R-:W-:-:S02]  /*9bef0*/  LOP3.LUT P0, RZ, R24, 0x8, RZ, 0xc0, !PT ;  /* 0x0000000818ff7812 */ /* 0x000fc4000780c0ff */
[C---:B------:R-:W-:Y:S02]  /*9bf00*/  PRMT R3, R25.reuse, 0x7771, RZ ;  /* 0x0000777119037816 */ /* 0x040fe400000000ff */
[----:B------:R-:W-:Y:S01]  /*9bf10*/  LOP3.LUT P2, RZ, R24, 0x10, RZ, 0xc0, !PT ;  /* 0x0000001018ff7812 */ /* 0x000fe2000784c0ff */
[----:B------:R-:W4:Y:S04]  /*9bf20*/  LDL.LU.64 R10, [R1+0xb30] ;  /* 0x000b3000010a7983 */ /* 0x000f280000300a00 */
[----:B------:R-:W4:Y:S04]  /*9bf30*/  LDL.LU.64 R16, [R1+0xb28] ;  /* 0x000b280001107983 */ /* 0x000f280000300a00 */
[----:B------:R-:W4:Y:S04]  /*9bf40*/  LDL.LU R20, [R1+0x1ec] ;  /* 0x0001ec0001147983 */ /* 0x000f280000300800 */
[----:B--2---:R1:W-:Y:S02]  /*9bf50*/  @P3 STG.E.U8 desc[UR44][R18.64], R3 ;  /* 0x0000000312003986 */ /* 0x0043e4000c10112c */
[----:B-1----:R-:W-:-:S02]  /*9bf60*/  PRMT R3, R25, 0x7772, RZ ;  /* 0x0000777219037816 */ /* 0x002fc400000000ff */
[----:B------:R-:W2:Y:S04]  /*9bf70*/  LDL.LU.64 R18, [R1+0xb20] ;  /* 0x000b200001127983 */ /* 0x000ea80000300a00 */
[----:B------:R-:W2:Y:S04]  /*9bf80*/  LDL.LU R4, [R1+0x1cc] ;  /* 0x0001cc0001047983 */ /* 0x000ea80000300800 */
[----:B---3--:R1:W-:Y:S02]  /*9bf90*/  @P0 STG.E.U8 desc[UR44][R28.64], R3 ;  /* 0x000000031c000986 */ /* 0x0083e4000c10112c */
[----:B-1----:R-:W-:-:S02]  /*9bfa0*/  PRMT R3, R25, 0x7773, RZ ;  /* 0x0000777319037816 */ /* 0x002fc400000000ff */
[----:B------:R-:W3:Y:S04]  /*9bfb0*/  LDL.LU.64 R28, [R1+0xb00] ;  /* 0x000b0000011c7983 */ /* 0x000ee80000300a00 */
[----:B----4-:R1:W-:Y:S04]  /*9bfc0*/  @P2 STG.E.U8 desc[UR44][R26.64], R3 ;  /* 0x000000031a002986 */ /* 0x0103e8000c10112c */
[----:B-1----:R-:W4:Y:S04]  /*9bfd0*/  LDL.LU.64 R26, [R1+0xaf0] ;  /* 0x000af000011a7983 */ /* 0x002f280000300a00 */
        /* <DEDUP_REMOVED lines=27> */
[----:B------:R-:W2:Y:S02]  /*9c190*/  LDL.LU R21, [R1+0x260] ;  /* 0x0002600001157983 */ /* 0x000ea40000300800 */
[----:B------:R-:W-:Y:S02]  /*9c1a0*/  @P6 LOP3.LUT R0, R0, 0x4000, RZ, 0xfc, !PT ;  /* 0x0000400000006812 */ /* 0x000fe400078efcff */
[----:B------:R-:W-:Y:S01]  /*9c1b0*/  LOP3.LUT P6, RZ, R24, 0x80, RZ, 0xc0, !PT ;  /* 0x0000008018ff7812 */ /* 0x000fe200078cc0ff */
[----:B------:R-:W2:Y:S04]  /*9c1c0*/  LDL.LU.64 R12, [R1+0xab0] ;  /* 0x000ab000010c7983 */ /* 0x000ea80000300a00 */
[----:B------:R-:W2:Y:S01]  /*9c1d0*/  LDL.LU.64 R8, [R1+0xaa8] ;  /* 0x000aa80001087983 */ /* 0x000ea20000300a00 */
        /* <DEDUP_REMOVED lines=16> */
[----:B---3--:R1:W-:Y:S01]  /*9c2e0*/  @P6 STG.E.U8 desc[UR44][R28.64], R3 ;  /* 0x000000031c006986 */ /* 0x0083e2000c10112c */
[----:B------:R-:W-:-:S02]  /*9c2f0*/  LOP3.LUT P6, RZ, R0, 0x2000, RZ, 0xc0, !PT ;  /* 0x0000200000ff7812 */ /* 0x000fc400078cc0ff */
[----:B-1----:R-:W-:Y:S01]  /*9c300*/  PRMT R3, R4, 0x7770, RZ ;  /* 0x0000777004037816 */ /* 0x002fe200000000ff */
[----:B------:R-:W3:Y:S10]  /*9c310*/  LDL.LU.64 R28, [R1+0xa60] ;  /* 0x000a6000011c7983 */ /* 0x000ef40000300a00 */
[----:B----4-:R1:W-:Y:S01]  /*9c320*/  @P6 STG.E.U8 desc[UR44][R26.64], R3 ;  /* 0x000000031a006986 */ /* 0x0103e2000c10112c */
[----:B------:R-:W-:-:S02]  /*9c330*/  LOP3.LUT P6, RZ, R0, 0x1000, RZ, 0xc0, !PT ;  /* 0x0000100000ff7812 */ /* 0x000fc400078cc0ff */
[----:B-1----:R-:W-:Y:S01]  /*9c340*/  PRMT R3, R4, 0x7771, RZ ;  /* 0x0000777104037816 */ /* 0x002fe200000000ff */
[----:B------:R-:W4:Y:S04]  /*9c350*/  LDL.LU.64 R26, [R1+0xa48] ;  /* 0x000a4800011a7983 */ /* 0x000f280000300a00 */
[----:B------:R-:W4:Y:S06]  /*9c360*/  LDL.LU R20, [R1+0x10] ;  /* 0x0000100001147983 */ /* 0x000f2c0000300800 */
        /* <DEDUP_REMOVED lines=32> */
[----:B------:R-:W2:Y:S01]  /*9c570*/  LDL.LU.64 R28, [R1+0xa38] ;  /* 0x000a3800011c7983 */ /* 0x000ea20000300a00 */
[----:B------:R-:W-:-:S03]  /*9c580*/  IMAD.MOV.U32 R25, RZ, RZ, R22 ;  /* 0x000000ffff197224 */ /* 0x000fc600078e0016 */
[----:B----4-:R1:W-:Y:S04]  /*9c590*/  @P5 STG.E.U8 desc[UR44][R26.64], R3 ;  /* 0x000000031a005986 */ /* 0x0103e8000c10112c */
[----:B-1----:R-:W3:Y:S04]  /*9c5a0*/  LDL.LU.64 R26, [R1+0xa30] ;  /* 0x000a3000011a7983 */ /* 0x002ee80000300a00 */
[----:B------:R-:W4:Y:S04]  /*9c5b0*/  LDL.LU.64 R10, [R1+0xa28] ;  /* 0x000a2800010a7983 */ /* 0x000f280000300a00 */
[----:B------:R-:W2:Y:S01]  /*9c5c0*/  LDL.LU R22, [R1+0x264] ;  /* 0x0002640001167983 */ /* 0x000ea20000300800 */
[----:B------:R-:W-:-:S02]  /*9c5d0*/  LOP3.LUT P3, RZ, R24, 0x200000, RZ, 0xc0, !PT ;  /* 0x0020000018ff7812 */ /* 0x000fc4000786c0ff */
[----:B------:R-:W-:Y:S01]  /*9c5e0*/  LOP3.LUT P0, RZ, R24, 0x400000, RZ, 0xc0, !PT ;  /* 0x0040000018ff7812 */ /* 0x000fe2000780c0ff */
[----:B------:R-:W4:Y:S04]  /*9c5f0*/  LDL.LU.64 R16, [R1+0xa08] ;  /* 0x000a080001107983 */ /* 0x000f280000300a00 */
[----:B------:R-:W4:Y:S01]  /*9c600*/  LDL.LU.64 R18, [R1+0x9f8] ;  /* 0x0009f80001127983 */ /* 0x000f220000300a00 */
[----:B--2---:R-:W-:-:S05]  /*9c610*/  PRMT R3, R22, 0x7770, RZ ;  /* 0x0000777016037816 */ /* 0x004fca00000000ff */
[----:B------:R1:W-:Y:S02]  /*9c620*/  @P3 STG.E.U8 desc[UR44][R28.64], R3 ;  /* 0x000000031c003986 */ /* 0x0003e4000c10112c */
[----:B-1----:R-:W-:Y:S02]  /*9c630*/  PRMT R3, R22, 0x7771, RZ ;  /* 0x0000777116037816 */ /* 0x002fe400000000ff */
[----:B------:R-:W2:Y:S04]  /*9c640*/  LDL.LU.64 R28, [R1+0x9f0] ;  /* 0x0009f000011c7983 */ /* 0x000ea80000300a00 */
[----:B---3--:R1:W-:Y:S04]  /*9c650*/  @P0 STG.E.U8 desc[UR44][R26.64], R3 ;  /* 0x000000031a000986 */ /* 0x0083e8000c10112c */
[----:B-1----:R-:W3:Y:S04]  /*9c660*/  LDL.LU.64 R26, [R1+0x9e8] ;  /* 0x0009e800011a7983 */ /* 0x002ee80000300a00 */
[----:B------:R-:W4:Y:S01]  /*9c670*/  LDL.LU R13, [R1+0x268] ;  /* 0x00026800010d7983 */ /* 0x000f220000300800 */
        /* <DEDUP_REMOVED lines=17> */
[----:B----4-:R1:W-:Y:S04]  /*9c790*/  STL [R1+0x25d8], R13 ;  /* 0x0025d80d01007387 */ /* 0x0103e80000100800 */
[----:B-1----:R-:W4:Y:S04]  /*9c7a0*/  LDL.LU.64 R12, [R1+0x9d0] ;  /* 0x0009d000010c7983 */ /* 0x002f280000300a00 */
[----:B------:R-:W4:Y:S02]  /*9c7b0*/  LDL.LU.64 R4, [R1+0x9b8] ;  /* 0x0009b80001047983 */ /* 0x000f240000300a00 */
        /* <DEDUP_REMOVED lines=14> */
[----:B-1----:R-:W-:-:S05]  /*9c8a0*/  PRMT R3, R25, 0x7770, RZ ;  /* 0x0000777019037816 */ /* 0x002fca00000000ff */
[----:B------:R1:W-:Y:S01]  /*9c8b0*/  @P6 STG.E.U8 desc[UR44][R18.64], R3 ;  /* 0x0000000312006986 */ /* 0x0003e2000c10112c */
[----:B------:R-:W-:Y:S02]  /*9c8c0*/  LOP3.LUT P6, RZ, R0, 0x80, RZ, 0xc0, !PT ;  /* 0x0000008000ff7812 */ /* 0x000fe400078cc0ff */
[----:B-1----:R-:W-:-:S11]  /*9c8d0*/  PRMT R3, R25, 0x7771, RZ ;  /* 0x0000777119037816 */ /* 0x002fd600000000ff */
[----:B--2---:R1:W-:Y:S01]  /*9c8e0*/  @P6 STG.E.U8 desc[UR44][R28.64], R3 ;  /* 0x000000031c006986 */ /* 0x0043e2000c10112c */
[----:B------:R-:W-:Y:S02]  /*9c8f0*/  LOP3.LUT P6, RZ, R0, 0x40, RZ, 0xc0, !PT ;  /* 0x0000004000ff7812 */ /* 0x000fe400078cc0ff */
[----:B-1----:R-:W-:-:S11]  /*9c900*/  PRMT R3, R25, 0x7772, RZ ;  /* 0x0000777219037816 */ /* 0x002fd600000000ff */
[----:B---3--:R1:W-:Y:S01]  /*9c910*/  @P6 STG.E.U8 desc[UR44][R26.64], R3 ;  /* 0x000000031a006986 */ /* 0x0083e2000c10112c */
[----:B------:R-:W-:Y:S01]  /*9c920*/  LOP3.LUT P6, RZ, R0, 0x20, RZ, 0xc0, !PT ;  /* 0x0000002000ff7812 */ /* 0x000fe200078cc0ff */
[----:B-1----:R-:W-:-:S05]  /*9c930*/  IMAD.MOV.U32 R3, RZ, RZ, R25 ;  /* 0x000000ffff037224 */ /* 0x002fca00078e0019 */
[----:B------:R-:W-:Y:S01]  /*9c940*/  PRMT R3, R3, 0x7773, RZ ;  /* 0x0000777303037816 */ /* 0x000fe200000000ff */
[----:B----4-:R1:W-:Y:S06]  /*9c950*/  STL.64 [R1+0x25d0], R4 ;  /* 0x0025d00401007387 */ /* 0x0103ec0000100a00 */
[----:B------:R2:W-:Y:S04]  /*9c960*/  @P6 STG.E.U8 desc[UR44][R12.64], R3 ;  /* 0x000000030c006986 */ /* 0x0005e8000c10112c */
[----:B-1----:R-:W3:Y:S04]  /*9c970*/  LDL.LU.64 R4, [R1+0x9c0] ;  /* 0x0009c00001047983 */ /* 0x002ee80000300a00 */
[----:B------:R-:W4:Y:S04]  /*9c980*/  LDL.LU.64 R6, [R1+0x9b0] ;  /* 0x0009b00001067983 */ /* 0x000f280000300a00 */
[----:B------:R-:W4:Y:S04]  /*9c990*/  LDL.LU.64 R8, [R1+0x990] ;  /* 0x0009900001087983 */ /* 0x000f280000300a00 */
[----:B------:R-:W4:Y:S04]  /*9c9a0*/  LDL.LU R22, [R1+0x248] ;  /* 0x0002480001167983 */ /* 0x000f280000300800 */
[----:B------:R-:W4:Y:S04]  /*9c9b0*/  LDL.LU.64 R14, [R1+0x980] ;  /* 0x00098000010e7983 */ /* 0x000f280000300a00 */
[----:B------:R-:W4:Y:S04]  /*9c9c0*/  LDL.LU.64 R10, [R1+0x978] ;  /* 0x00097800010a7983 */ /* 0x000f280000300a00 */
[----:B------:R-:W4:Y:S04]  /*9c9d0*/  LDL.LU R21, [R1+0x26c] ;  /* 0x00026c0001157983 */ /* 0x000f280000300800 */
[----:B------:R-:W4:Y:S04]  /*9c9e0*/  LDL.LU.64 R16, [R1+0x970] ;  /* 0x0009700001107983 */ /* 0x000f280000300a00 */
[----:B------:R-:W4:Y:S04]  /*9c9f0*/  LDL.LU.64 R18, [R1+0x958] ;  /* 0x0009580001127983 */ /* 0x000f280000300a00 */
[----:B------:R-:W4:Y:S04]  /*9ca00*/  LDL.LU.64 R28, [R1+0x948] ;  /* 0x00094800011c7983 */ /* 0x000f280000300a00 */
[----:B------:R-:W4:Y:S04]  /*9ca10*/  LDL.LU.64 R26, [R1+0x940] ;  /* 0x00094000011a7983 */ /* 0x000f280000300a00 */
[----:B------:R-:W4:Y:S04]  /*9ca20*/  LDL.LU.64 R24, [R1+0x938] ;  /* 0x0009380001187983 */ /* 0x000f280000300a00 */
[----:B--2---:R-:W2:Y:S01]  /*9ca30*/  LDL.LU R13, [R1+0x25d8] ;  /* 0x0025d800010d7983 */ /* 0x004ea20000300800 */
        /* <DEDUP_REMOVED lines=13> */
[C---:B------:R-:W-:Y:S02]  /*9cb10*/  LOP3.LUT P6, RZ, R0.reuse, 0x4, RZ, 0xc0, !PT ;  /* 0x0000000400ff7812 */ /* 0x040fe400078cc0ff */
[----:B-1----:R-:W-:Y:S01]  /*9cb20*/  PRMT R3, R13, 0x7772, RZ ;  /* 0x000077720d037816 */ /* 0x002fe200000000ff */
[----:B------:R-:W2:Y:S10]  /*9cb30*/  LDL.LU R5, [R1+0x25c8] ;  /* 0x0025c80001057983 */ /* 0x000eb40000300800 */
[----:B----4-:R1:W-:Y:S01]  /*9cb40*/  @P6 STG.E.U8 desc[UR44][R6.64], R3 ;  /* 0x0000000306006986 */ /* 0x0103e2000c10112c */
[----:B------:R-:W-:-:S02]  /*9cb50*/  LOP3.LUT P6, RZ, R0, 0x2, RZ, 0xc0, !PT ;  /* 0x0000000200ff7812 */ /* 0x000fc400078cc0ff */
        /* <DEDUP_REMOVED lines=13> */
[----:B------:R-:W-:Y:S04]  /*9cc30*/  STL [R1+0x2500], R2 ;  /* 0x0025000201007387 */ /* 0x000fe80000100800 */
[----:B------:R-:W3:Y:S01]  /*9cc40*/  LDL.LU.64 R10, [R1+0x918] ;  /* 0x00091800010a7983 */ /* 0x000ee20000300a00 */
[----:B-1----:R-:W-:-:S05]  /*9cc50*/  PRMT R0, R21, 0x7771, RZ ;  /* 0x0000777115007816 */ /* 0x002fca00000000ff */
[----:B------:R1:W-:Y:S02]  /*9cc60*/  @P2 STG.E.U8 desc[UR44][R26.64], R0 ;  /* 0x000000001a002986 */ /* 0x0003e4000c10112c */
[----:B-1----:R-:W-:-:S05]  /*9cc70*/  PRMT R0, R21, 0x7772, RZ ;  /* 0x0000777215007816 */ /* 0x002fca00000000ff */
[----:B------:R1:W-:Y:S04]  /*9cc80*/  @P5 STG.E.U8 desc[UR44][R24.64], R0 ;  /* 0x0000000018005986 */ /* 0x0003e8000c10112c */
[----:B-1----:R-:W4:Y:S04]  /*9cc90*/  LDL.LU.64 R24, [R1+0x908] ;  /* 0x0009080001187983 */ /* 0x002f280000300a00 */
[----:B------:R-:W2:Y:S04]  /*9cca0*/  LDL.LU.64 R16, [R1+0x900] ;  /* 0x0009000001107983 */ /* 0x000ea80000300a00 */
[----:B------:R-:W2:Y:S04]  /*9ccb0*/  LDL.LU.64 R18, [R1+0x8f8] ;  /* 0x0008f80001127983 */ /* 0x000ea80000300a00 */
[----:B------:R-:W4:Y:S01]  /*9ccc0*/  LDL.LU R22, [R1+0x24c] ;  /* 0x00024c0001167983 */ /* 0x000f220000300800 */
[----:B------:R-:W-:-:S02]  /*9ccd0*/  LOP3.LUT P3, RZ, R20, 0x100, RZ, 0xc0, !PT ;  /* 0x0000010014ff7812 */ /* 0x000fc4000786c0ff */
[----:B------:R-:W-:Y:S02]  /*9cce0*/  LOP3.LUT P0, RZ, R20, 0x200, RZ, 0xc0, !PT ;  /* 0x0000020014ff7812 */ /* 0x000fe4000780c0ff */
[----:B------:R-:W-:Y:S01]  /*9ccf0*/  PRMT R0, R21, 0x7773, RZ ;  /* 0x0000777315007816 */ /* 0x000fe200000000ff */
[----:B------:R-:W2:Y:S04]  /*9cd00*/  LDL.LU.64 R28, [R1+0x8e0] ;  /* 0x0008e000011c7983 */ /* 0x000ea80000300a00 */
[----:B------:R-:W2:Y:S04]  /*9cd10*/  LDL.LU.64 R26, [R1+0x8d0] ;  /* 0x0008d000011a7983 */ /* 0x000ea80000300a00 */
[----:B------:R-:W2:Y:S04]  /*9cd20*/  LDL.LU R4, [R1+0x250] ;  /* 0x0002500001047983 */ /* 0x000ea80000300800 */
[----:B---3--:R4:W-:Y:S02]  /*9cd30*/  @P3 STG.E.U8 desc[UR44][R10.64], R0 ;  /* 0x000000000a003986 */ /* 0x0089e4000c10112c */
[----:B----4-:R-:W-:-:S05]  /*9cd40*/  PRMT R0, R22, 0x7770, RZ ;  /* 0x0000777016007816 */ /* 0x010fca00000000ff */
[----:B------:R1:W-:Y:S04]  /*9cd50*/  @P0 STG.E.U8 desc[UR44][R24.64], R0 ;  /* 0x0000000018000986 */ /* 0x0003e8000c10112c */
[----:B-1----:R-:W3:Y:S04]  /*9cd60*/  LDL.LU.64 R24, [R1+0x8c8] ;  /* 0x0008c80001187983 */ /* 0x002ee80000300a00 */
[----:B------:R-:W4:Y:S04]  /*9cd70*/  LDL.LU R14, [R1+0x230] ;  /* 0x00023000010e7983 */ /* 0x000f280000300800 */
        /* <DEDUP_REMOVED lines=47> */
[----:B------:R-:W4:Y:S04]  /*9d070*/  LDL.LU.64 R28, [R1+0x5a0] ;  /* 0x0005a000011c7983 */ /* 0x000f280000300a00 */
[----:B------:R-:W4:Y:S06]  /*9d080*/  LDL.LU R15, [R1+0x234] ;  /* 0x00023400010f7983 */ /* 0x000f2c0000300800 */
        /* <DEDUP_REMOVED lines=11> */
[----:B------:R-:W-:Y:S01]  /*9d140*/  PRMT R0, R4, 0x7773, RZ ;  /* 0x0000777304007816 */ /* 0x000fe200000000ff */
[----:B------:R-:W3:Y:S10]  /*9d150*/  LDL.LU R22, [R1+0x14] ;  /* 0x0000140001167983 */ /* 0x000ef40000300800 */
[----:B--2---:R1:W-:Y:S04]  /*9d160*/  @P6 STG.E.U8 desc[UR44][R2.64], R0 ;  /* 0x0000000002006986 */ /* 0x0043e8000c10112c */
[----:B-1----:R-:W2:Y:S01]  /*9d170*/  LDL.LU.64 R2, [R1+0x25b8] ;  /* 0x0025b80001027983 */ /* 0x002ea20000300a00 */
        /* <DEDUP_REMOVED lines=30> */
[----:B---3--:R1:W-:Y:S04]  /*9d360*/  @P5 STG.E.U8 desc[UR44][R24.64], R0 ;  /* 0x0000000018005986 */ /* 0x0083e8000c10112c */
[----:B-1----:R-:W3:Y:S01]  /*9d370*/  LDL.LU.64 R24, [R1+0x578] ;  /* 0x0005780001187983 */ /* 0x002ee20000300a00 */
[----:B------:R-:W-:-:S02]  /*9d380*/  LOP3.LUT P6, RZ, R22, 0x80, RZ, 0xc0, !PT ;  /* 0x0000008016ff7812 */ /* 0x000fc400078cc0ff */
[----:B------:R-:W-:Y:S02]  /*9d390*/  LOP3.LUT R5, R5, 0xfffeffff, RZ, 0xc0, !PT ;  /* 0xfffeffff05057812 */ /* 0x000fe400078ec0ff */
[C---:B------:R-:W-:Y:S02]  /*9d3a0*/  LOP3.LUT P3, RZ, R20.reuse, 0x8000000, RZ, 0xc0, !PT ;  /* 0x0800000014ff7812 */ /* 0x040fe4000786c0ff */
[----:B------:R-:W-:Y:S02]  /*9d3b0*/  LOP3.LUT P0, RZ, R20, 0x10000000, RZ, 0xc0, !PT ;  /* 0x1000000014ff7812 */ /* 0x000fe4000780c0ff */
[----:B------:R-:W-:Y:S01]  /*9d3c0*/  PRMT R0, R15, 0x7772, RZ ;  /* 0x000077720f007816 */ /* 0x000fe200000000ff */
[----:B------:R-:W4:Y:S04]  /*9d3d0*/  LDL.LU.64 R28, [R1+0x560] ;  /* 0x00056000011c7983 */ /* 0x000f280000300a00 */
        /* <DEDUP_REMOVED lines=25> */
[----:B------:R-:W-:-:S07]  /*9d570*/  LOP3.LUT P5, RZ, R20, 0x40000000, RZ, 0xc0, !PT ;  /* 0x4000000014ff7812 */ /* 0x000fce00078ac0ff */
[----:B------:R-:W-:Y:S02]  /*9d580*/  @P6 LOP3.LUT R5, R5, 0x800000, RZ, 0xfc, !PT ;  /* 0x0080000005056812 */ /* 0x000fe400078efcff */
[----:B------:R-:W-:Y:S01]  /*9d590*/  LOP3.LUT P6, RZ, R20, 0x80000000, RZ, 0xc0, !PT ;  /* 0x8000000014ff7812 */ /* 0x000fe200078cc0ff */
[----:B--2---:R1:W-:Y:S02]  /*9d5a0*/  @P3 STG.E.U8 desc[UR44][R26.64], R0 ;  /* 0x000000001a003986 */ /* 0x0043e4000c10112c */
[----:B-1----:R-:W-:Y:S02]  /*9d5b0*/  PRMT R0, R15, 0x7773, RZ ;  /* 0x000077730f007816 */ /* 0x002fe400000000ff */
[----:B------:R-:W2:Y:S04]  /*9d5c0*/  LDL.LU.64 R26, [R1+0x548] ;  /* 0x00054800011a7983 */ /* 0x000ea80000300a00 */
[----:B------:R-:W2:Y:S04]  /*9d5d0*/  LDL.LU R20, [R1+0x238] ;  /* 0x0002380001147983 */ /* 0x000ea80000300800 */
[----:B---3--:R1:W-:Y:S04]  /*9d5e0*/  @P0 STG.E.U8 desc[UR44][R24.64], R0 ;  /* 0x0000000018000986 */ /* 0x0083e8000c10112c */
[----:B-1----:R-:W3:Y:S04]  /*9d5f0*/  LDL.LU.64 R24, [R1+0x538] ;  /* 0x0005380001187983 */ /* 0x002ee80000300a00 */
[----:B------:R-:W4:Y:S04]  /*9d600*/  LDL.LU.64 R2, [R1+0x520] ;  /* 0x0005200001027983 */ /* 0x000f280000300a00 */
[----:B----4-:R1:W-:Y:S04]  /*9d610*/  STL.64 [R1+0x25a8], R2 ;  /* 0x0025a80201007387 */ /* 0x0103e80000100a00 */
[----:B-1----:R-:W4:Y:S01]  /*9d620*/  LDL.LU.64 R2, [R1+0x528] ;  /* 0x0005280001027983 */ /* 0x002f220000300a00 */
[----:B------:R-:W-:-:S05]  /*9d630*/  PRMT R0, R21, 0x7770, RZ ;  /* 0x0000777015007816 */ /* 0x000fca00000000ff */
[----:B------:R1:W-:Y:S02]  /*9d640*/  @P2 STG.E.U8 desc[UR44][R28.64], R0 ;  /* 0x000000001c002986 */ /* 0x0003e4000c10112c */
[----:B-1----:R-:W-:-:S05]  /*9d650*/  PRMT R0, R21, 0x7771, RZ ;  /* 0x0000777115007816 */ /* 0x002fca00000000ff */
[----:B------:R1:W-:Y:S02]  /*9d660*/  @P5 STG.E.U8 desc[UR44][R16.64], R0 ;  /* 0x0000000010005986 */ /* 0x0003e4000c10112c */
[----:B-1----:R-:W-:-:S05]  /*9d670*/  PRMT R0, R21, 0x7772, RZ ;  /* 0x0000777215007816 */ /* 0x002fca00000000ff */
[----:B------:R-:W-:Y:S04]  /*9d680*/  @P6 STG.E.U8 desc[UR44][R18.64], R0 ;  /* 0x0000000012006986 */ /* 0x000fe8000c10112c */
[----:B----4-:R1:W-:Y:S04]  /*9d690*/  STL.64 [R1+0x25b0], R2 ;  /* 0x0025b00201007387 */ /* 0x0103e80000100a00 */
[----:B-1----:R-:W4:Y:S01]  /*9d6a0*/  LDL.LU.64 R2, [R1+0x530] ;  /* 0x0005300001027983 */ /* 0x002f220000300a00 */
[----:B------:R-:W-:Y:S02]  /*9d6b0*/  LOP3.LUT P6, RZ, R5, 0x800000, RZ, 0xc0, !PT ;  /* 0x0080000005ff7812 */ /* 0x000fe400078cc0ff */
[----:B------:R-:W-:Y:S01]  /*9d6c0*/  PRMT R0, R21, 0x7773, RZ ;  /* 0x0000777315007816 */ /* 0x000fe200000000ff */
        /* <DEDUP_REMOVED lines=54> */
[----:B---3--:R1:W-:Y:S04]  /*9da30*/  @P5 STG.E.U8 desc[UR44][R24.64], R0 ;  /* 0x0000000018005986 */ /* 0x0083e8000c10112c */
        /* <DEDUP_REMOVED lines=45> */
[----:B------:R-:W-:Y:S01]  /*9dd10*/  LOP3.LUT R5, R5, 0xffff7fff, RZ, 0xc0, !PT ;  /* 0xffff7fff05057812 */ /* 0x000fe200078ec0ff */
[----:B------:R-:W4:Y:S04]  /*9dd20*/  LDL.LU R21, [R1+0x214] ;  /* 0x0002140001157983 */ /* 0x000f280000300800 */
[----:B------:R1:W-:Y:S04]  /*9dd30*/  @P2 STG.E.U8 desc[UR44][R16.64], R0 ;  /* 0x0000000010002986 */ /* 0x0003e8000c10112c */
[----:B------:R-:W4:Y:S04]  /*9dd40*/  LDL.LU.64 R12, [R1+0x448] ;  /* 0x00044800010c7983 */ /* 0x000f280000300a00 */
[----:B------:R-:W4:Y:S04]  /*9dd50*/  LDL.LU.64 R8, [R1+0x288] ;  /* 0x0002880001087983 */ /* 0x000f280000300a00 */
[----:B------:R-:W4:Y:S04]  /*9dd60*/  LDL.LU.64 R14, [R1+0x280] ;  /* 0x00028000010e7983 */ /* 0x000f280000300a00 */
[----:B------:R-:W4:Y:S01]  /*9dd70*/  LDL.LU.64 R10, [R1+0x278] ;  /* 0x00027800010a7983 */ /* 0x000f220000300a00 */
[----:B------:R-:W-:-:S02]  /*9dd80*/  @P6 LOP3.LUT R5, R5, 0x8000, RZ, 0xfc, !PT ;  /* 0x0000800005056812 */ /* 0x000fc400078efcff */
[C---:B------:R-:W-:Y:S02]  /*9dd90*/  LOP3.LUT P6, RZ, R22.reuse, 0x40000, RZ, 0xc0, !PT ;  /* 0x0004000016ff7812 */ /* 0x040fe400078cc0ff */
[----:B-1----:R-:W-:Y:S02]  /*9dda0*/  PRMT R0, R7, 0x7770, RZ ;  /* 0x0000777007007816 */ /* 0x002fe400000000ff */
[C---:B------:R-:W-:Y:S02]  /*9ddb0*/  LOP3.LUT P1, RZ, R22.reuse, 0x8000000, RZ, 0xc0, !PT ;  /* 0x0800000016ff7812 */ /* 0x040fe4000782c0ff */
[C---:B------:R-:W-:Y:S02]  /*9ddc0*/  LOP3.LUT P4, RZ, R22.reuse, 0x10000000, RZ, 0xc0, !PT ;  /* 0x1000000016ff7812 */ /* 0x040fe4000788c0ff */
[C---:B------:R-:W-:Y:S02]  /*9ddd0*/  LOP3.LUT P3, RZ, R22.reuse, 0x20000000, RZ, 0xc0, !PT ;  /* 0x2000000016ff7812 */ /* 0x040fe4000786c0ff */
[C---:B------:R-:W-:Y:S01]  /*9dde0*/  LOP3.LUT P0, RZ, R22.reuse, 0x40000000, RZ, 0xc0, !PT ;  /* 0x4000000016ff7812 */ /* 0x040fe2000780c0ff */
[----:B------:R1:W-:Y:S01]  /*9ddf0*/  @P5 STG.E.U8 desc[UR44][R18.64], R0 ;  /* 0x0000000012005986 */ /* 0x0003e2000c10112c */
[----:B------:R-:W-:-:S03]  /*9de00*/  LOP3.LUT P2, RZ, R22, 0x80000000, RZ, 0xc0, !PT ;  /* 0x8000000016ff7812 */ /* 0x000fc6000784c0ff */
[----:B------:R-:W4:Y:S04]  /*9de10*/  LDL.LU.64 R16, [R1+0x270] ;  /* 0x0002700001107983 */ /* 0x000f280000300a00 */
[----:B------:R-:W4:Y:S01]  /*9de20*/  LDL.LU R22, [R1+0x228] ;  /* 0x0002280001167983 */ /* 0x000f220000300800 */
[----:B-1----:R-:W-:-:S03]  /*9de30*/  PRMT R0, R7, 0x7771, RZ ;  /* 0x0000777107007816 */ /* 0x002fc600000000ff */
        /* <DEDUP_REMOVED lines=42> */
[----:B-1----:R-:W2:Y:S01]  /*9e0e0*/  LDL.LU.64 R26, [R1+0x498] ;  /* 0x00049800011a7983 */ /* 0x002ea20000300a00 */
[----:B------:R-:W-:-:S03]  /*9e0f0*/  PRMT R0, R22, 0x7773, RZ ;  /* 0x0000777316007816 */ /* 0x000fc600000000ff */
[----:B------:R-:W2:Y:S04]  /*9e100*/  LDL.LU.64 R14, [R1+0x4c0] ;  /* 0x0004c000010e7983 */ /* 0x000ea80000300a00 */
[----:B------:R-:W4:Y:S01]  /*9e110*/  LDL.LU R22, [R1+0x218] ;  /* 0x0002180001167983 */ /* 0x000f220000300800 */
        /* <DEDUP_REMOVED lines=9> */
[----:B-1----:R-:W-:Y:S02]  /*9e1b0*/  PRMT R0, R22, 0x7771, RZ ;  /* 0x0000777116007816 */ /* 0x002fe400000000ff */
[----:B------:R-:W4:Y:S04]  /*9e1c0*/  LDL.LU.64 R28, [R1+0x518] ;  /* 0x00051800011c7983 */ /* 0x000f280000300a00 */
[----:B--2---:R1:W-:Y:S04]  /*9e1d0*/  @P0 STG.E.U8 desc[UR44][R26.64], R0 ;  /* 0x000000001a000986 */ /* 0x0043e8000c10112c */
[----:B-1----:R-:W2:Y:S04]  /*9e1e0*/  LDL.LU.64 R26, [R1+0x540] ;  /* 0x00054000011a7983 */ /* 0x002ea80000300a00 */
[----:B------:R-:W3:Y:S01]  /*9e1f0*/  LDL.LU R17, [R1+0x21c] ;  /* 0x00021c0001117983 */ /* 0x000ee20000300800 */
        /* <DEDUP_REMOVED lines=18> */
[----:B-1----:R-:W3:Y:S04]  /*9e320*/  LDL.LU.64 R16, [R1+0x570] ;  /* 0x0005700001107983 */ /* 0x002ee80000300a00 */
[----:B------:R-:W3:Y:S02]  /*9e330*/  LDL.LU.64 R6, [R1+0x598] ;  /* 0x0005980001067983 */ /* 0x000ee40000300a00 */
        /* <DEDUP_REMOVED lines=18> */
[----:B----4-:R1:W-:Y:S01]  /*9e460*/  @P6 STG.E.U8 desc[UR44][R28.64], R0 ;  /* 0x000000001c006986 */ /* 0x0103e2000c10112c */
[----:B------:R-:W-:Y:S02]  /*9e470*/  LOP3.LUT P6, RZ, R5, 0x40, RZ, 0xc0, !PT ;  /* 0x0000004005ff7812 */ /* 0x000fe400078cc0ff */
[----:B-1----:R-:W-:-:S11]  /*9e480*/  PRMT R0, R25, 0x7772, RZ ;  /* 0x0000777219007816 */ /* 0x002fd600000000ff */
[----:B--2---:R1:W-:Y:S01]  /*9e490*/  @P6 STG.E.U8 desc[UR44][R26.64], R0 ;  /* 0x000000001a006986 */ /* 0x0043e2000c10112c */
[----:B------:R-:W-:Y:S02]  /*9e4a0*/  LOP3.LUT P6, RZ, R5, 0x20, RZ, 0xc0, !PT ;  /* 0x0000002005ff7812 */ /* 0x000fe400078cc0ff */
[----:B-1----:R-:W-:Y:S01]  /*9e4b0*/  PRMT R0, R25, 0x7773, RZ ;  /* 0x0000777319007816 */ /* 0x002fe200000000ff */
[----:B---3--:R1:W-:Y:S10]  /*9e4c0*/  STL.64 [R1+0x2588], R6 ;  /* 0x0025880601007387 */ /* 0x0083f40000100a00 */
[----:B------:R2:W-:Y:S04]  /*9e4d0*/  @P6 STG.E.U8 desc[UR44][R16.64], R0 ;  /* 0x0000000010006986 */ /* 0x0005e8000c10112c */
[----:B-1----:R-:W3:Y:S04]  /*9e4e0*/  LDL.LU.64 R6, [R1+0x568] ;  /* 0x0005680001067983 */ /* 0x002ee80000300a00 */
[----:B------:R-:W4:Y:S04]  /*9e4f0*/  LDL.LU.64 R2, [R1+0x5c0] ;  /* 0x0005c00001027983 */ /* 0x000f280000300a00 */
        /* <DEDUP_REMOVED lines=11> */
[----:B------:R-:W-:-:S03]  /*9e5b0*/  LOP3.LUT P6, RZ, R5, 0x10, RZ, 0xc0, !PT ;  /* 0x0000001005ff7812 */ /* 0x000fc600078cc0ff */
[----:B------:R-:W4:Y:S01]  /*9e5c0*/  LDL.LU R16, [R1+0x1c] ;  /* 0x00001c0001107983 */ /* 0x000f220000300800 */
[----:B--2---:R-:W-:-:S09]  /*9e5d0*/  PRMT R0, R17, 0x7770, RZ ;  /* 0x0000777011007816 */ /* 0x004fd200000000ff */
        /* <DEDUP_REMOVED lines=42> */
[----:B------:R-:W2:Y:S04]  /*9e880*/  LDL.LU R14, [R1+0x204] ;  /* 0x00020400010e7983 */ /* 0x000ea80000300800 */
[----:B---3--:R1:W-:Y:S04]  /*9e890*/  @P3 STG.E.U8 desc[UR44][R26.64], R0 ;  /* 0x000000001a003986 */ /* 0x0083e8000c10112c */
[----:B-1----:R-:W3:Y:S01]  /*9e8a0*/  LDL.LU.64 R26, [R1+0x648] ;  /* 0x00064800011a7983 */ /* 0x002ee20000300a00 */
[----:B----4-:R-:W-:-:S05]  /*9e8b0*/  PRMT R0, R21, 0x7770, RZ ;  /* 0x0000777015007816 */ /* 0x010fca00000000ff */
[----:B------:R1:W-:Y:S04]  /*9e8c0*/  @P0 STG.E.U8 desc[UR44][R24.64], R0 ;  /* 0x0000000018000986 */ /* 0x0003e8000c10112c */
[----:B-1----:R-:W4:Y:S04]  /*9e8d0*/  LDL.LU.64 R24, [R1+0x658] ;  /* 0x0006580001187983 */ /* 0x002f280000300a00 */
        /* <DEDUP_REMOVED lines=30> */
[----:B------:R-:W2:Y:S04]  /*9eac0*/  LDL.LU R22, [R1+0x208] ;  /* 0x0002080001167983 */ /* 0x000ea80000300800 */
        /* <DEDUP_REMOVED lines=8> */
[C---:B-1----:R-:W-:Y:S01]  /*9eb50*/  PRMT R0, R21.reuse, 0x7772, RZ ;  /* 0x0000777215007816 */ /* 0x042fe200000000ff */
[----:B------:R-:W2:Y:S04]  /*9eb60*/  LDL.LU.64 R10, [R1+0x688] ;  /* 0x00068800010a7983 */ /* 0x000ea80000300a00 */
[----:B------:R1:W-:Y:S02]  /*9eb70*/  @P5 STG.E.U8 desc[UR44][R18.64], R0 ;  /* 0x0000000012005986 */ /* 0x0003e4000c10112c */
[----:B-1----:R-:W-:Y:S02]  /*9eb80*/  PRMT R0, R21, 0x7773, RZ ;  /* 0x0000777315007816 */ /* 0x002fe400000000ff */
[----:B------:R-:W2:Y:S04]  /*9eb90*/  LDL.LU.64 R18, [R1+0x698] ;  /* 0x0006980001127983 */ /* 0x000ea80000300a00 */
[----:B------:R-:W2:Y:S04]  /*9eba0*/  LDL.LU R15, [R1+0x29c] ;  /* 0x00029c00010f7983 */ /* 0x000ea80000300800 */
[----:B------:R-:W2:Y:S04]  /*9ebb0*/  LDL.LU.64 R20, [R1+0x6a0] ;  /* 0x0006a00001147983 */ /* 0x000ea80000300a00 */
        /* <DEDUP_REMOVED lines=48> */
[----:B----4-:R1:W-:Y:S04]  /*9eec0*/  @P5 STG.E.U8 desc[UR44][R24.64], R0 ;  /* 0x0000000018005986 */ /* 0x0103e8000c10112c */
        /* <DEDUP_REMOVED lines=17> */
[----:B-1----:R-:W3:Y:S04]  /*9efe0*/  LDL.LU R28, [R1+0x2c0] ;  /* 0x0002c000011c7983 */ /* 0x002ee80000300800 */
        /* <DEDUP_REMOVED lines=29> */
[----:B------:R-:W3:Y:S04]  /*9f1c0*/  LDL.LU.64 R4, [R1+0x910] ;  /* 0x0009100001047983 */ /* 0x000ee80000300a00 */
[----:B------:R-:W3:Y:S04]  /*9f1d0*/  LDL.LU R29, [R1+0x2b4] ;  /* 0x0002b400011d7983 */ /* 0x000ee80000300800 */
[----:B------:R-:W3:Y:S04]  /*9f1e0*/  LDL.LU.64 R2, [R1+0x930] ;  /* 0x0009300001027983 */ /* 0x000ee80000300a00 */
        /* <DEDUP_REMOVED lines=8> */
[----:B-1----:R-:W-:Y:S01]  /*9f270*/  PRMT R0, R22, 0x7772, RZ ;  /* 0x0000777216007816 */ /* 0x002fe200000000ff */
[----:B------:R-:W3:Y:S10]  /*9f280*/  LDL.LU.64 R18, [R1+0x950] ;  /* 0x0009500001127983 */ /* 0x000ef40000300a00 */
[----:B------:R1:W-:Y:S01]  /*9f290*/  @P6 STG.E.U8 desc[UR44][R20.64], R0 ;  /* 0x0000000014006986 */ /* 0x0003e2000c10112c */
[----:B------:R-:W-:-:S02]  /*9f2a0*/  LOP3.LUT P6, RZ, R7, 0x800000, RZ, 0xc0, !PT ;  /* 0x0080000007ff7812 */ /* 0x000fc400078cc0ff */
[----:B-1----:R-:W-:Y:S01]  /*9f2b0*/  PRMT R0, R22, 0x7773, RZ ;  /* 0x0000777316007816 */ /* 0x002fe200000000ff */
[----:B------:R-:W3:Y:S10]  /*9f2c0*/  LDL.LU.64 R20, [R1+0x968] ;  /* 0x0009680001147983 */ /* 0x000ef40000300a00 */
[----:B------:R1:W-:Y:S01]  /*9f2d0*/  @P6 STG.E.U8 desc[UR44][R26.64], R0 ;  /* 0x000000001a006986 */ /* 0x0003e2000c10112c */
[----:B------:R-:W-:-:S02]  /*9f2e0*/  LOP3.LUT P6, RZ, R7, 0x400000, RZ, 0xc0, !PT ;  /* 0x0040000007ff7812 */ /* 0x000fc400078cc0ff */
[----:B-1----:R-:W-:Y:S01]  /*9f2f0*/  PRMT R0, R17, 0x7770, RZ ;  /* 0x0000777011007816 */ /* 0x002fe200000000ff */
[----:B------:R-:W3:Y:S10]  /*9f300*/  LDL.LU.64 R26, [R1+0x960] ;  /* 0x00096000011a7983 */ /* 0x000ef40000300a00 */
[----:B--2---:R1:W-:Y:S01]  /*9f310*/  @P6 STG.E.U8 desc[UR44][R24.64], R0 ;  /* 0x0000000018006986 */ /* 0x0043e2000c10112c */
[----:B------:R-:W-:-:S02]  /*9f320*/  LOP3.LUT P6, RZ, R7, 0x200000, RZ, 0xc0, !PT ;  /* 0x0020000007ff7812 */ /* 0x000fc400078cc0ff */
[----:B-1----:R-:W-:Y:S01]  /*9f330*/  PRMT R0, R17, 0x7771, RZ ;  /* 0x0000777111007816 */ /* 0x002fe200000000ff */
[----:B------:R-:W2:Y:S04]  /*9f340*/  LDL.LU.64 R24, [R1+0x6e0] ;  /* 0x0006e00001187983 */ /* 0x000ea80000300a00 */
[----:B------:R-:W2:Y:S06]  /*9f350*/  LDL.LU R15, [R1+0x2c4] ;  /* 0x0002c400010f7983 */ /* 0x000eac0000300800 */
[----:B----4-:R1:W-:Y:S04]  /*9f360*/  @P6 STG.E.U8 desc[UR44][R10.64], R0 ;  /* 0x000000000a006986 */ /* 0x0103e8000c10112c */
[----:B-1----:R-:W4:Y:S01]  /*9f370*/  LDL.LU.64 R10, [R1+0x2568] ;  /* 0x00256800010a7983 */ /* 0x002f220000300a00 */
[----:B------:R-:W-:-:S02]  /*9f380*/  LOP3.LUT P6, RZ, R7, 0x100000, RZ, 0xc0, !PT ;  /* 0x0010000007ff7812 */ /* 0x000fc400078cc0ff */
[----:B------:R-:W-:Y:S01]  /*9f390*/  PRMT R0, R17, 0x7772, RZ ;  /* 0x0000777211007816 */ /* 0x000fe200000000ff */
[----:B------:R-:W2:Y:S10]  /*9f3a0*/  LDL.LU R22, [R1+0x20] ;  /* 0x0000200001167983 */ /* 0x000eb40000300800 */
[----:B----4-:R1:W-:Y:S04]  /*9f3b0*/  @P6 STG.E.U8 desc[UR44][R10.64], R0 ;  /* 0x000000000a006986 */ /* 0x0103e8000c10112c */
[----:B-1----:R-:W4:Y:S01]  /*9f3c0*/  LDL.LU.64 R10, [R1+0x2560] ;  /* 0x00256000010a7983 */ /* 0x002f220000300a00 */
[----:B------:R-:W-:-:S02]  /*9f3d0*/  LOP3.LUT P6, RZ, R7, 0x80000, RZ, 0xc0, !PT ;  /* 0x0008000007ff7812 */ /* 0x000fc400078cc0ff */
[----:B------:R-:W-:-:S11]  /*9f3e0*/  PRMT R0, R17, 0x7773, RZ ;  /* 0x0000777311007816 */ /* 0x000fd600000000ff */
[----:B----4-:R1:W-:Y:S04]  /*9f3f0*/  @P6 STG.E.U8 desc[UR44][R10.64], R0 ;  /* 0x000000000a006986 */ /* 0x0103e8000c10112c */
[----:B-1----:R-:W4:Y:S01]  /*9f400*/  LDL.LU.64 R10, [R1+0x2558] ;  /* 0x00255800010a7983 */ /* 0x002f220000300a00 */
[----:B------:R-:W-:Y:S02]  /*9f410*/  LOP3.LUT P6, RZ, R7, 0x40000, RZ, 0xc0, !PT ;  /* 0x0004000007ff7812 */ /* 0x000fe400078cc0ff */
[----:B---3--:R-:W-:Y:S02]  /*9f420*/  PRMT R0, R28, 0x7770, RZ ;  /* 0x000077701c007816 */ /* 0x008fe400000000ff */
[C---:B------:R-:W-:Y:S02]  /*9f430*/  LOP3.LUT P1, RZ, R16.reuse, 0x100000, RZ, 0xc0, !PT ;  /* 0x0010000010ff7812 */ /* 0x040fe4000782c0ff */
[----:B------:R-:W-:-:S02]  /*9f440*/  LOP3.LUT P4, RZ, R16, 0x200000, RZ, 0xc0, !PT ;  /* 0x0020000010ff7812 */ /* 0x000fc4000788c0ff */
[C---:B------:R-:W-:Y:S02]  /*9f450*/  LOP3.LUT P3, RZ, R16.reuse, 0x400000, RZ, 0xc0, !PT ;  /* 0x0040000010ff7812 */ /* 0x040fe4000786c0ff */
[C---:B------:R-:W-:Y:S02]  /*9f460*/  LOP3.LUT P0, RZ, R16.reuse, 0x800000, RZ, 0xc0, !PT ;  /* 0x0080000010ff7812 */ /* 0x040fe4000780c0ff */
[C---:B------:R-:W-:Y:S02]  /*9f470*/  LOP3.LUT P2, RZ, R16.reuse, 0x1000000, RZ, 0xc0, !PT ;  /* 0x0100000010ff7812 */ /* 0x040fe4000784c0ff */
[----:B------:R-:W-:Y:S01]  /*9f480*/  LOP3.LUT P5, RZ, R16, 0x2000000, RZ, 0xc0, !PT ;  /* 0x0200000010ff7812 */ /* 0x000fe200078ac0ff */
[----:B----4-:R1:W-:Y:S01]  /*9f490*/  @P6 STG.E.U8 desc[UR44][R10.64], R0 ;  /* 0x000000000a006986 */ /* 0x0103e2000c10112c */
[C---:B------:R-:W-:Y:S02]  /*9f4a0*/  LOP3.LUT P6, RZ, R7.reuse, 0x20000, RZ, 0xc0, !PT ;  /* 0x0002000007ff7812 */ /* 0x040fe400078cc0ff */
[----:B-1----:R-:W-:Y:S01]  /*9f4b0*/  PRMT R0, R28, 0x7771, RZ ;  /* 0x000077711c007816 */ /* 0x002fe200000000ff */
[----:B------:R-:W3:Y:S10]  /*9f4c0*/  LDL.LU R10, [R1+0x2550] ;  /* 0x00255000010a7983 */ /* 0x000ef40000300800 */
[----:B------:R1:W-:Y:S01]  /*9f4d0*/  @P6 STG.E.U8 desc[UR44][R4.64], R0 ;  /* 0x0000000004006986 */ /* 0x0003e2000c10112c */
[----:B------:R-:W-:-:S02]  /*9f4e0*/  LOP3.LUT P6, RZ, R7, 0x10000, RZ, 0xc0, !PT ;  /* 0x0001000007ff7812 */ /* 0x000fc400078cc0ff */
        /* <DEDUP_REMOVED lines=12> */
[----:B------:R2:W-:Y:S02]  /*9f5b0*/  @P2 STG.E.U8 desc[UR44][R26.64], R0 ;  /* 0x000000001a002986 */ /* 0x0005e4000c10112c */
[----:B--2---:R-:W-:-:S05]  /*9f5c0*/  PRMT R0, R15, 0x7770, RZ ;  /* 0x000077700f007816 */ /* 0x004fca00000000ff */
[----:B------:R1:W-:Y:S04]  /*9f5d0*/  @P5 STG.E.U8 desc[UR44][R24.64], R0 ;  /* 0x0000000018005986 */ /* 0x0003e8000c10112c */
[----:B-1----:R-:W2:Y:S01]  /*9f5e0*/  LDL.LU.64 R24, [R1+0x9a8] ;  /* 0x0009a80001187983 */ /* 0x002ea20000300a00 */
[C---:B------:R-:W-:Y:S02]  /*9f5f0*/  LOP3.LUT P3, RZ, R16.reuse, 0x4000000, RZ, 0xc0, !PT ;  /* 0x0400000010ff7812 */ /* 0x040fe4000786c0ff */
[----:B------:R-:W-:Y:S02]  /*9f600*/  LOP3.LUT P0, RZ, R16, 0x8000000, RZ, 0xc0, !PT ;  /* 0x0800000010ff7812 */ /* 0x000fe4000780c0ff */
[C---:B------:R-:W-:Y:S01]  /*9f610*/  PRMT R0, R15.reuse, 0x7771, RZ ;  /* 0x000077710f007816 */ /* 0x040fe200000000ff */
[----:B------:R-:W3:Y:S04]  /*9f620*/  LDL.LU.64 R26, [R1+0x9a0] ;  /* 0x0009a000011a7983 */ /* 0x000ee80000300a00 */
[----:B------:R-:W3:Y:S04]  /*9f630*/  LDL.LU.64 R18, [R1+0x998] ;  /* 0x0009980001127983 */ /* 0x000ee80000300a00 */
[----:B------:R-:W3:Y:S04]  /*9f640*/  LDL.LU.64 R20, [R1+0x9c8] ;  /* 0x0009c80001147983 */ /* 0x000ee80000300a00 */
[----:B------:R-:W3:Y:S04]  /*9f650*/  LDL.LU R6, [R1+0x2b8] ;  /* 0x0002b80001067983 */ /* 0x000ee80000300800 */
[----:B----4-:R1:W-:Y:S02]  /*9f660*/  @P3 STG.E.U8 desc[UR44][R28.64], R0 ;  /* 0x000000001c003986 */ /* 0x0103e4000c10112c */
[----:B-1----:R-:W-:-:S02]  /*9f670*/  PRMT R0, R15, 0x7772, RZ ;  /* 0x000077720f007816 */ /* 0x002fc400000000ff */
[----:B------:R-:W4:Y:S04]  /*9f680*/  LDL.LU.64 R28, [R1+0x9e0] ;  /* 0x0009e000011c7983 */ /* 0x000f280000300a00 */
[----:B------:R-:W4:Y:S04]  /*9f690*/  LDL.LU R11, [R1+0x2c8] ;  /* 0x0002c800010b7983 */ /* 0x000f280000300800 */
[----:B--2---:R1:W-:Y:S04]  /*9f6a0*/  @P0 STG.E.U8 desc[UR44][R24.64], R0 ;  /* 0x0000000018000986 */ /* 0x0043e8000c10112c */
        /* <DEDUP_REMOVED lines=36> */
[----:B------:R-:W3:Y:S04]  /*9f8f0*/  LDL.LU R26, [R1+0x2bc] ;  /* 0x0002bc00011a7983 */ /* 0x000ee80000300800 */
[----:B------:R-:W3:Y:S04]  /*9f900*/  LDL.LU.64 R2, [R1+0xa18] ;  /* 0x000a180001027983 */ /* 0x000ee80000300a00 */
[----:B------:R-:W3:Y:S04]  /*9f910*/  LDL.LU.64 R12, [R1+0xa10] ;  /* 0x000a1000010c7983 */ /* 0x000ee80000300a00 */
[----:B------:R-:W3:Y:S04]  /*9f920*/  LDL.LU.64 R8, [R1+0xa40] ;  /* 0x000a400001087983 */ /* 0x000ee80000300a00 */
[----:B------:R1:W-:Y:S04]  /*9f930*/  @P5 STG.E.U8 desc[UR44][R18.64], R0 ;  /* 0x0000000012005986 */ /* 0x0003e8000c10112c */
[----:B------:R-:W3:Y:S04]  /*9f940*/  LDL.LU.64 R14, [R1+0xa58] ;  /* 0x000a5800010e7983 */ /* 0x000ee80000300a00 */
[----:B------:R-:W3:Y:S04]  /*9f950*/  LDL.LU.64 R16, [R1+0xa50] ;  /* 0x000a500001107983 */ /* 0x000ee80000300a00 */
[----:B------:R-:W3:Y:S01]  /*9f960*/  LDL.LU R27, [R1+0x2cc] ;  /* 0x0002cc00011b7983 */ /* 0x000ee20000300800 */
[----:B-1----:R-:W-:-:S03]  /*9f970*/  PRMT R0, R6, 0x7771, RZ ;  /* 0x0000777106007816 */ /* 0x002fc600000000ff */
[----:B------:R-:W3:Y:S04]  /*9f980*/  LDL.LU.64 R18, [R1+0x6f0] ;  /* 0x0006f00001127983 */ /* 0x000ee80000300a00 */
[----:B------:R1:W-:Y:S01]  /*9f990*/  @P6 STG.E.U8 desc[UR44][R20.64], R0 ;  /* 0x0000000014006986 */ /* 0x0003e2000c10112c */
[C---:B------:R-:W-:Y:S02]  /*9f9a0*/  LOP3.LUT P6, RZ, R7.reuse, 0x8000, RZ, 0xc0, !PT ;  /* 0x0000800007ff7812 */ /* 0x040fe400078cc0ff */
        /* <DEDUP_REMOVED lines=47> */
[----:B-1----:R-:W2:Y:S04]  /*9fca0*/  LDL.LU.64 R24, [R1+0xab8] ;  /* 0x000ab80001187983 */ /* 0x002ea80000300a00 */
[----:B------:R-:W4:Y:S04]  /*9fcb0*/  LDL.LU.64 R18, [R1+0xad8] ;  /* 0x000ad80001127983 */ /* 0x000f280000300a00 */
[----:B------:R-:W3:Y:S01]  /*9fcc0*/  LDL.LU R15, [R1+0x2e0] ;  /* 0x0002e000010f7983 */ /* 0x000ee20000300800 */
[----:B------:R-:W-:-:S02]  /*9fcd0*/  LOP3.LUT P3, RZ, R22, 0x2000, RZ, 0xc0, !PT ;  /* 0x0000200016ff7812 */ /* 0x000fc4000786c0ff */
[----:B------:R-:W-:Y:S01]  /*9fce0*/  LOP3.LUT P0, RZ, R22, 0x4000, RZ, 0xc0, !PT ;  /* 0x0000400016ff7812 */ /* 0x000fe2000780c0ff */
[----:B------:R-:W4:Y:S04]  /*9fcf0*/  LDL.LU.64 R20, [R1+0xad0] ;  /* 0x000ad00001147983 */ /* 0x000f280000300a00 */
[----:B------:R-:W4:Y:S04]  /*9fd00*/  LDL.LU.64 R26, [R1+0xac8] ;  /* 0x000ac800011a7983 */ /* 0x000f280000300a00 */
[----:B------:R-:W4:Y:S01]  /*9fd10*/  LDL.LU R6, [R1+0x2d0] ;  /* 0x0002d00001067983 */ /* 0x000f220000300800 */
[----:B---3--:R-:W-:-:S05]  /*9fd20*/  PRMT R0, R15, 0x7770, RZ ;  /* 0x000077700f007816 */ /* 0x008fca00000000ff */
[----:B------:R1:W-:Y:S02]  /*9fd30*/  @P3 STG.E.U8 desc[UR44][R28.64], R0 ;  /* 0x000000001c003986 */ /* 0x0003e4000c10112c */
[----:B-1----:R-:W-:Y:S02]  /*9fd40*/  PRMT R0, R15, 0x7771, RZ ;  /* 0x000077710f007816 */ /* 0x002fe400000000ff */
[----:B------:R-:W3:Y:S04]  /*9fd50*/  LDL.LU.64 R28, [R1+0xaf8] ;  /* 0x000af800011c7983 */ /* 0x000ee80000300a00 */
[----:B--2---:R1:W-:Y:S04]  /*9fd60*/  @P0 STG.E.U8 desc[UR44][R24.64], R0 ;  /* 0x0000000018000986 */ /* 0x0043e8000c10112c */
[----:B-1----:R-:W2:Y:S04]  /*9fd70*/  LDL.LU.64 R24, [R1+0xb18] ;  /* 0x000b180001187983 */ /* 0x002ea80000300a00 */
        /* <DEDUP_REMOVED lines=17> */
[----:B----4-:R1:W-:Y:S04]  /*9fe90*/  STL.64 [R1+0x2538], R10 ;  /* 0x0025380a01007387 */ /* 0x0103e80000100a00 */
[----:B-1----:R-:W4:Y:S04]  /*9fea0*/  LDL.LU.64 R10, [R1+0xb10] ;  /* 0x000b1000010a7983 */ /* 0x002f280000300a00 */
[----:B------:R-:W4:Y:S01]  /*9feb0*/  LDL.LU.64 R4, [R1+0xb38] ;  /* 0x000b380001047983 */ /* 0x000f220000300a00 */
[----:B------:R-:W-:-:S04]  /*9fec0*/  LOP3.LUT R7, R7, 0xffffffdf, RZ, 0xc0, !PT ;  /* 0xffffffdf07077812 */ /* 0x000fc800078ec0ff */
[----:B------:R-:W-:Y:S02]  /*9fed0*/  @P6 LOP3.LUT R7, R7, 0x20, RZ, 0xfc, !PT ;  /* 0x0000002007076812 */ /* 0x000fe400078efcff */
        /* <DEDUP_REMOVED lines=17> */
[----:B---3--:R1:W-:Y:S01]  /*9fff0*/  @P6 STG.E.U8 desc[UR44][R28.64], R0 ;  /* 0x000000001c006986 */ /* 0x0083e2000c10112c */
[----:B------:R-:W-:Y:S02]  /*a0000*/  LOP3.LUT P6, RZ, R7, 0x40, RZ, 0xc0, !PT ;  /* 0x0000004007ff7812 */ /* 0x000fe400078cc0ff */
[C---:B------:R-:W-:Y:S02]  /*a0010*/  LOP3.LUT P1, RZ, R22.reuse, 0x4000000, RZ, 0xc0, !PT ;  /* 0x0400000016ff7812 */ /* 0x040fe4000782c0ff */
[C---:B------:R-:W-:Y:S02]  /*a0020*/  LOP3.LUT P4, RZ, R22.reuse, 0x8000000, RZ, 0xc0, !PT ;  /* 0x0800000016ff7812 */ /* 0x040fe4000788c0ff */
[----:B------:R-:W-:Y:S02]  /*a0030*/  LOP3.LUT P3, RZ, R22, 0x10000000, RZ, 0xc0, !PT ;  /* 0x1000000016ff7812 */ /* 0x000fe4000786c0ff */
[----:B-1----:R-:W-:Y:S02]  /*a0040*/  PRMT R0, R6, 0x7772, RZ ;  /* 0x0000777206007816 */ /* 0x002fe400000000ff */
[----:B------:R-:W-:-:S02]  /*a0050*/  LOP3.LUT P0, RZ, R22, 0x20000000, RZ, 0xc0, !PT ;  /* 0x2000000016ff7812 */ /* 0x000fc4000780c0ff */
[C---:B------:R-:W-:Y:S01]  /*a0060*/  LOP3.LUT P2, RZ, R22.reuse, 0x40000000, RZ, 0xc0, !PT ;  /* 0x4000000016ff7812 */ /* 0x040fe2000784c0ff */
[----:B--2---:R1:W-:Y:S01]  /*a0070*/  @P6 STG.E.U8 desc[UR44][R24.64], R0 ;  /* 0x0000000018006986 */ /* 0x0043e2000c10112c */
[C---:B------:R-:W-:Y:S02]  /*a0080*/  LOP3.LUT P6, RZ, R7.reuse, 0x20, RZ, 0xc0, !PT ;  /* 0x0000002007ff7812 */ /* 0x040fe400078cc0ff */
[----:B------:R-:W-:Y:S02]  /*a0090*/  LOP3.LUT P5, RZ, R22, 0x80000000, RZ, 0xc0, !PT ;  /* 0x8000000016ff7812 */ /* 0x000fe400078ac0ff */
[----:B-1----:R-:W-:Y:S01]  /*a00a0*/  PRMT R0, R6, 0x7773, RZ ;  /* 0x0000777306007816 */ /* 0x002fe200000000ff */
[----:B----4-:R1:W-:Y:S04]  /*a00b0*/  STL.64 [R1+0x2530], R4 ;  /* 0x0025300401007387 */ /* 0x0103e80000100a00 */
[----:B-1----:R-:W2:Y:S04]  /*a00c0*/  LDL.LU.64 R4, [R1+0xb08] ;  /* 0x000b080001047983 */ /* 0x002ea80000300a00 */
[----:B------:R-:W3:Y:S04]  /*a00d0*/  LDL.LU.64 R2, [R1+0xb50] ;  /* 0x000b500001027983 */ /* 0x000ee80000300a00 */
        /* <DEDUP_REMOVED lines=11> */
[----:B------:R1:W-:Y:S04]  /*a0190*/  @P6 STG.E.U8 desc[UR44][R10.64], R0 ;  /* 0x000000000a006986 */ /* 0x0003e8000c10112c */
[----:B-1----:R-:W2:Y:S01]  /*a01a0*/  LDL.LU.64 R10, [R1+0x2538] ;  /* 0x00253800010a7983 */ /* 0x002ea20000300a00 */
[----:B------:R-:W-:-:S02]  /*a01b0*/  LOP3.LUT P6, RZ, R7, 0x10, RZ, 0xc0, !PT ;  /* 0x0000001007ff7812 */ /* 0x000fc400078cc0ff */
[----:B--2---:R-:W-:-:S11]  /*a01c0*/  PRMT R0, R11, 0x7770, RZ ;  /* 0x000077700b007816 */ /* 0x004fd600000000ff */
[----:B------:R1:W-:Y:S04]  /*a01d0*/  @P6 STG.E.U8 desc[UR44][R4.64], R0 ;  /* 0x0000000004006986 */ /* 0x0003e8000c10112c */
[----:B-1----:R-:W2:Y:S01]  /*a01e0*/  LDL.LU.64 R4, [R1+0x2530] ;  /* 0x0025300001047983 */ /* 0x002ea20000300a00 */
[----:B------:R-:W-:Y:S02]  /*a01f0*/  LOP3.LUT P6, RZ, R7, 0x8, RZ, 0xc0, !PT ;  /* 0x0000000807ff7812 */ /* 0x000fe400078cc0ff */
[----:B------:R-:W-:-:S11]  /*a0200*/  PRMT R0, R11, 0x7771, RZ ;  /* 0x000077710b007816 */ /* 0x000fd600000000ff */
        /* <DEDUP_REMOVED lines=23> */
[----:B-1----:R-:W3:Y:S04]  /*a0380*/  LDL.LU.64 R24, [R1+0x848] ;  /* 0x0008480001187983 */ /* 0x002ee80000300a00 */
[----:B------:R-:W4:Y:S04]  /*a0390*/  LDL.LU.64 R16, [R1+0xbe8] ;  /* 0x000be80001107983 */ /* 0x000f280000300a00 */
[----:B------:R-:W4:Y:S04]  /*a03a0*/  LDL.LU.64 R18, [R1+0xc08] ;  /* 0x000c080001127983 */ /* 0x000f280000300a00 */
[----:B------:R-:W3:Y:S01]  /*a03b0*/  LDL.LU R22, [R1+0x2d8] ;  /* 0x0002d80001167983 */ /* 0x000ee20000300800 */
[----:B------:R-:W-:-:S02]  /*a03c0*/  LOP3.LUT P3, RZ, R27, 0x1, RZ, 0xc0, !PT ;  /* 0x000000011bff7812 */ /* 0x000fc4000786c0ff */
[----:B------:R-:W-:Y:S02]  /*a03d0*/  LOP3.LUT P0, RZ, R27, 0x2, RZ, 0xc0, !PT ;  /* 0x000000021bff7812 */ /* 0x000fe4000780c0ff */
[----:B------:R-:W-:Y:S01]  /*a03e0*/  PRMT R0, R26, 0x7773, RZ ;  /* 0x000077731a007816 */ /* 0x000fe200000000ff */
[----:B------:R-:W4:Y:S04]  /*a03f0*/  LDL.LU.64 R20, [R1+0xc00] ;  /* 0x000c000001147983 */ /* 0x000f280000300a00 */
[----:B------:R-:W4:Y:S04]  /*a0400*/  LDL.LU R11, [R1+0x2ec] ;  /* 0x0002ec00010b7983 */ /* 0x000f280000300800 */
[----:B--2---:R1:W-:Y:S04]  /*a0410*/  @P3 STG.E.U8 desc[UR44][R28.64], R0 ;  /* 0x000000001c003986 */ /* 0x0043e8000c10112c */
[----:B-1----:R-:W2:Y:S01]  /*a0420*/  LDL.LU.64 R28, [R1+0xbf8] ;  /* 0x000bf800011c7983 */ /* 0x002ea20000300a00 */
[----:B---3--:R-:W-:-:S05]  /*a0430*/  PRMT R0, R22, 0x7770, RZ ;  /* 0x0000777016007816 */ /* 0x008fca00000000ff */
        /* <DEDUP_REMOVED lines=32> */
[----:B------:R-:W4:Y:S04]  /*a0640*/  LDL.LU R26, [R1+0x2f0] ;  /* 0x0002f000011a7983 */ /* 0x000f280000300800 */
[----:B------:R-:W4:Y:S04]  /*a0650*/  LDL.LU.64 R2, [R1+0xc80] ;  /* 0x000c800001027983 */ /* 0x000f280000300a00 */
        /* <DEDUP_REMOVED lines=12> */
[----:B------:R-:W4:Y:S04]  /*a0720*/  LDL.LU R22, [R1+0x310] ;  /* 0x0003100001167983 */ /* 0x000f280000300800 */
[----:B------:R1:W-:Y:S01]  /*a0730*/  @P6 STG.E.U8 desc[UR44][R20.64], R0 ;  /* 0x0000000014006986 */ /* 0x0003e2000c10112c */
[----:B------:R-:W-:-:S03]  /*a0740*/  LOP3.LUT P6, RZ, R10, 0x80000000, RZ, 0xc0, !PT ;  /* 0x800000000aff7812 */ /* 0x000fc600078cc0ff */
[----:B------:R-:W4:Y:S01]  /*a0750*/  LDL.LU.64 R18, [R1+0xcb8] ;  /* 0x000cb80001127983 */ /* 0x000f220000300a00 */
[----:B-1----:R-:W-:-:S03]  /*a0760*/  PRMT R0, R11, 0x7770, RZ ;  /* 0x000077700b007816 */ /* 0x002fc600000000ff */
[----:B------:R-:W4:Y:S06]  /*a0770*/  LDL.LU.64 R20, [R1+0xcb0] ;  /* 0x000cb00001147983 */ /* 0x000f2c0000300a00 */
[----:B--2---:R1:W-:Y:S01]  /*a0780*/  @P6 STG.E.U8 desc[UR44][R28.64], R0 ;  /* 0x000000001c006986 */ /* 0x0043e2000c10112c */
[C---:B------:R-:W-:Y:S02]  /*a0790*/  LOP3.LUT P6, RZ, R10.reuse, 0x40000000, RZ, 0xc0, !PT ;  /* 0x400000000aff7812 */ /* 0x040fe400078cc0ff */
        /* <DEDUP_REMOVED lines=9> */
[----:B------:R-:W-:Y:S02]  /*a0830*/  PRMT R0, R11, 0x7773, RZ ;  /* 0x000077730b007816 */ /* 0x000fe400000000ff */
[----:B------:R-:W3:Y:S09]  /*a0840*/  LDL.LU R11, [R1+0x2524] ;  /* 0x00252400010b7983 */ /* 0x000ef20000300800 */
[----:B----4-:R1:W-:Y:S04]  /*a0850*/  @P6 STG.E.U8 desc[UR44][R12.64], R0 ;  /* 0x000000000c006986 */ /* 0x0103e8000c10112c */
[----:B-1----:R-:W4:Y:S01]  /*a0860*/  LDL.LU R13, [R1+0x2520] ;  /* 0x00252000010d7983 */ /* 0x002f220000300800 */
[----:B------:R-:W-:-:S02]  /*a0870*/  LOP3.LUT P6, RZ, R10, 0x8000000, RZ, 0xc0, !PT ;  /* 0x080000000aff7812 */ /* 0x000fc400078cc0ff */
[C---:B------:R-:W-:Y:S02]  /*a0880*/  LOP3.LUT P1, RZ, R27.reuse, 0x2000, RZ, 0xc0, !PT ;  /* 0x000020001bff7812 */ /* 0x040fe4000782c0ff */
[C---:B------:R-:W-:Y:S02]  /*a0890*/  LOP3.LUT P4, RZ, R27.reuse, 0x4000, RZ, 0xc0, !PT ;  /* 0x000040001bff7812 */ /* 0x040fe4000788c0ff */
[C---:B------:R-:W-:Y:S02]  /*a08a0*/  LOP3.LUT P3, RZ, R27.reuse, 0x8000, RZ, 0xc0, !PT ;  /* 0x000080001bff7812 */ /* 0x040fe4000786c0ff */
[C---:B------:R-:W-:Y:S02]  /*a08b0*/  LOP3.LUT P0, RZ, R27.reuse, 0x10000, RZ, 0xc0, !PT ;  /* 0x000100001bff7812 */ /* 0x040fe4000780c0ff */
[C---:B------:R-:W-:Y:S02]  /*a08c0*/  LOP3.LUT P2, RZ, R27.reuse, 0x20000, RZ, 0xc0, !PT ;  /* 0x000200001bff7812 */ /* 0x040fe4000784c0ff */
[----:B------:R-:W-:-:S02]  /*a08d0*/  LOP3.LUT P5, RZ, R27, 0x40000, RZ, 0xc0, !PT ;  /* 0x000400001bff7812 */ /* 0x000fc400078ac0ff */
        /* <DEDUP_REMOVED lines=23> */
[----:B-1----:R-:W2:Y:S04]  /*a0a50*/  LDL.LU.64 R24, [R1+0xcf0] ;  /* 0x000cf00001187983 */ /* 0x002ea80000300a00 */
[----:B------:R-:W3:Y:S01]  /*a0a60*/  LDL.LU.64 R28, [R1+0xcf8] ;  /* 0x000cf800011c7983 */ /* 0x000ee20000300a00 */
[C---:B------:R-:W-:Y:S02]  /*a0a70*/  LOP3.LUT P3, RZ, R27.reuse, 0x80000, RZ, 0xc0, !PT ;  /* 0x000800001bff7812 */ /* 0x040fe4000786c0ff */
[----:B------:R-:W-:-:S02]  /*a0a80*/  LOP3.LUT P0, RZ, R27, 0x100000, RZ, 0xc0, !PT ;  /* 0x001000001bff7812 */ /* 0x000fc4000780c0ff */
[C---:B------:R-:W-:Y:S01]  /*a0a90*/  PRMT R0, R22.reuse, 0x7772, RZ ;  /* 0x0000777216007816 */ /* 0x040fe200000000ff */
[----:B------:R-:W4:Y:S04]  /*a0aa0*/  LDL.LU.64 R14, [R1+0xce8] ;  /* 0x000ce800010e7983 */ /* 0x000f280000300a00 */
[----:B------:R-:W4:Y:S04]  /*a0ab0*/  LDL.LU.64 R18, [R1+0xd18] ;  /* 0x000d180001127983 */ /* 0x000f280000300a00 */
[----:B------:R-:W4:Y:S04]  /*a0ac0*/  LDL.LU.64 R20, [R1+0xd30] ;  /* 0x000d300001147983 */ /* 0x000f280000300a00 */
[----:B------:R-:W4:Y:S04]  /*a0ad0*/  LDL.LU R26, [R1+0x2f4] ;  /* 0x0002f400011a7983 */ /* 0x000f280000300800 */
        /* <DEDUP_REMOVED lines=41> */
[----:B------:R-:W4:Y:S04]  /*a0d70*/  LDL.LU R27, [R1+0x2f8] ;  /* 0x0002f800011b7983 */ /* 0x000f280000300800 */
[----:B------:R-:W4:Y:S04]  /*a0d80*/  LDL.LU.64 R4, [R1+0xd60] ;  /* 0x000d600001047983 */ /* 0x000f280000300a00 */
[----:B------:R-:W4:Y:S01]  /*a0d90*/  LDL.LU.64 R2, [R1+0xd90] ;  /* 0x000d900001027983 */ /* 0x000f220000300a00 */
[----:B-1----:R-:W-:-:S03]  /*a0da0*/  PRMT R0, R26, 0x7771, RZ ;  /* 0x000077711a007816 */ /* 0x002fc600000000ff */
[----:B------:R-:W4:Y:S04]  /*a0db0*/  LDL.LU.64 R12, [R1+0xda8] ;  /* 0x000da800010c7983 */ /* 0x000f280000300a00 */
[----:B------:R-:W4:Y:S04]  /*a0dc0*/  LDL.LU.64 R8, [R1+0xda0] ;  /* 0x000da00001087983 */ /* 0x000f280000300a00 */
[----:B------:R-:W4:Y:S04]  /*a0dd0*/  LDL.LU R22, [R1+0x318] ;  /* 0x0003180001167983 */ /* 0x000f280000300800 */
[----:B------:R-:W4:Y:S04]  /*a0de0*/  LDL.LU.64 R14, [R1+0x828] ;  /* 0x00082800010e7983 */ /* 0x000f280000300a00 */
[----:B------:R1:W-:Y:S02]  /*a0df0*/  @P5 STG.E.U8 desc[UR44][R18.64], R0 ;  /* 0x0000000012005986 */ /* 0x0003e4000c10112c */
[----:B-1----:R-:W-:-:S02]  /*a0e00*/  PRMT R0, R26, 0x7772, RZ ;  /* 0x000077721a007816 */ /* 0x002fc400000000ff */
        /* <DEDUP_REMOVED lines=25> */
[----:B------:R-:W-:-:S03]  /*a0fa0*/  LOP3.LUT P0, RZ, R17, 0x8, RZ, 0xc0, !PT ;  /* 0x0000000811ff7812 */ /* 0x000fc6000780c0ff */
        /* <DEDUP_REMOVED lines=15> */
[----:B------:R1:W-:Y:S01]  /*a10a0*/  @P3 STG.E.U8 desc[UR44][R18.64], R0 ;  /* 0x0000000012003986 */ /* 0x0003e2000c10112c */
[----:B------:R-:W-:Y:S01]  /*a10b0*/  IMAD.MOV.U32 R27, RZ, RZ, R23 ;  /* 0x000000ffff1b7224 */ /* 0x000fe200078e0017 */
[----:B-1----:R-:W-:-:S05]  /*a10c0*/  PRMT R0, R22, 0x7772, RZ ;  /* 0x0000777216007816 */ /* 0x002fca00000000ff */
[----:B------:R1:W-:Y:S02]  /*a10d0*/  @P0 STG.E.U8 desc[UR44][R20.64], R0 ;  /* 0x0000000014000986 */ /* 0x0003e4000c10112c */
[----:B-1----:R-:W-:Y:S02]  /*a10e0*/  PRMT R0, R22, 0x7773, RZ ;  /* 0x0000777316007816 */ /* 0x002fe400000000ff */
[----:B------:R-:W4:Y:S01]  /*a10f0*/  LDL.LU.64 R22, [R1+0xe08] ;  /* 0x000e080001167983 */ /* 0x000f220000300a00 */
[C---:B------:R-:W-:Y:S02]  /*a1100*/  LOP3.LUT P2, RZ, R17.reuse, 0x10, RZ, 0xc0, !PT ;  /* 0x0000001011ff7812 */ /* 0x040fe4000784c0ff */
[C---:B------:R-:W-:Y:S02]  /*a1110*/  LOP3.LUT P5, RZ, R17.reuse, 0x20, RZ, 0xc0, !PT ;  /* 0x0000002011ff7812 */ /* 0x040fe400078ac0ff */
[----:B------:R-:W-:Y:S01]  /*a1120*/  LOP3.LUT P3, RZ, R17, 0x40, RZ, 0xc0, !PT ;  /* 0x0000004011ff7812 */ /* 0x000fe2000786c0ff */
[----:B------:R-:W4:Y:S08]  /*a1130*/  LDL.LU.64 R14, [R1+0xe20] ;  /* 0x000e2000010e7983 */ /* 0x000f300000300a00 */
[----:B---3--:R1:W-:Y:S02]  /*a1140*/  @P2 STG.E.U8 desc[UR44][R28.64], R0 ;  /* 0x000000001c002986 */ /* 0x0083e4000c10112c */
[----:B-1----:R-:W-:-:S05]  /*a1150*/  PRMT R0, R26, 0x7770, RZ ;  /* 0x000077701a007816 */ /* 0x002fca00000000ff */
[----:B--2---:R1:W-:Y:S02]  /*a1160*/  @P5 STG.E.U8 desc[UR44][R24.64], R0 ;  /* 0x0000000018005986 */ /* 0x0043e4000c10112c */
[----:B-1----:R-:W-:Y:S02]  /*a1170*/  PRMT R0, R26, 0x7771, RZ ;  /* 0x000077711a007816 */ /* 0x002fe400000000ff */
[----:B------:R-:W2:Y:S04]  /*a1180*/  LDL.LU.64 R24, [R1+0xe18] ;  /* 0x000e180001187983 */ /* 0x000ea80000300a00 */
[----:B------:R-:W3:Y:S04]  /*a1190*/  LDL.LU.64 R18, [R1+0x820] ;  /* 0x0008200001127983 */ /* 0x000ee80000300a00 */
[----:B------:R-:W3:Y:S04]  /*a11a0*/  LDL.LU.64 R20, [R1+0xe40] ;  /* 0x000e400001147983 */ /* 0x000ee80000300a00 */
[----:B------:R-:W3:Y:S04]  /*a11b0*/  LDL.LU.64 R28, [R1+0xe60] ;  /* 0x000e6000011c7983 */ /* 0x000ee80000300a00 */
[----:B----4-:R1:W-:Y:S04]  /*a11c0*/  @P3 STG.E.U8 desc[UR44][R22.64], R0 ;  /* 0x0000000016003986 */ /* 0x0103e8000c10112c */
[----:B-1----:R-:W4:Y:S04]  /*a11d0*/  LDL.LU.64 R22, [R1+0xe58] ;  /* 0x000e580001167983 */ /* 0x002f280000300a00 */
[----:B------:R-:W4:Y:S04]  /*a11e0*/  LDL.LU R16, [R1+0x330] ;  /* 0x0003300001107983 */ /* 0x000f280000300800 */
[----:B------:R-:W2:Y:S01]  /*a11f0*/  LDL.LU.64 R2, [R1+0xe80] ;  /* 0x000e800001027983 */ /* 0x000ea20000300a00 */
        /* <DEDUP_REMOVED lines=22> */
[C---:B------:R-:W-:Y:S02]  /*a1360*/  LOP3.LUT P2, RZ, R17.reuse, 0x100, RZ, 0xc0, !PT ;  /* 0x0000010011ff7812 */ /* 0x040fe4000784c0ff */
[----:B------:R-:W-:Y:S02]  /*a1370*/  LOP3.LUT R10, R10, 0xffffbfff, RZ, 0xc0, !PT ;  /* 0xffffbfff0a0a7812 */ /* 0x000fe400078ec0ff */
[----:B------:R-:W-:Y:S02]  /*a1380*/  PRMT R0, R26, 0x7772, RZ ;  /* 0x000077721a007816 */ /* 0x000fe400000000ff */
[----:B------:R-:W-:Y:S01]  /*a1390*/  LOP3.LUT P5, RZ, R17, 0x200, RZ, 0xc0, !PT ;  /* 0x0000020011ff7812 */ /* 0x000fe200078ac0ff */
[----:B------:R-:W2:Y:S04]  /*a13a0*/  LDL.LU.64 R12, [R1+0xe98] ;  /* 0x000e9800010c7983 */ /* 0x000ea80000300a00 */
[----:B------:R-:W2:Y:S01]  /*a13b0*/  LDL.LU.64 R6, [R1+0xe90] ;  /* 0x000e900001067983 */ /* 0x000ea20000300a00 */
[----:B------:R-:W-:-:S02]  /*a13c0*/  @P6 LOP3.LUT R10, R10, 0x4000, RZ, 0xfc, !PT ;  /* 0x000040000a0a6812 */ /* 0x000fc400078efcff */
[----:B------:R-:W-:Y:S01]  /*a13d0*/  LOP3.LUT P6, RZ, R17, 0x800, RZ, 0xc0, !PT ;  /* 0x0000080011ff7812 */ /* 0x000fe200078cc0ff */
[----:B------:R1:W-:Y:S01]  /*a13e0*/  @P0 STG.E.U8 desc[UR44][R14.64], R0 ;  /* 0x000000000e000986 */ /* 0x0003e2000c10112c */
[----:B------:R-:W-:Y:S02]  /*a13f0*/  LOP3.LUT R10, R10, 0xffff7fff, RZ, 0xc0, !PT ;  /* 0xffff7fff0a0a7812 */ /* 0x000fe400078ec0ff */
[----:B-1----:R-:W-:-:S09]  /*a1400*/  PRMT R0, R26, 0x7773, RZ ;  /* 0x000077731a007816 */ /* 0x002fd200000000ff */
[----:B------:R-:W-:Y:S02]  /*a1410*/  @P6 LOP3.LUT R10, R10, 0x8000, RZ, 0xfc, !PT ;  /* 0x000080000a0a6812 */ /* 0x000fe400078efcff */
[----:B------:R-:W-:Y:S01]  /*a1420*/  LOP3.LUT P6, RZ, R17, 0x400, RZ, 0xc0, !PT ;  /* 0x0000040011ff7812 */ /* 0x000fe200078cc0ff */
[----:B------:R1:W-:Y:S02]  /*a1430*/  @P2 STG.E.U8 desc[UR44][R24.64], R0 ;  /* 0x0000000018002986 */ /* 0x0003e4000c10112c */
[C---:B-1----:R-:W-:Y:S02]  /*a1440*/  PRMT R0, R27.reuse, 0x7770, RZ ;  /* 0x000077701b007816 */ /* 0x042fe400000000ff */
[----:B------:R-:W2:Y:S04]  /*a1450*/  LDL.LU R24, [R1+0x320] ;  /* 0x0003200001187983 */ /* 0x000ea80000300800 */
[----:B------:R-:W2:Y:S04]  /*a1460*/  LDL.LU.64 R4, [R1+0x818] ;  /* 0x0008180001047983 */ /* 0x000ea80000300a00 */
[----:B------:R-:W2:Y:S04]  /*a1470*/  LDL.LU.64 R8, [R1+0xeb8] ;  /* 0x000eb80001087983 */ /* 0x000ea80000300a00 */
[----:B------:R-:W2:Y:S04]  /*a1480*/  LDL.LU R25, [R1+0x334] ;  /* 0x0003340001197983 */ /* 0x000ea80000300800 */
[----:B---3--:R1:W-:Y:S04]  /*a1490*/  @P5 STG.E.U8 desc[UR44][R18.64], R0 ;  /* 0x0000000012005986 */ /* 0x0083e8000c10112c */
[----:B------:R-:W3:Y:S01]  /*a14a0*/  LDL.LU.64 R14, [R1+0xed8] ;  /* 0x000ed800010e7983 */ /* 0x000ee20000300a00 */
[----:B-1----:R-:W-:-:S03]  /*a14b0*/  PRMT R0, R27, 0x7771, RZ ;  /* 0x000077711b007816 */ /* 0x002fc600000000ff */
[----:B------:R-:W3:Y:S04]  /*a14c0*/  LDL.LU.64 R18, [R1+0xed0] ;  /* 0x000ed00001127983 */ /* 0x000ee80000300a00 */
[----:B------:R1:W-:Y:S01]  /*a14d0*/  @P6 STG.E.U8 desc[UR44][R20.64], R0 ;  /* 0x0000000014006986 */ /* 0x0003e2000c10112c */
[C---:B------:R-:W-:Y:S02]  /*a14e0*/  LOP3.LUT P6, RZ, R10.reuse, 0x8000, RZ, 0xc0, !PT ;  /* 0x000080000aff7812 */ /* 0x040fe400078cc0ff */
[----:B-1----:R-:W-:Y:S01]  /*a14f0*/  PRMT R0, R27, 0x7772, RZ ;  /* 0x000077721b007816 */ /* 0x002fe200000000ff */
[----:B------:R-:W3:Y:S10]  /*a1500*/  LDL.LU.64 R20, [R1+0xec8] ;  /* 0x000ec80001147983 */ /* 0x000ef40000300a00 */
[----:B------:R1:W-:Y:S01]  /*a1510*/  @P6 STG.E.U8 desc[UR44][R28.64], R0 ;  /* 0x000000001c006986 */ /* 0x0003e2000c10112c */
[----:B------:R-:W-:Y:S01]  /*a1520*/  LOP3.LUT P6, RZ, R10, 0x4000, RZ, 0xc0, !PT ;  /* 0x000040000aff7812 */ /* 0x000fe200078cc0ff */
[----:B-1----:R-:W-:-:S02]  /*a1530*/  IMAD.MOV.U32 R0, RZ, RZ, R27 ;  /* 0x000000ffff007224 */ /* 0x002fc400078e001b */
[----:B------:R-:W3:Y:S04]  /*a1540*/  LDL.LU.64 R28, [R1+0xef8] ;  /* 0x000ef800011c7983 */ /* 0x000ee80000300a00 */
[----:B------:R-:W3:Y:S01]  /*a1550*/  LDL.LU.64 R26, [R1+0xf10] ;  /* 0x000f1000011a7983 */ /* 0x000ee20000300a00 */
[----:B------:R-:W-:-:S05]  /*a1560*/  PRMT R0, R0, 0x7773, RZ ;  /* 0x0000777300007816 */ /* 0x000fca00000000ff */
[----:B----4-:R1:W-:Y:S01]  /*a1570*/  @P6 STG.E.U8 desc[UR44][R22.64], R0 ;  /* 0x0000000016006986 */ /* 0x0103e2000c10112c */
[----:B------:R-:W-:Y:S02]  /*a1580*/  LOP3.LUT P6, RZ, R10, 0x2000, RZ, 0xc0, !PT ;  /* 0x000020000aff7812 */ /* 0x000fe400078cc0ff */
        /* <DEDUP_REMOVED lines=14> */
[----:B-1----:R-:W-:Y:S01]  /*a1670*/  PRMT R0, R16, 0x7772, RZ ;  /* 0x0000777210007816 */ /* 0x002fe200000000ff */
[----:B------:R-:W2:Y:S10]  /*a1680*/  LDL.LU R2, [R1+0x2500] ;  /* 0x0025000001027983 */ /* 0x000eb40000300800 */
[----:B------:R1:W-:Y:S04]  /*a1690*/  @P6 STG.E.U8 desc[UR44][R12.64], R0 ;  /* 0x000000000c006986 */ /* 0x0003e8000c10112c */
[----:B-1----:R-:W2:Y:S01]  /*a16a0*/  LDL.LU.64 R12, [R1+0x24f8] ;  /* 0x0024f800010c7983 */ /* 0x002ea20000300a00 */
        /* <DEDUP_REMOVED lines=10> */
[----:B---3--:R1:W-:Y:S02]  /*a1750*/  @P1 STG.E.U8 desc[UR44][R14.64], R0 ;  /* 0x000000000e001986 */ /* 0x0083e4000c10112c */
        /* <DEDUP_REMOVED lines=10> */
[----:B----4-:R1:W-:Y:S04]  /*a1800*/  @P5 STG.E.U8 desc[UR44][R22.64], R0 ;  /* 0x0000000016005986 */ /* 0x0103e8000c10112c */
[----:B-1----:R-:W4:Y:S04]  /*a1810*/  LDL.LU.64 R22, [R1+0xf30] ;  /* 0x000f300001167983 */ /* 0x002f280000300a00 */
[----:B------:R-:W4:Y:S04]  /*a1820*/  LDL.LU.64 R18, [R1+0xf50] ;  /* 0x000f500001127983 */ /* 0x000f280000300a00 */
[----:B------:R-:W3:Y:S01]  /*a1830*/  LDL.LU R26, [R1+0x324] ;  /* 0x00032400011a7983 */ /* 0x000ee20000300800 */
[----:B------:R-:W-:-:S02]  /*a1840*/  LOP3.LUT R10, R10, 0xfffffffe, RZ, 0xc0, !PT ;  /* 0xfffffffe0a0a7812 */ /* 0x000fc400078ec0ff */
[C---:B------:R-:W-:Y:S01]  /*a1850*/  LOP3.LUT P3, RZ, R17.reuse, 0x2000000, RZ, 0xc0, !PT ;  /* 0x0200000011ff7812 */ /* 0x040fe2000786c0ff */
[----:B------:R-:W4:Y:S04]  /*a1860*/  LDL.LU.64 R20, [R1+0xf48] ;  /* 0x000f480001147983 */ /* 0x000f280000300a00 */
[----:B------:R-:W4:Y:S01]  /*a1870*/  LDL.LU.64 R28, [R1+0xf40] ;  /* 0x000f4000011c7983 */ /* 0x000f220000300a00 */
[C---:B------:R-:W-:Y:S02]  /*a1880*/  LOP3.LUT P0, RZ, R17.reuse, 0x4000000, RZ, 0xc0, !PT ;  /* 0x0400000011ff7812 */ /* 0x040fe4000780c0ff */
[C---:B------:R-:W-:Y:S02]  /*a1890*/  LOP3.LUT P2, RZ, R17.reuse, 0x8000000, RZ, 0xc0, !PT ;  /* 0x0800000011ff7812 */ /* 0x040fe4000784c0ff */
[----:B------:R-:W-:Y:S01]  /*a18a0*/  LOP3.LUT P5, RZ, R17, 0x10000000, RZ, 0xc0, !PT ;  /* 0x1000000011ff7812 */ /* 0x000fe200078ac0ff */
[----:B------:R1:W-:Y:S04]  /*a18b0*/  STL [R1+0x2424], R17 ;  /* 0x0024241101007387 */ /* 0x0003e80000100800 */
[----:B-1----:R-:W4:Y:S01]  /*a18c0*/  LDL.LU R17, [R1+0x338] ;  /* 0x0003380001117983 */ /* 0x002f220000300800 */
        /* <DEDUP_REMOVED lines=22> */
[----:B------:R-:W-:Y:S10]  /*a1a30*/  STL [R1+0x24e8], R2 ;  /* 0x0024e80201007387 */ /* 0x000ff40000100800 */
[----:B------:R-:W-:-:S02]  /*a1a40*/  @P6 LOP3.LUT R10, R10, 0x80, RZ, 0xfc, !PT ;  /* 0x000000800a0a6812 */ /* 0x000fc400078efcff */
[----:B------:R-:W-:Y:S02]  /*a1a50*/  LOP3.LUT P6, RZ, R2, 0x4, RZ, 0xc0, !PT ;  /* 0x0000000402ff7812 */ /* 0x000fe400078cc0ff */
[----:B---3--:R-:W-:-:S05]  /*a1a60*/  PRMT R0, R26, 0x7770, RZ ;  /* 0x000077701a007816 */ /* 0x008fca00000000ff */
[----:B------:R1:W-:Y:S04]  /*a1a70*/  @P3 STG.E.U8 desc[UR44][R24.64], R0 ;  /* 0x0000000018003986 */ /* 0x0003e8000c10112c */
[----:B-1----:R-:W2:Y:S04]  /*a1a80*/  LDL.LU.64 R24, [R1+0xf70] ;  /* 0x000f700001187983 */ /* 0x002ea80000300a00 */
[----:B------:R-:W3:Y:S01]  /*a1a90*/  LDL.LU.64 R2, [R1+0xf80] ;  /* 0x000f800001027983 */ /* 0x000ee20000300a00 */
[----:B------:R-:W-:-:S05]  /*a1aa0*/  PRMT R0, R26, 0x7771, RZ ;  /* 0x000077711a007816 */ /* 0x000fca00000000ff */
[----:B----4-:R1:W-:Y:S02]  /*a1ab0*/  @P0 STG.E.U8 desc[UR44][R22.64], R0 ;  /* 0x0000000016000986 */ /* 0x0103e4000c10112c */
[----:B-1----:R-:W-:-:S05]  /*a1ac0*/  PRMT R0, R26, 0x7772, RZ ;  /* 0x000077721a007816 */ /* 0x002fca00000000ff */
[----:B------:R1:W-:Y:S02]  /*a1ad0*/  @P2 STG.E.U8 desc[UR44][R18.64], R0 ;  /* 0x0000000012002986 */ /* 0x0003e4000c10112c */
[----:B-1----:R-:W-:Y:S02]  /*a1ae0*/  PRMT R0, R26, 0x7773, RZ ;  /* 0x000077731a007816 */ /* 0x002fe400000000ff */
[----:B---3--:R1:W-:Y:S04]  /*a1af0*/  STL.64 [R1+0x24f0], R2 ;  /* 0x0024f00201007387 */ /* 0x0083e80000100a00 */
[----:B-1----:R-:W3:Y:S04]  /*a1b00*/  LDL.LU.64 R2, [R1+0xf88] ;  /* 0x000f880001027983 */ /* 0x002ee80000300a00 */
[----:B------:R1:W-:Y:S04]  /*a1b10*/  @P5 STG.E.U8 desc[UR44][R20.64], R0 ;  /* 0x0000000014005986 */ /* 0x0003e8000c10112c */
[----:B------:R-:W4:Y:S04]  /*a1b20*/  LDL.LU.64 R22, [R1+0x808] ;  /* 0x0008080001167983 */ /* 0x000f280000300a00 */
[----:B------:R-:W4:Y:S01]  /*a1b30*/  LDL.LU R16, [R1+0x328] ;  /* 0x0003280001107983 */ /* 0x000f220000300800 */
[----:B-1----:R-:W-:-:S05]  /*a1b40*/  PRMT R0, R17, 0x7770, RZ ;  /* 0x0000777011007816 */ /* 0x002fca00000000ff */
[----:B------:R1:W-:Y:S01]  /*a1b50*/  @P6 STG.E.U8 desc[UR44][R28.64], R0 ;  /* 0x000000001c006986 */ /* 0x0003e2000c10112c */
[C---:B------:R-:W-:Y:S02]  /*a1b60*/  LOP3.LUT P6, RZ, R10.reuse, 0x80, RZ, 0xc0, !PT ;  /* 0x000000800aff7812 */ /* 0x040fe400078cc0ff */
[C---:B------:R-:W-:Y:S02]  /*a1b70*/  LOP3.LUT P1, RZ, R13.reuse, 0x40000, RZ, 0xc0, !PT ;  /* 0x000400000dff7812 */ /* 0x040fe4000782c0ff */
[C---:B------:R-:W-:Y:S02]  /*a1b80*/  LOP3.LUT P4, RZ, R13.reuse, 0x20000, RZ, 0xc0, !PT ;  /* 0x000200000dff7812 */ /* 0x040fe4000788c0ff */
[----:B------:R-:W-:Y:S02]  /*a1b90*/  LOP3.LUT P3, RZ, R13, 0x10000, RZ, 0xc0, !PT ;  /* 0x000100000dff7812 */ /* 0x000fe4000786c0ff */
[----:B-1----:R-:W-:Y:S01]  /*a1ba0*/  PRMT R0, R17, 0x7771, RZ ;  /* 0x0000777111007816 */ /* 0x002fe200000000ff */
[----:B------:R1:W-:Y:S04]  /*a1bb0*/  STL [R1+0x23e0], R12 ;  /* 0x0023e00c01007387 */ /* 0x0003e80000100800 */
[----:B--2---:R2:W-:Y:S01]  /*a1bc0*/  @P6 STG.E.U8 desc[UR44][R24.64], R0 ;  /* 0x0000000018006986 */ /* 0x0045e2000c10112c */
[----:B------:R-:W-:-:S03]  /*a1bd0*/  LOP3.LUT P6, RZ, R10, 0x40, RZ, 0xc0, !PT ;  /* 0x000000400aff7812 */ /* 0x000fc600078cc0ff */
[----:B-1----:R-:W4:Y:S04]  /*a1be0*/  LDL.LU.64 R12, [R1+0xfa8] ;  /* 0x000fa800010c7983 */ /* 0x002f280000300a00 */
[----:B------:R-:W4:Y:S04]  /*a1bf0*/  LDL.LU.64 R6, [R1+0xfc8] ;  /* 0x000fc80001067983 */ /* 0x000f280000300a00 */
[----:B------:R-:W4:Y:S04]  /*a1c00*/  LDL.LU R27, [R1+0x33c] ;  /* 0x00033c00011b7983 */ /* 0x000f280000300800 */
[----:B------:R-:W4:Y:S04]  /*a1c10*/  LDL.LU.64 R4, [R1+0xfc0] ;  /* 0x000fc00001047983 */ /* 0x000f280000300a00 */
[----:B------:R-:W4:Y:S04]  /*a1c20*/  LDL.LU.64 R8, [R1+0xfb8] ;  /* 0x000fb80001087983 */ /* 0x000f280000300a00 */
[----:B------:R-:W4:Y:S01]  /*a1c30*/  LDL.LU.64 R14, [R1+0xfe8] ;  /* 0x000fe800010e7983 */ /* 0x000f220000300a00 */
[----:B--2---:R-:W-:-:S03]  /*a1c40*/  PRMT R0, R17, 0x7772, RZ ;  /* 0x0000777211007816 */ /* 0x004fc600000000ff */
[----:B------:R-:W2:Y:S04]  /*a1c50*/  LDL.LU.64 R18, [R1+0x1000] ;  /* 0x0010000001127983 */ /* 0x000ea80000300a00 */
[----:B------:R-:W2:Y:S04]  /*a1c60*/  LDL.LU.64 R20, [R1+0xff8] ;  /* 0x000ff80001147983 */ /* 0x000ea80000300a00 */
[----:B------:R-:W2:Y:S04]  /*a1c70*/  LDL.LU.64 R28, [R1+0x800] ;  /* 0x00080000011c7983 */ /* 0x000ea80000300a00 */
[----:B------:R-:W2:Y:S04]  /*a1c80*/  LDL.LU R26, [R1+0x32c] ;  /* 0x00032c00011a7983 */ /* 0x000ea80000300800 */
[----:B------:R-:W2:Y:S04]  /*a1c90*/  LDL.LU.64 R24, [R1+0x1020] ;  /* 0x0010200001187983 */ /* 0x000ea80000300a00 */
[----:B---3--:R1:W-:Y:S04]  /*a1ca0*/  @P6 STG.E.U8 desc[UR44][R2.64], R0 ;  /* 0x0000000002006986 */ /* 0x0083e8000c10112c */
[----:B-1----:R-:W3:Y:S01]  /*a1cb0*/  LDL.LU.64 R2, [R1+0x24f0] ;  /* 0x0024f00001027983 */ /* 0x002ee20000300a00 */
[----:B------:R-:W-:-:S02]  /*a1cc0*/  LOP3.LUT P6, RZ, R10, 0x20, RZ, 0xc0, !PT ;  /* 0x000000200aff7812 */ /* 0x000fc400078cc0ff */
[----:B------:R-:W-:Y:S02]  /*a1cd0*/  PRMT R0, R17, 0x7773, RZ ;  /* 0x0000777311007816 */ /* 0x000fe400000000ff */
[C---:B------:R-:W-:Y:S02]  /*a1ce0*/  LOP3.LUT P0, RZ, R11.reuse, 0x2000, RZ, 0xc0, !PT ;  /* 0x000020000bff7812 */ /* 0x040fe4000780c0ff */
[----:B------:R-:W-:-:S07]  /*a1cf0*/  LOP3.LUT P2, RZ, R11, 0x1000, RZ, 0xc0, !PT ;  /* 0x000010000bff7812 */ /* 0x000fce000784c0ff */
[----:B---3--:R4:W-:Y:S01]  /*a1d00*/  @P6 STG.E.U8 desc[UR44][R2.64], R0 ;  /* 0x0000000002006986 */ /* 0x0089e2000c10112c */
[----:B------:R-:W-:Y:S02]  /*a1d10*/  LOP3.LUT P6, RZ, R10, 0x10, RZ, 0xc0, !PT ;  /* 0x000000100aff7812 */ /* 0x000fe400078cc0ff */
[----:B----4-:R-:W-:Y:S01]  /*a1d20*/  PRMT R0, R16, 0x7770, RZ ;  /* 0x0000777010007816 */ /* 0x010fe200000000ff */
[----:B------:R-:W3:Y:S10]  /*a1d30*/  LDL.LU R2, [R1+0x24e8] ;  /* 0x0024e80001027983 */ /* 0x000ef40000300800 */
[----:B------:R1:W-:Y:S04]  /*a1d40*/  @P6 STG.E.U8 desc[UR44][R22.64], R0 ;  /* 0x0000000016006986 */ /* 0x0003e8000c10112c */
[----:B-1----:R-:W4:Y:S01]  /*a1d50*/  LDL.LU.64 R22, [R1+0x24e0] ;  /* 0x0024e00001167983 */ /* 0x002f220000300a00 */
        /* <DEDUP_REMOVED lines=15> */
[----:B--2---:R1:W-:Y:S01]  /*a1e50*/  @P4 STG.E.U8 desc[UR44][R18.64], R0 ;  /* 0x0000000012004986 */ /* 0x0043e2000c10112c */
[----:B------:R-:W-:Y:S02]  /*a1e60*/  LOP3.LUT P5, RZ, R11, 0x800, RZ, 0xc0, !PT ;  /* 0x000008000bff7812 */ /* 0x000fe400078ac0ff */
[----:B-1----:R-:W-:-:S05]  /*a1e70*/  PRMT R0, R27, 0x7773, RZ ;  /* 0x000077731b007816 */ /* 0x002fca00000000ff */
[----:B------:R1:W-:Y:S02]  /*a1e80*/  @P3 STG.E.U8 desc[UR44][R20.64], R0 ;  /* 0x0000000014003986 */ /* 0x0003e4000c10112c */
[----:B-1----:R-:W-:-:S05]  /*a1e90*/  PRMT R0, R26, 0x7770, RZ ;  /* 0x000077701a007816 */ /* 0x002fca00000000ff */
[----:B------:R1:W-:Y:S02]  /*a1ea0*/  @P0 STG.E.U8 desc[UR44][R28.64], R0 ;  /* 0x000000001c000986 */ /* 0x0003e4000c10112c */
[----:B-1----:R-:W-:-:S05]  /*a1eb0*/  PRMT R0, R26, 0x7771, RZ ;  /* 0x000077711a007816 */ /* 0x002fca00000000ff */
[----:B------:R1:W-:Y:S02]  /*a1ec0*/  @P2 STG.E.U8 desc[UR44][R24.64], R0 ;  /* 0x0000000018002986 */ /* 0x0003e4000c10112c */
        /* <DEDUP_REMOVED lines=13> */
[----:B------:R-:W-:Y:S04]  /*a1fa0*/  STL [R1+0x248c], R11 ;  /* 0x00248c0b01007387 */ /* 0x000fe80000100800 */
[----:B----4-:R3:W-:Y:S02]  /*a1fb0*/  @P3 STG.E.U8 desc[UR44][R28.64], R0 ;  /* 0x000000001c003986 */ /* 0x0107e4000c10112c */
[----:B---3--:R-:W-:-:S02]  /*a1fc0*/  PRMT R0, R27, 0x7770, RZ ;  /* 0x000077701b007816 */ /* 0x008fc400000000ff */
[----:B------:R-:W3:Y:S04]  /*a1fd0*/  LDL.LU.64 R28, [R1+0x7f8] ;  /* 0x0007f800011c7983 */ /* 0x000ee80000300a00 */
[----:B------:R1:W-:Y:S04]  /*a1fe0*/  @P0 STG.E.U8 desc[UR44][R24.64], R0 ;  /* 0x0000000018000986 */ /* 0x0003e8000c10112c */
[----:B-1----:R-:W4:Y:S04]  /*a1ff0*/  LDL.LU.64 R24, [R1+0x1098] ;  /* 0x0010980001187983 */ /* 0x002f280000300a00 */
[----:B------:R-:W2:Y:S04]  /*a2000*/  LDL.LU R16, [R1+0x354] ;  /* 0x0003540001107983 */ /* 0x000ea80000300800 */
[----:B--2---:R1:W-:Y:S04]  /*a2010*/  STL [R1+0x24cc], R16 ;  /* 0x0024cc1001007387 */ /* 0x0043e80000100800 */
        /* <DEDUP_REMOVED lines=32> */
[----:B------:R-:W2:Y:S04]  /*a2220*/  LDL.LU.64 R10, [R1+0x10a8] ;  /* 0x0010a800010a7983 */ /* 0x000ea80000300a00 */
[----:B------:R-:W2:Y:S04]  /*a2230*/  LDL.LU.64 R12, [R1+0x10f0] ;  /* 0x0010f000010c7983 */ /* 0x000ea80000300a00 */
[----:B------:R-:W2:Y:S01]  /*a2240*/  LDL.LU.64 R6, [R1+0x1108] ;  /* 0x0011080001067983 */ /* 0x000ea20000300a00 */
[----:B-1----:R-:W-:-:S03]  /*a2250*/  PRMT R0, R27, 0x7772, RZ ;  /* 0x000077721b007816 */ /* 0x002fc600000000ff */
[----:B------:R-:W2:Y:S04]  /*a2260*/  LDL.LU R26, [R1+0x344] ;  /* 0x00034400011a7983 */ /* 0x000ea80000300800 */
[----:B------:R-:W2:Y:S04]  /*a2270*/  LDL.LU.64 R4, [R1+0x1100] ;  /* 0x0011000001047983 */ /* 0x000ea80000300a00 */
[----:B------:R-:W2:Y:S04]  /*a2280*/  LDL.LU.64 R8, [R1+0x7f0] ;  /* 0x0007f00001087983 */ /* 0x000ea80000300a00 */
[----:B------:R-:W2:Y:S04]  /*a2290*/  LDL.LU.64 R14, [R1+0x1128] ;  /* 0x00112800010e7983 */ /* 0x000ea80000300a00 */
[----:B------:R1:W-:Y:S02]  /*a22a0*/  @P5 STG.E.U8 desc[UR44][R18.64], R0 ;  /* 0x0000000012005986 */ /* 0x0003e4000c10112c */
[----:B-1----:R-:W-:-:S02]  /*a22b0*/  PRMT R0, R27, 0x7773, RZ ;  /* 0x000077731b007816 */ /* 0x002fc400000000ff */
[----:B------:R-:W2:Y:S04]  /*a22c0*/  LDL.LU.64 R18, [R1+0x1148] ;  /* 0x0011480001127983 */ /* 0x000ea80000300a00 */
[----:B------:R-:W2:Y:S04]  /*a22d0*/  LDL.LU R27, [R1+0x358] ;  /* 0x00035800011b7983 */ /* 0x000ea80000300800 */
[----:B------:R1:W-:Y:S01]  /*a22e0*/  @P6 STG.E.U8 desc[UR44][R20.64], R0 ;  /* 0x0000000014006986 */ /* 0x0003e2000c10112c */
[C---:B------:R-:W-:Y:S02]  /*a22f0*/  LOP3.LUT P6, RZ, R2.reuse, 0x80000000, RZ, 0xc0, !PT ;  /* 0x8000000002ff7812 */ /* 0x040fe400078cc0ff */
        /* <DEDUP_REMOVED lines=15> */
[----:B-1----:R-:W2:Y:S01]  /*a23f0*/  LDL.LU R16, [R1+0x24cc] ;  /* 0x0024cc0001107983 */ /* 0x002ea20000300800 */
[----:B------:R-:W-:Y:S02]  /*a2400*/  LOP3.LUT P6, RZ, R2, 0x8000000, RZ, 0xc0, !PT ;  /* 0x0800000002ff7812 */ /* 0x000fe400078cc0ff */
[----:B------:R-:W-:Y:S02]  /*a2410*/  LOP3.LUT P1, RZ, R22, 0x20000000, RZ, 0xc0, !PT ;  /* 0x2000000016ff7812 */ /* 0x000fe4000782c0ff */
[----:B--2---:R-:W-:-:S09]  /*a2420*/  PRMT R0, R16, 0x7770, RZ ;  /* 0x0000777010007816 */ /* 0x004fd200000000ff */
        /* <DEDUP_REMOVED lines=11> */
[----:B------:R1:W-:Y:S04]  /*a24e0*/  @P1 STG.E.U8 desc[UR44][R8.64], R0 ;  /* 0x0000000008001986 */ /* 0x0003e8000c10112c */
[----:B-1----:R-:W2:Y:S01]  /*a24f0*/  LDL.LU.64 R8, [R1+0x1180] ;  /* 0x0011800001087983 */ /* 0x002ea20000300a00 */
[C---:B------:R-:W-:Y:S02]  /*a2500*/  LOP3.LUT P4, RZ, R22.reuse, 0x10000000, RZ, 0xc0, !PT ;  /* 0x1000000016ff7812 */ /* 0x040fe4000788c0ff */
[----:B------:R-:W-:Y:S02]  /*a2510*/  LOP3.LUT P3, RZ, R22, 0x8000000, RZ, 0xc0, !PT ;  /* 0x0800000016ff7812 */ /* 0x000fe4000786c0ff */
[----:B------:R-:W-:Y:S02]  /*a2520*/  PRMT R0, R26, 0x7771, RZ ;  /* 0x000077711a007816 */ /* 0x000fe400000000ff */
[----:B------:R-:W-:-:S02]  /*a2530*/  LOP3.LUT P0, RZ, R22, 0x4000000, RZ, 0xc0, !PT ;  /* 0x0400000016ff7812 */ /* 0x000fc4000780c0ff */
[----:B------:R-:W-:-:S05]  /*a2540*/  LOP3.LUT P2, RZ, R22, 0x2000000, RZ, 0xc0, !PT ;  /* 0x0200000016ff7812 */ /* 0x000fca000784c0ff */
        /* <DEDUP_REMOVED lines=8> */
[----:B---3--:R1:W-:Y:S02]  /*a25d0*/  @P2 STG.E.U8 desc[UR44][R28.64], R0 ;  /* 0x000000001c002986 */ /* 0x0083e4000c10112c */
[----:B-1----:R-:W-:-:S05]  /*a25e0*/  PRMT R0, R27, 0x7771, RZ ;  /* 0x000077711b007816 */ /* 0x002fca00000000ff */
[----:B----4-:R1:W-:Y:S02]  /*a25f0*/  @P5 STG.E.U8 desc[UR44][R24.64], R0 ;  /* 0x0000000018005986 */ /* 0x0103e4000c10112c */
[C---:B-1----:R-:W-:Y:S02]  /*a2600*/  PRMT R0, R27.reuse, 0x7772, RZ ;  /* 0x000077721b007816 */ /* 0x042fe400000000ff */
[----:B------:R-:W3:Y:S04]  /*a2610*/  LDL.LU.64 R24, [R1+0x1178] ;  /* 0x0011780001187983 */ /* 0x000ee80000300a00 */
[----:B------:R-:W4:Y:S04]  /*a2620*/  LDL.LU.64 R14, [R1+0x7e8] ;  /* 0x0007e800010e7983 */ /* 0x000f280000300a00 */
[----:B------:R-:W4:Y:S04]  /*a2630*/  LDL.LU.64 R18, [R1+0x11a0] ;  /* 0x0011a00001127983 */ /* 0x000f280000300a00 */
[----:B------:R-:W4:Y:S04]  /*a2640*/  LDL.LU.64 R20, [R1+0x11c0] ;  /* 0x0011c00001147983 */ /* 0x000f280000300a00 */
[----:B------:R-:W4:Y:S04]  /*a2650*/  LDL.LU.64 R28, [R1+0x11b8] ;  /* 0x0011b800011c7983 */ /* 0x000f280000300a00 */
[----:B------:R-:W4:Y:S04]  /*a2660*/  LDL.LU R3, [R1+0x35c] ;  /* 0x00035c0001037983 */ /* 0x000f280000300800 */
[----:B--2---:R1:W-:Y:S02]  /*a2670*/  @P3 STG.E.U8 desc[UR44][R8.64], R0 ;  /* 0x0000000008003986 */ /* 0x0043e4000c10112c */
[----:B-1----:R-:W-:-:S02]  /*a2680*/  PRMT R0, R27, 0x7773, RZ ;  /* 0x000077731b007816 */ /* 0x002fc400000000ff */
[----:B------:R-:W2:Y:S04]  /*a2690*/  LDL.LU.64 R26, [R1+0x11b0] ;  /* 0x0011b000011a7983 */ /* 0x000ea80000300a00 */
[----:B------:R-:W3:Y:S01]  /*a26a0*/  LDL.LU.64 R10, [R1+0x11f8] ;  /* 0x0011f800010a7983 */ /* 0x000ee20000300a00 */
        /* <DEDUP_REMOVED lines=23> */
[----:B------:R-:W-:-:S07]  /*a2820*/  LOP3.LUT P2, RZ, R22, 0x200000, RZ, 0xc0, !PT ;  /* 0x0020000016ff7812 */ /* 0x000fce000784c0ff */
        /* <DEDUP_REMOVED lines=8> */
[----:B------:R-:W3:Y:S04]  /*a28b0*/  LDL.LU R24, [R1+0x34c] ;  /* 0x00034c0001187983 */ /* 0x000ee80000300800 */
[----:B----4-:R1:W-:Y:S04]  /*a28c0*/  @P2 STG.E.U8 desc[UR44][R14.64], R0 ;  /* 0x000000000e002986 */ /* 0x0103e8000c10112c */
[----:B------:R-:W4:Y:S04]  /*a28d0*/  LDL.LU.64 R12, [R1+0x11f0] ;  /* 0x0011f000010c7983 */ /* 0x000f280000300a00 */
[----:B------:R-:W4:Y:S04]  /*a28e0*/  LDL.LU.64 R16, [R1+0x7e0] ;  /* 0x0007e00001107983 */ /* 0x000f280000300a00 */
[----:B------:R-:W4:Y:S04]  /*a28f0*/  LDL.LU.64 R6, [R1+0x1218] ;  /* 0x0012180001067983 */ /* 0x000f280000300a00 */
[----:B------:R-:W4:Y:S04]  /*a2900*/  LDL.LU.64 R4, [R1+0x1238] ;  /* 0x0012380001047983 */ /* 0x000f280000300a00 */
[----:B------:R-:W4:Y:S01]  /*a2910*/  LDL.LU.64 R8, [R1+0x1230] ;  /* 0x0012300001087983 */ /* 0x000f220000300a00 */
[----:B-1----:R-:W-:-:S03]  /*a2920*/  PRMT R0, R23, 0x7771, RZ ;  /* 0x0000777117007816 */ /* 0x002fc600000000ff */
[----:B------:R-:W4:Y:S04]  /*a2930*/  LDL.LU.64 R14, [R1+0x1228] ;  /* 0x00122800010e7983 */ /* 0x000f280000300a00 */
[----:B------:R1:W-:Y:S02]  /*a2940*/  @P5 STG.E.U8 desc[UR44][R18.64], R0 ;  /* 0x0000000012005986 */ /* 0x0003e4000c10112c */
[----:B-1----:R-:W-:-:S05]  /*a2950*/  PRMT R0, R23, 0x7772, RZ ;  /* 0x0000777217007816 */ /* 0x002fca00000000ff */
[----:B------:R1:W-:Y:S01]  /*a2960*/  @P6 STG.E.U8 desc[UR44][R20.64], R0 ;  /* 0x0000000014006986 */ /* 0x0003e2000c10112c */
[C---:B------:R-:W-:Y:S02]  /*a2970*/  LOP3.LUT P6, RZ, R2.reuse, 0x800000, RZ, 0xc0, !PT ;  /* 0x0080000002ff7812 */ /* 0x040fe400078cc0ff */
[----:B-1----:R-:W-:Y:S02]  /*a2980*/  PRMT R0, R23, 0x7773, RZ ;  /* 0x0000777317007816 */ /* 0x002fe400000000ff */
[----:B------:R-:W4:Y:S09]  /*a2990*/  LDL.LU R23, [R1+0x24c8] ;  /* 0x0024c80001177983 */ /* 0x000f320000300800 */
[----:B------:R1:W-:Y:S01]  /*a29a0*/  @P6 STG.E.U8 desc[UR44][R28.64], R0 ;  /* 0x000000001c006986 */ /* 0x0003e2000c10112c */
[----:B------:R-:W-:-:S03]  /*a29b0*/  LOP3.LUT P6, RZ, R2, 0x400000, RZ, 0xc0, !PT ;  /* 0x0040000002ff7812 */ /* 0x000fc600078cc0ff */
[----:B------:R-:W4:Y:S04]  /*a29c0*/  LDL.LU.64 R18, [R1+0x1258] ;  /* 0x0012580001127983 */ /* 0x000f280000300a00 */
[----:B------:R-:W4:Y:S01]  /*a29d0*/  LDL.LU.64 R20, [R1+0x1270] ;  /* 0x0012700001147983 */ /* 0x000f220000300a00 */
[----:B-1----:R-:W-:-:S03]  /*a29e0*/  PRMT R0, R3, 0x7770, RZ ;  /* 0x0000777003007816 */ /* 0x002fc600000000ff */
[----:B------:R-:W4:Y:S04]  /*a29f0*/  LDL.LU.64 R28, [R1+0x1268] ;  /* 0x00126800011c7983 */ /* 0x000f280000300a00 */
[----:B------:R-:W4:Y:S04]  /*a2a00*/  LDL.LU R25, [R1+0x380] ;  /* 0x0003800001197983 */ /* 0x000f280000300800 */
[----:B--2---:R1:W-:Y:S01]  /*a2a10*/  @P6 STG.E.U8 desc[UR44][R26.64], R0 ;  /* 0x000000001a006986 */ /* 0x0043e2000c10112c */
[C---:B------:R-:W-:Y:S02]  /*a2a20*/  LOP3.LUT P6, RZ, R2.reuse, 0x200000, RZ, 0xc0, !PT ;  /* 0x0020000002ff7812 */ /* 0x040fe400078cc0ff */
[----:B-1----:R-:W-:Y:S01]  /*a2a30*/  PRMT R0, R3, 0x7771, RZ ;  /* 0x0000777103007816 */ /* 0x002fe200000000ff */
[----:B------:R-:W2:Y:S10]  /*a2a40*/  LDL.LU.64 R26, [R1+0x7d8] ;  /* 0x0007d800011a7983 */ /* 0x000eb40000300a00 */
[----:B---3--:R1:W-:Y:S04]  /*a2a50*/  @P6 STG.E.U8 desc[UR44][R10.64], R0 ;  /* 0x000000000a006986 */ /* 0x0083e8000c10112c */
[----:B-1----:R-:W3:Y:S01]  /*a2a60*/  LDL.LU.64 R10, [R1+0x24c0] ;  /* 0x0024c000010a7983 */ /* 0x002ee20000300a00 */
        /* <DEDUP_REMOVED lines=30> */
[----:B------:R-:W3:Y:S04]  /*a2c50*/  LDL.LU R23, [R1+0x24b8] ;  /* 0x0024b80001177983 */ /* 0x000ee80000300800 */
[----:B------:R1:W-:Y:S02]  /*a2c60*/  @P2 STG.E.U8 desc[UR44][R28.64], R0 ;  /* 0x000000001c002986 */ /* 0x0003e4000c10112c */
[----:B-1----:R-:W-:-:S05]  /*a2c70*/  PRMT R0, R25, 0x7770, RZ ;  /* 0x0000777019007816 */ /* 0x002fca00000000ff */
[----:B--2---:R1:W-:Y:S04]  /*a2c80*/  @P5 STG.E.U8 desc[UR44][R26.64], R0 ;  /* 0x000000001a005986 */ /* 0x0043e8000c10112c */
[----:B-1----:R-:W2:Y:S04]  /*a2c90*/  LDL.LU.64 R26, [R1+0x1290] ;  /* 0x00129000011a7983 */ /* 0x002ea80000300a00 */
[----:B------:R-:W4:Y:S01]  /*a2ca0*/  LDL.LU.64 R8, [R1+0x12b0] ;  /* 0x0012b00001087983 */ /* 0x000f220000300a00 */
[----:B------:R-:W-:Y:S02]  /*a2cb0*/  LOP3.LUT R2, R2, 0xfffffeff, RZ, 0xc0, !PT ;  /* 0xfffffeff02027812 */ /* 0x000fe400078ec0ff */
[----:B------:R-:W-:-:S02]  /*a2cc0*/  LOP3.LUT P3, RZ, R22, 0x10, RZ, 0xc0, !PT ;  /* 0x0000001016ff7812 */ /* 0x000fc4000786c0ff */
[C---:B------:R-:W-:Y:S02]  /*a2cd0*/  LOP3.LUT P0, RZ, R22.reuse, 0x8, RZ, 0xc0, !PT ;  /* 0x0000000816ff7812 */ /* 0x040fe4000780c0ff */
[----:B------:R-:W-:Y:S01]  /*a2ce0*/  PRMT R0, R25, 0x7771, RZ ;  /* 0x0000777119007816 */ /* 0x000fe200000000ff */
[----:B------:R-:W4:Y:S04]  /*a2cf0*/  LDL.LU.64 R28, [R1+0x12a8] ;  /* 0x0012a800011c7983 */ /* 0x000f280000300a00 */
[----:B------:R-:W4:Y:S04]  /*a2d00*/  LDL.LU.64 R14, [R1+0x12a0] ;  /* 0x0012a000010e7983 */ /* 0x000f280000300a00 */
[----:B------:R-:W4:Y:S01]  /*a2d10*/  LDL.LU.64 R18, [R1+0x12d0] ;  /* 0x0012d00001127983 */ /* 0x000f220000300a00 */
[----:B------:R-:W-:-:S02]  /*a2d20*/  LOP3.LUT P2, RZ, R22, 0x4, RZ, 0xc0, !PT ;  /* 0x0000000416ff7812 */ /* 0x000fc4000784c0ff */
[----:B------:R-:W-:Y:S02]  /*a2d30*/  LOP3.LUT P5, RZ, R22, 0x2, RZ, 0xc0, !PT ;  /* 0x0000000216ff7812 */ /* 0x000fe400078ac0ff */
[----:B---3--:R-:W-:-:S13]  /*a2d40*/  LOP3.LUT P6, RZ, R23, 0x1000000, RZ, 0xc0, !PT ;  /* 0x0100000017ff7812 */ /* 0x008fda00078cc0ff */
        /* <DEDUP_REMOVED lines=20> */
[----:B--2---:R1:W-:Y:S01]  /*a2e90*/  @P3 STG.E.U8 desc[UR44][R26.64], R0 ;  /* 0x000000001a003986 */ /* 0x0043e2000c10112c */
[----:B------:R-:W-:Y:S02]  /*a2ea0*/  LOP3.LUT R2, R2, 0xffff7fff, RZ, 0xc0, !PT ;  /* 0xffff7fff02027812 */ /* 0x000fe400078ec0ff */
[----:B-1----:R-:W-:-:S09]  /*a2eb0*/  PRMT R0, R25, 0x7772, RZ ;  /* 0x0000777219007816 */ /* 0x002fd200000000ff */
[----:B------:R-:W-:Y:S02]  /*a2ec0*/  @P6 LOP3.LUT R2, R2, 0x8000, RZ, 0xfc, !PT ;  /* 0x0000800002026812 */ /* 0x000fe400078efcff */
[----:B------:R-:W-:Y:S02]  /*a2ed0*/  LOP3.LUT P6, RZ, R22, 0x1, RZ, 0xc0, !PT ;  /* 0x0000000116ff7812 */ /* 0x000fe400078cc0ff */
[----:B------:R-:W2:Y:S04]  /*a2ee0*/  LDL.LU R22, [R1+0x374] ;  /* 0x0003740001167983 */ /* 0x000ea80000300800 */
[----:B------:R-:W3:Y:S04]  /*a2ef0*/  LDL.LU.64 R20, [R1+0x12e8] ;  /* 0x0012e80001147983 */ /* 0x000ee80000300a00 */
[----:B------:R-:W3:Y:S04]  /*a2f00*/  LDL.LU.64 R26, [R1+0x12e0] ;  /* 0x0012e000011a7983 */ /* 0x000ee80000300a00 */
[----:B----4-:R1:W-:Y:S04]  /*a2f10*/  @P0 STG.E.U8 desc[UR44][R8.64], R0 ;  /* 0x0000000008000986 */ /* 0x0103e8000c10112c */
[----:B------:R-:W4:Y:S01]  /*a2f20*/  LDL.LU R3, [R1+0x384] ;  /* 0x0003840001037983 */ /* 0x000f220000300800 */
[----:B-1----:R-:W-:-:S03]  /*a2f30*/  PRMT R0, R25, 0x7773, RZ ;  /* 0x0000777319007816 */ /* 0x002fc600000000ff */
[----:B------:R-:W2:Y:S04]  /*a2f40*/  LDL.LU.64 R24, [R1+0x1308] ;  /* 0x0013080001187983 */ /* 0x000ea80000300a00 */
[----:B------:R-:W-:Y:S04]  /*a2f50*/  @P2 STG.E.U8 desc[UR44][R28.64], R0 ;  /* 0x000000001c002986 */ /* 0x000fe8000c10112c */
[----:B--2---:R1:W-:Y:S04]  /*a2f60*/  STL.64 [R1+0x24b0], R24 ;  /* 0x0024b01801007387 */ /* 0x0043e80000100a00 */
[----:B-1----:R-:W2:Y:S01]  /*a2f70*/  LDL.LU.64 R24, [R1+0x7d0] ;  /* 0x0007d00001187983 */ /* 0x002ea20000300a00 */
[----:B------:R-:W-:-:S03]  /*a2f80*/  PRMT R0, R22, 0x7770, RZ ;  /* 0x0000777016007816 */ /* 0x000fc600000000ff */
[----:B------:R-:W2:Y:S04]  /*a2f90*/  LDL.LU.64 R10, [R1+0x1328] ;  /* 0x00132800010a7983 */ /* 0x000ea80000300a00 */
[----:B------:R-:W2:Y:S04]  /*a2fa0*/  LDL.LU.64 R12, [R1+0x1320] ;  /* 0x00132000010c7983 */ /* 0x000ea80000300a00 */
[----:B------:R-:W2:Y:S04]  /*a2fb0*/  LDL.LU R28, [R1+0x378] ;  /* 0x00037800011c7983 */ /* 0x000ea80000300800 */
[----:B------:R1:W-:Y:S04]  /*a2fc0*/  @P5 STG.E.U8 desc[UR44][R14.64], R0 ;  /* 0x000000000e005986 */ /* 0x0003e8000c10112c */
[----:B------:R-:W2:Y:S04]  /*a2fd0*/  LDL.LU.64 R16, [R1+0x1318] ;  /* 0x0013180001107983 */ /* 0x000ea80000300a00 */
[----:B------:R-:W2:Y:S04]  /*a2fe0*/  LDL.LU.64 R6, [R1+0x1348] ;  /* 0x0013480001067983 */ /* 0x000ea80000300a00 */
[----:B------:R-:W2:Y:S04]  /*a2ff0*/  LDL.LU R29, [R1+0x388] ;  /* 0x00038800011d7983 */ /* 0x000ea80000300800 */
[----:B------:R-:W2:Y:S04]  /*a3000*/  LDL.LU.64 R4, [R1+0x1360] ;  /* 0x0013600001047983 */ /* 0x000ea80000300a00 */
[----:B------:R-:W2:Y:S01]  /*a3010*/  LDL.LU.64 R8, [R1+0x1358] ;  /* 0x0013580001087983 */ /* 0x000ea20000300a00 */
[----:B-1----:R-:W-:-:S03]  /*a3020*/  PRMT R0, R22, 0x7771, RZ ;  /* 0x0000777116007816 */ /* 0x002fc600000000ff */
[----:B------:R-:W2:Y:S04]  /*a3030*/  LDL.LU.64 R14, [R1+0x7c8] ;  /* 0x0007c800010e7983 */ /* 0x000ea80000300a00 */
[----:B------:R1:W-:Y:S01]  /*a3040*/  @P6 STG.E.U8 desc[UR44][R18.64], R0 ;  /* 0x0000000012006986 */ /* 0x0003e2000c10112c */
[----:B------:R-:W-:Y:S02]  /*a3050*/  LOP3.LUT P6, RZ, R2, 0x8000, RZ, 0xc0, !PT ;  /* 0x0000800002ff7812 */ /* 0x000fe400078cc0ff */
[----:B-1----:R-:W-:Y:S01]  /*a3060*/  PRMT R0, R22, 0x7772, RZ ;  /* 0x0000777216007816 */ /* 0x002fe200000000ff */
[----:B------:R-:W2:Y:S10]  /*a3070*/  LDL.LU.64 R18, [R1+0x1380] ;  /* 0x0013800001127983 */ /* 0x000eb40000300a00 */
[----:B---3--:R1:W-:Y:S01]  /*a3080*/  @P6 STG.E.U8 desc[UR44][R20.64], R0 ;  /* 0x0000000014006986 */ /* 0x0083e2000c10112c */
[----:B------:R-:W-:-:S02]  /*a3090*/  LOP3.LUT P6, RZ, R2, 0x4000, RZ, 0xc0, !PT ;  /* 0x0000400002ff7812 */ /* 0x000fc400078cc0ff */
[----:B-1----:R-:W-:Y:S01]  /*a30a0*/  PRMT R0, R22, 0x7773, RZ ;  /* 0x0000777316007816 */ /* 0x002fe200000000ff */
[----:B------:R-:W3:Y:S10]  /*a30b0*/  LDL.LU.64 R20, [R1+0x13a0] ;  /* 0x0013a00001147983 */ /* 0x000ef40000300a00 */
[----:B------:R4:W-:Y:S01]  /*a30c0*/  @P6 STG.E.U8 desc[UR44][R26.64], R0 ;  /* 0x000000001a006986 */ /* 0x0009e2000c10112c */
[----:B------:R-:W-:-:S02]  /*a30d0*/  LOP3.LUT P6, RZ, R2, 0x2000, RZ, 0xc0, !PT ;  /* 0x0000200002ff7812 */ /* 0x000fc400078cc0ff */
[----:B----4-:R-:W-:Y:S01]  /*a30e0*/  PRMT R0, R3, 0x7770, RZ ;  /* 0x0000777003007816 */ /* 0x010fe200000000ff */
        /* <DEDUP_REMOVED lines=12> */
[C---:B------:R-:W-:Y:S02]  /*a31b0*/  LOP3.LUT P6, RZ, R2.reuse, 0x800, RZ, 0xc0, !PT ;  /* 0x0000080002ff7812 */ /* 0x040fe400078cc0ff */
[----:B-1----:R-:W-:Y:S01]  /*a31c0*/  PRMT R0, R3, 0x7772, RZ ;  /* 0x0000777203007816 */ /* 0x002fe200000000ff */
[----:B------:R-:W2:Y:S10]  /*a31d0*/  LDL.LU.64 R24, [R1+0x24a8] ;  /* 0x0024a80001187983 */ /* 0x000eb40000300a00 */
[----:B------:R1:W-:Y:S01]  /*a31e0*/  @P6 STG.E.U8 desc[UR44][R10.64], R0 ;  /* 0x000000000a006986 */ /* 0x0003e2000c10112c */
        /* <DEDUP_REMOVED lines=21> */
[----:B----4-:R1:W-:Y:S04]  /*a3340*/  @P5 STG.E.U8 desc[UR44][R26.64], R0 ;  /* 0x000000001a005986 */ /* 0x0103e8000c10112c */
[----:B-1----:R-:W4:Y:S04]  /*a3350*/  LDL.LU.64 R26, [R1+0x13c0] ;  /* 0x0013c000011a7983 */ /* 0x002f280000300a00 */
[----:B------:R-:W2:Y:S01]  /*a3360*/  LDL.LU R15, [R1+0x37c] ;  /* 0x00037c00010f7983 */ /* 0x000ea20000300800 */
[----:B------:R-:W-:-:S02]  /*a3370*/  LOP3.LUT P3, RZ, R23, 0x20000, RZ, 0xc0, !PT ;  /* 0x0002000017ff7812 */ /* 0x000fc4000786c0ff */
[C---:B------:R-:W-:Y:S02]  /*a3380*/  LOP3.LUT P0, RZ, R23.reuse, 0x10000, RZ, 0xc0, !PT ;  /* 0x0001000017ff7812 */ /* 0x040fe4000780c0ff */
[----:B------:R-:W-:Y:S01]  /*a3390*/  LOP3.LUT P2, RZ, R23, 0x8000, RZ, 0xc0, !PT ;  /* 0x0000800017ff7812 */ /* 0x000fe2000784c0ff */
[----:B------:R-:W4:Y:S04]  /*a33a0*/  LDL.LU.64 R18, [R1+0x13d0] ;  /* 0x0013d00001127983 */ /* 0x000f280000300a00 */
[----:B------:R-:W4:Y:S04]  /*a33b0*/  LDL.LU.64 R20, [R1+0x7c0] ;  /* 0x0007c00001147983 */ /* 0x000f280000300a00 */
[----:B------:R-:W4:Y:S01]  /*a33c0*/  LDL.LU R3, [R1+0x38c] ;  /* 0x00038c0001037983 */ /* 0x000f220000300800 */
[----:B--2---:R-:W-:-:S05]  /*a33d0*/  PRMT R0, R15, 0x7770, RZ ;  /* 0x000077700f007816 */ /* 0x004fca00000000ff */
[----:B---3--:R1:W-:Y:S02]  /*a33e0*/  @P3 STG.E.U8 desc[UR44][R28.64], R0 ;  /* 0x000000001c003986 */ /* 0x0083e4000c10112c */
[C---:B-1----:R-:W-:Y:S02]  /*a33f0*/  PRMT R0, R15.reuse, 0x7771, RZ ;  /* 0x000077710f007816 */ /* 0x042fe400000000ff */
[----:B------:R-:W2:Y:S04]  /*a3400*/  LDL.LU.64 R28, [R1+0x13f8] ;  /* 0x0013f800011c7983 */ /* 0x000ea80000300a00 */
[----:B----4-:R1:W-:Y:S02]  /*a3410*/  @P0 STG.E.U8 desc[UR44][R26.64], R0 ;  /* 0x000000001a000986 */ /* 0x0103e4000c10112c */
[----:B-1----:R-:W-:-:S02]  /*a3420*/  PRMT R0, R15, 0x7772, RZ ;  /* 0x000077720f007816 */ /* 0x002fc400000000ff */
[----:B------:R-:W3:Y:S04]  /*a3430*/  LDL.LU.64 R26, [R1+0x1418] ;  /* 0x00141800011a7983 */ /* 0x000ee80000300a00 */
[----:B------:R-:W4:Y:S04]  /*a3440*/  LDL.LU R14, [R1+0x3a0] ;  /* 0x0003a000010e7983 */ /* 0x000f280000300800 */
[----:B------:R1:W-:Y:S04]  /*a3450*/  @P2 STG.E.U8 desc[UR44][R24.64], R0 ;  /* 0x0000000018002986 */ /* 0x0003e8000c10112c */
        /* <DEDUP_REMOVED lines=40> */
[C---:B------:R-:W-:Y:S02]  /*a36e0*/  LOP3.LUT P1, RZ, R23.reuse, 0x10, RZ, 0xc0, !PT ;  /* 0x0000001017ff7812 */ /* 0x040fe4000782c0ff */
[C---:B------:R-:W-:Y:S02]  /*a36f0*/  LOP3.LUT P4, RZ, R23.reuse, 0x8, RZ, 0xc0, !PT ;  /* 0x0000000817ff7812 */ /* 0x040fe4000788c0ff */
[----:B------:R-:W-:Y:S02]  /*a3700*/  LOP3.LUT P3, RZ, R23, 0x4, RZ, 0xc0, !PT ;  /* 0x0000000417ff7812 */ /* 0x000fe4000786c0ff */
[----:B-1----:R-:W-:Y:S02]  /*a3710*/  PRMT R0, R3, 0x7772, RZ ;  /* 0x0000777203007816 */ /* 0x002fe400000000ff */
[----:B------:R-:W-:-:S02]  /*a3720*/  LOP3.LUT P0, RZ, R23, 0x2, RZ, 0xc0, !PT ;  /* 0x0000000217ff7812 */ /* 0x000fc4000780c0ff */
[----:B------:R-:W-:Y:S02]  /*a3730*/  LOP3.LUT P2, RZ, R23, 0x1, RZ, 0xc0, !PT ;  /* 0x0000000117ff7812 */ /* 0x000fe4000784c0ff */
[----:B------:R-:W4:Y:S04]  /*a3740*/  LDL.LU.64 R22, [R1+0x1450] ;  /* 0x0014500001167983 */ /* 0x000f280000300a00 */
[----:B---3--:R1:W-:Y:S01]  /*a3750*/  @P6 STG.E.U8 desc[UR44][R26.64], R0 ;  /* 0x000000001a006986 */ /* 0x0083e2000c10112c */
[----:B------:R-:W-:-:S03]  /*a3760*/  LOP3.LUT P6, RZ, R2, 0x20, RZ, 0xc0, !PT ;  /* 0x0000002002ff7812 */ /* 0x000fc600078cc0ff */
[----:B------:R-:W3:Y:S04]  /*a3770*/  LDL.LU.64 R12, [R1+0x1448] ;  /* 0x00144800010c7983 */ /* 0x000ee80000300a00 */
[----:B------:R-:W3:Y:S04]  /*a3780*/  LDL.LU R15, [R1+0x390] ;  /* 0x00039000010f7983 */ /* 0x000ee80000300800 */
[----:B------:R-:W3:Y:S04]  /*a3790*/  LDL.LU.64 R6, [R1+0x7b8] ;  /* 0x0007b80001067983 */ /* 0x000ee80000300a00 */
[----:B------:R-:W3:Y:S04]  /*a37a0*/  LDL.LU.64 R4, [R1+0x1470] ;  /* 0x0014700001047983 */ /* 0x000ee80000300a00 */
[----:B------:R-:W3:Y:S04]  /*a37b0*/  LDL.LU.64 R8, [R1+0x1490] ;  /* 0x0014900001087983 */ /* 0x000ee80000300a00 */
[----:B------:R-:W3:Y:S04]  /*a37c0*/  LDL.LU.64 R18, [R1+0x1488] ;  /* 0x0014880001127983 */ /* 0x000ee80000300a00 */
[----:B------:R-:W3:Y:S04]  /*a37d0*/  LDL.LU R16, [R1+0x3a4] ;  /* 0x0003a40001107983 */ /* 0x000ee80000300800 */
[----:B------:R-:W3:Y:S04]  /*a37e0*/  LDL.LU.64 R20, [R1+0x1480] ;  /* 0x0014800001147983 */ /* 0x000ee80000300a00 */
[----:B------:R-:W3:Y:S01]  /*a37f0*/  LDL.LU.64 R28, [R1+0x14b0] ;  /* 0x0014b000011c7983 */ /* 0x000ee20000300a00 */
[----:B-1----:R-:W-:-:S03]  /*a3800*/  PRMT R0, R3, 0x7773, RZ ;  /* 0x0000777303007816 */ /* 0x002fc600000000ff */
[----:B------:R-:W3:Y:S04]  /*a3810*/  LDL.LU.64 R26, [R1+0x14c8] ;  /* 0x0014c800011a7983 */ /* 0x000ee80000300a00 */
[----:B--2---:R1:W-:Y:S04]  /*a3820*/  @P6 STG.E.U8 desc[UR44][R10.64], R0 ;  /* 0x000000000a006986 */ /* 0x0043e8000c10112c */
[----:B-1----:R-:W2:Y:S01]  /*a3830*/  LDL.LU.64 R10, [R1+0x2498] ;  /* 0x00249800010a7983 */ /* 0x002ea20000300a00 */
[----:B------:R-:W-:Y:S02]  /*a3840*/  LOP3.LUT P6, RZ, R2, 0x10, RZ, 0xc0, !PT ;  /* 0x0000001002ff7812 */ /* 0x000fe400078cc0ff */
[----:B----4-:R-:W-:-:S11]  /*a3850*/  PRMT R0, R14, 0x7770, RZ ;  /* 0x000077700e007816 */ /* 0x010fd600000000ff */
[----:B--2---:R1:W-:Y:S04]  /*a3860*/  @P6 STG.E.U8 desc[UR44][R10.64], R0 ;  /* 0x000000000a006986 */ /* 0x0043e8000c10112c */
[----:B-1----:R-:W2:Y:S01]  /*a3870*/  LDL.LU.64 R10, [R1+0x2490] ;  /* 0x00249000010a7983 */ /* 0x002ea20000300a00 */
[----:B------:R-:W-:Y:S02]  /*a3880*/  LOP3.LUT P6, RZ, R2, 0x8, RZ, 0xc0, !PT ;  /* 0x0000000802ff7812 */ /* 0x000fe400078cc0ff */
[----:B------:R-:W-:Y:S02]  /*a3890*/  PRMT R0, R14, 0x7771, RZ ;  /* 0x000077710e007816 */ /* 0x000fe400000000ff */
[----:B------:R-:W-:-:S09]  /*a38a0*/  LOP3.LUT P5, RZ, R24, 0x80000000, RZ, 0xc0, !PT ;  /* 0x8000000018ff7812 */ /* 0x000fd200078ac0ff */
[----:B--2---:R1:W-:Y:S01]  /*a38b0*/  @P6 STG.E.U8 desc[UR44][R10.64], R0 ;  /* 0x000000000a006986 */ /* 0x0043e2000c10112c */
[----:B------:R-:W-:Y:S02]  /*a38c0*/  LOP3.LUT P6, RZ, R2, 0x4, RZ, 0xc0, !PT ;  /* 0x0000000402ff7812 */ /* 0x000fe400078cc0ff */
[----:B-1----:R-:W-:Y:S01]  /*a38d0*/  PRMT R0, R14, 0x7772, RZ ;  /* 0x000077720e007816 */ /* 0x002fe200000000ff */
[----:B------:R-:W2:Y:S10]  /*a38e0*/  LDL.LU R11, [R1+0x248c] ;  /* 0x00248c00010b7983 */ /* 0x000eb40000300800 */
[----:B------:R1:W-:Y:S01]  /*a38f0*/  @P6 STG.E.U8 desc[UR44][R22.64], R0 ;  /* 0x0000000016006986 */ /* 0x0003e2000c10112c */
[----:B------:R-:W-:-:S02]  /*a3900*/  LOP3.LUT P6, RZ, R2, 0x2, RZ, 0xc0, !PT ;  /* 0x0000000202ff7812 */ /* 0x000fc400078cc0ff */
[----:B-1----:R-:W-:-:S11]  /*a3910*/  PRMT R0, R14, 0x7773, RZ ;  /* 0x000077730e007816 */ /* 0x002fd600000000ff */
[----:B---3--:R1:W-:Y:S01]  /*a3920*/  @P6 STG.E.U8 desc[UR44][R12.64], R0 ;  /* 0x000000000c006986 */ /* 0x0083e2000c10112c */
        /* <DEDUP_REMOVED lines=17> */
[----:B------:R-:W-:-:S02]  /*a3a40*/  LOP3.LUT P3, RZ, R24, 0x40000000, RZ, 0xc0, !PT ;  /* 0x4000000018ff7812 */ /* 0x000fc4000786c0ff */
[----:B------:R-:W-:Y:S02]  /*a3a50*/  LOP3.LUT P0, RZ, R24, 0x20000000, RZ, 0xc0, !PT ;  /* 0x2000000018ff7812 */ /* 0x000fe4000780c0ff */
[----:B------:R-:W-:Y:S01]  /*a3a60*/  PRMT R0, R16, 0x7773, RZ ;  /* 0x0000777310007816 */ /* 0x000fe200000000ff */
[----:B------:R-:W2:Y:S04]  /*a3a70*/  LDL.LU.64 R14, [R1+0x14e8] ;  /* 0x0014e800010e7983 */ /* 0x000ea80000300a00 */
[----:B------:R-:W2:Y:S04]  /*a3a80*/  LDL.LU.64 R18, [R1+0x1508] ;  /* 0x0015080001127983 */ /* 0x000ea80000300a00 */
[----:B------:R-:W2:Y:S04]  /*a3a90*/  LDL.LU.64 R20, [R1+0x1500] ;  /* 0x0015000001147983 */ /* 0x000ea80000300a00 */
[----:B------:R-:W2:Y:S04]  /*a3aa0*/  LDL.LU R17, [R1+0x3a8] ;  /* 0x0003a80001117983 */ /* 0x000ea80000300800 */
[----:B---3--:R1:W-:Y:S02]  /*a3ab0*/  @P3 STG.E.U8 desc[UR44][R28.64], R0 ;  /* 0x000000001c003986 */ /* 0x0083e4000c10112c */
[----:B-1----:R-:W-:-:S02]  /*a3ac0*/  PRMT R0, R25, 0x7770, RZ ;  /* 0x0000777019007816 */ /* 0x002fc400000000ff */
[----:B------:R-:W3:Y:S04]  /*a3ad0*/  LDL.LU.64 R28, [R1+0x14f8] ;  /* 0x0014f800011c7983 */ /* 0x000ee80000300a00 */
[----:B----4-:R1:W-:Y:S04]  /*a3ae0*/  @P0 STG.E.U8 desc[UR44][R26.64], R0 ;  /* 0x000000001a000986 */ /* 0x0103e8000c10112c */
        /* <DEDUP_REMOVED lines=44> */
[----:B------:R-:W2:Y:S04]  /*a3db0*/  LDL.LU.64 R4, [R1+0x1578] ;  /* 0x0015780001047983 */ /* 0x000ea80000300a00 */
[----:B------:R-:W2:Y:S04]  /*a3dc0*/  LDL.LU.64 R8, [R1+0x1570] ;  /* 0x0015700001087983 */ /* 0x000ea80000300a00 */
[----:B------:R-:W2:Y:S04]  /*a3dd0*/  LDL.LU.64 R14, [R1+0x15a0] ;  /* 0x0015a000010e7983 */ /* 0x000ea80000300a00 */
[----:B------:R-:W2:Y:S04]  /*a3de0*/  LDL.LU.64 R18, [R1+0x15b8] ;  /* 0x0015b80001127983 */ /* 0x000ea80000300a00 */
[----:B------:R-:W2:Y:S01]  /*a3df0*/  LDL.LU R16, [R1+0x39c] ;  /* 0x00039c0001107983 */ /* 0x000ea20000300800 */
[----:B-1----:R-:W-:-:S03]  /*a3e00*/  PRMT R0, R17, 0x7770, RZ ;  /* 0x0000777011007816 */ /* 0x002fc600000000ff */
[----:B------:R-:W2:Y:S04]  /*a3e10*/  LDL.LU.64 R20, [R1+0x15b0] ;  /* 0x0015b00001147983 */ /* 0x000ea80000300a00 */
[----:B---3--:R1:W-:Y:S01]  /*a3e20*/  @P6 STG.E.U8 desc[UR44][R28.64], R0 ;  /* 0x000000001c006986 */ /* 0x0083e2000c10112c */
[----:B------:R-:W-:Y:S02]  /*a3e30*/  LOP3.LUT P6, RZ, R11, 0x40000000, RZ, 0xc0, !PT ;  /* 0x400000000bff7812 */ /* 0x000fe400078cc0ff */
        /* <DEDUP_REMOVED lines=13> */
[C---:B------:R-:W-:Y:S02]  /*a3f10*/  LOP3.LUT P1, RZ, R24.reuse, 0x20000, RZ, 0xc0, !PT ;  /* 0x0002000018ff7812 */ /* 0x040fe4000782c0ff */
[C---:B------:R-:W-:Y:S02]  /*a3f20*/  LOP3.LUT P4, RZ, R24.reuse, 0x10000, RZ, 0xc0, !PT ;  /* 0x0001000018ff7812 */ /* 0x040fe4000788c0ff */
[----:B------:R-:W-:-:S02]  /*a3f30*/  LOP3.LUT P3, RZ, R24, 0x8000, RZ, 0xc0, !PT ;  /* 0x0000800018ff7812 */ /* 0x000fc4000786c0ff */
[C---:B------:R-:W-:Y:S02]  /*a3f40*/  LOP3.LUT P0, RZ, R24.reuse, 0x4000, RZ, 0xc0, !PT ;  /* 0x0000400018ff7812 */ /* 0x040fe4000780c0ff */
[C---:B------:R-:W-:Y:S02]  /*a3f50*/  LOP3.LUT P2, RZ, R24.reuse, 0x2000, RZ, 0xc0, !PT ;  /* 0x0000200018ff7812 */ /* 0x040fe4000784c0ff */
[----:B------:R-:W-:Y:S02]  /*a3f60*/  LOP3.LUT P5, RZ, R24, 0x1000, RZ, 0xc0, !PT ;  /* 0x0000100018ff7812 */ /* 0x000fe400078ac0ff */
[----:B--2---:R-:W-:-:S05]  /*a3f70*/  PRMT R0, R6, 0x7770, RZ ;  /* 0x0000777006007816 */ /* 0x004fca00000000ff */
        /* <DEDUP_REMOVED lines=17> */
[----:B------:R-:W2:Y:S04]  /*a4090*/  LDL.LU R25, [R1+0x2478] ;  /* 0x0024780001197983 */ /* 0x000ea80000300800 */
[----:B------:R1:W-:Y:S02]  /*a40a0*/  @P0 STG.E.U8 desc[UR44][R20.64], R0 ;  /* 0x0000000014000986 */ /* 0x0003e4000c10112c */
[----:B-1----:R-:W-:-:S05]  /*a40b0*/  PRMT R0, R16, 0x7770, RZ ;  /* 0x0000777010007816 */ /* 0x002fca00000000ff */
[----:B---3--:R1:W-:Y:S02]  /*a40c0*/  @P2 STG.E.U8 desc[UR44][R28.64], R0 ;  /* 0x000000001c002986 */ /* 0x0083e4000c10112c */
[----:B-1----:R-:W-:Y:S02]  /*a40d0*/  PRMT R0, R16, 0x7771, RZ ;  /* 0x0000777110007816 */ /* 0x002fe400000000ff */
[----:B------:R-:W3:Y:S04]  /*a40e0*/  LDL.LU.64 R28, [R1+0x15f8] ;  /* 0x0015f800011c7983 */ /* 0x000ee80000300a00 */
[----:B----4-:R1:W-:Y:S04]  /*a40f0*/  @P5 STG.E.U8 desc[UR44][R26.64], R0 ;  /* 0x000000001a005986 */ /* 0x0103e8000c10112c */
[----:B-1----:R-:W4:Y:S01]  /*a4100*/  LDL.LU.64 R26, [R1+0x15f0] ;  /* 0x0015f000011a7983 */ /* 0x002f220000300a00 */
[----:B------:R-:W-:-:S02]  /*a4110*/  LOP3.LUT P3, RZ, R24, 0x800, RZ, 0xc0, !PT ;  /* 0x0000080018ff7812 */ /* 0x000fc4000786c0ff */
[----:B------:R-:W-:Y:S02]  /*a4120*/  LOP3.LUT P0, RZ, R24, 0x400, RZ, 0xc0, !PT ;  /* 0x0000040018ff7812 */ /* 0x000fe4000780c0ff */
[C---:B------:R-:W-:Y:S01]  /*a4130*/  PRMT R0, R16.reuse, 0x7772, RZ ;  /* 0x0000777210007816 */ /* 0x040fe200000000ff */
[----:B------:R-:W2:Y:S04]  /*a4140*/  LDL.LU.64 R20, [R1+0x15e8] ;  /* 0x0015e80001147983 */ /* 0x000ea80000300a00 */
[----:B------:R-:W2:Y:S04]  /*a4150*/  LDL.LU.64 R8, [R1+0x1618] ;  /* 0x0016180001087983 */ /* 0x000ea80000300a00 */
[----:B------:R-:W2:Y:S04]  /*a4160*/  LDL.LU.64 R18, [R1+0x1630] ;  /* 0x0016300001127983 */ /* 0x000ea80000300a00 */
[----:B------:R-:W2:Y:S04]  /*a4170*/  LDL.LU R15, [R1+0x3c0] ;  /* 0x0003c000010f7983 */ /* 0x000ea80000300800 */
[----:B---3--:R1:W-:Y:S02]  /*a4180*/  @P3 STG.E.U8 desc[UR44][R28.64], R0 ;  /* 0x000000001c003986 */ /* 0x0083e4000c10112c */
[----:B-1----:R-:W-:-:S02]  /*a4190*/  PRMT R0, R16, 0x7773, RZ ;  /* 0x0000777310007816 */ /* 0x002fc400000000ff */
[----:B------:R-:W3:Y:S04]  /*a41a0*/  LDL.LU.64 R28, [R1+0x1628] ;  /* 0x00162800011c7983 */ /* 0x000ee80000300a00 */
[----:B------:R-:W3:Y:S04]  /*a41b0*/  LDL.LU R17, [R1+0x3b0] ;  /* 0x0003b00001117983 */ /* 0x000ee80000300800 */
        /* <DEDUP_REMOVED lines=37> */
[----:B------:R-:W2:Y:S04]  /*a4410*/  LDL.LU R20, [R1+0x3c4] ;  /* 0x0003c40001147983 */ /* 0x000ea80000300800 */
[----:B------:R-:W2:Y:S04]  /*a4420*/  LDL.LU.64 R22, [R1+0x1660] ;  /* 0x0016600001167983 */ /* 0x000ea80000300a00 */
[----:B------:R-:W2:Y:S04]  /*a4430*/  LDL.LU.64 R12, [R1+0x1690] ;  /* 0x00169000010c7983 */ /* 0x000ea80000300a00 */
[----:B------:R-:W2:Y:S04]  /*a4440*/  LDL.LU R21, [R1+0x3b4] ;  /* 0x0003b40001157983 */ /* 0x000ea80000300800 */
[----:B------:R1:W-:Y:S04]  /*a4450*/  @P5 STG.E.U8 desc[UR44][R8.64], R0 ;  /* 0x0000000008005986 */ /* 0x0003e8000c10112c */
[----:B------:R-:W2:Y:S04]  /*a4460*/  LDL.LU.64 R6, [R1+0x16a8] ;  /* 0x0016a80001067983 */ /* 0x000ea80000300a00 */
[----:B------:R-:W2:Y:S01]  /*a4470*/  LDL.LU.64 R4, [R1+0x16a0] ;  /* 0x0016a00001047983 */ /* 0x000ea20000300a00 */
[----:B-1----:R-:W-:-:S03]  /*a4480*/  PRMT R0, R15, 0x7772, RZ ;  /* 0x000077720f007816 */ /* 0x002fc600000000ff */
[----:B------:R-:W2:Y:S04]  /*a4490*/  LDL.LU.64 R8, [R1+0x790] ;  /* 0x0007900001087983 */ /* 0x000ea80000300a00 */
[----:B------:R1:W-:Y:S01]  /*a44a0*/  @P6 STG.E.U8 desc[UR44][R18.64], R0 ;  /* 0x0000000012006986 */ /* 0x0003e2000c10112c */
[----:B------:R-:W-:Y:S02]  /*a44b0*/  LOP3.LUT P6, RZ, R11, 0x800000, RZ, 0xc0, !PT ;  /* 0x008000000bff7812 */ /* 0x000fe400078cc0ff */
[----:B-1----:R-:W-:Y:S02]  /*a44c0*/  PRMT R0, R15, 0x7773, RZ ;  /* 0x000077730f007816 */ /* 0x002fe400000000ff */
[----:B------:R-:W2:Y:S09]  /*a44d0*/  LDL.LU.64 R14, [R1+0x16c8] ;  /* 0x0016c800010e7983 */ /* 0x000eb20000300a00 */
[----:B---3--:R1:W-:Y:S01]  /*a44e0*/  @P6 STG.E.U8 desc[UR44][R28.64], R0 ;  /* 0x000000001c006986 */ /* 0x0083e2000c10112c */
[----:B------:R-:W-:-:S03]  /*a44f0*/  LOP3.LUT P6, RZ, R11, 0x400000, RZ, 0xc0, !PT ;  /* 0x004000000bff7812 */ /* 0x000fc600078cc0ff */
[----:B------:R-:W3:Y:S01]  /*a4500*/  LDL.LU.64 R18, [R1+0x16e8] ;  /* 0x0016e80001127983 */ /* 0x000ee20000300a00 */
[----:B-1----:R-:W-:-:S03]  /*a4510*/  PRMT R0, R17, 0x7770, RZ ;  /* 0x0000777011007816 */ /* 0x002fc600000000ff */
[----:B------:R-:W3:Y:S04]  /*a4520*/  LDL.LU.64 R28, [R1+0x16e0] ;  /* 0x0016e000011c7983 */ /* 0x000ee80000300a00 */
[----:B------:R-:W3:Y:S04]  /*a4530*/  LDL.LU R16, [R1+0x3c8] ;  /* 0x0003c80001107983 */ /* 0x000ee80000300800 */
[----:B----4-:R1:W-:Y:S01]  /*a4540*/  @P6 STG.E.U8 desc[UR44][R26.64], R0 ;  /* 0x000000001a006986 */ /* 0x0103e2000c10112c */
[----:B------:R-:W-:Y:S02]  /*a4550*/  LOP3.LUT P6, RZ, R11, 0x200000, RZ, 0xc0, !PT ;  /* 0x002000000bff7812 */ /* 0x000fe400078cc0ff */
        /* <DEDUP_REMOVED lines=13> */
[----:B------:R-:W-:-:S03]  /*a4630*/  LOP3.LUT P0, RZ, R25, 0x8000000, RZ, 0xc0, !PT ;  /* 0x0800000019ff7812 */ /* 0x000fc6000780c0ff */
        /* <DEDUP_REMOVED lines=20> */
[C---:B------:R-:W-:Y:S02]  /*a4780*/  LOP3.LUT P2, RZ, R25.reuse, 0x4000000, RZ, 0xc0, !PT ;  /* 0x0400000019ff7812 */ /* 0x040fe4000784c0ff */
[C---:B------:R-:W-:Y:S02]  /*a4790*/  LOP3.LUT P5, RZ, R25.reuse, 0x2000000, RZ, 0xc0, !PT ;  /* 0x0200000019ff7812 */ /* 0x040fe400078ac0ff */
[----:B------:R-:W-:-:S09]  /*a47a0*/  LOP3.LUT P3, RZ, R25, 0x1000000, RZ, 0xc0, !PT ;  /* 0x0100000019ff7812 */ /* 0x000fd2000786c0ff */
[----:B------:R1:W-:Y:S02]  /*a47b0*/  @P2 STG.E.U8 desc[UR44][R28.64], R0 ;  /* 0x000000001c002986 */ /* 0x0003e4000c10112c */
[----:B-1----:R-:W-:-:S05]  /*a47c0*/  PRMT R0, R16, 0x7770, RZ ;  /* 0x0000777010007816 */ /* 0x002fca00000000ff */
[----:B----4-:R1:W-:Y:S02]  /*a47d0*/  @P5 STG.E.U8 desc[UR44][R26.64], R0 ;  /* 0x000000001a005986 */ /* 0x0103e4000c10112c */
[----:B-1----:R-:W-:Y:S02]  /*a47e0*/  PRMT R0, R16, 0x7771, RZ ;  /* 0x0000777110007816 */ /* 0x002fe400000000ff */
[----:B------:R-:W3:Y:S04]  /*a47f0*/  LDL.LU.64 R26, [R1+0x1720] ;  /* 0x00172000011a7983 */ /* 0x000ee80000300a00 */
[----:B------:R-:W4:Y:S04]  /*a4800*/  LDL.LU.64 R28, [R1+0x1718] ;  /* 0x00171800011c7983 */ /* 0x000f280000300a00 */
[----:B------:R-:W4:Y:S04]  /*a4810*/  LDL.LU.64 R14, [R1+0x788] ;  /* 0x00078800010e7983 */ /* 0x000f280000300a00 */
[----:B------:R-:W4:Y:S04]  /*a4820*/  LDL.LU.64 R18, [R1+0x1740] ;  /* 0x0017400001127983 */ /* 0x000f280000300a00 */
[----:B------:R-:W4:Y:S04]  /*a4830*/  LDL.LU R10, [R1+0x3b8] ;  /* 0x0003b800010a7983 */ /* 0x000f280000300800 */
[----:B--2---:R1:W-:Y:S04]  /*a4840*/  @P3 STG.E.U8 desc[UR44][R20.64], R0 ;  /* 0x0000000014003986 */ /* 0x0043e8000c10112c */
[----:B-1----:R-:W2:Y:S04]  /*a4850*/  LDL.LU.64 R20, [R1+0x1760] ;  /* 0x0017600001147983 */ /* 0x002ea80000300a00 */
[----:B------:R-:W4:Y:S01]  /*a4860*/  LDL.LU R3, [R1+0x3cc] ;  /* 0x0003cc0001037983 */ /* 0x000f220000300800 */
[----:B------:R-:W-:-:S02]  /*a4870*/  LOP3.LUT P0, RZ, R25, 0x800000, RZ, 0xc0, !PT ;  /* 0x0080000019ff7812 */ /* 0x000fc4000780c0ff */
[----:B------:R-:W-:-:S11]  /*a4880*/  PRMT R0, R16, 0x7772, RZ ;  /* 0x0000777210007816 */ /* 0x000fd600000000ff */
[----:B---3--:R-:W-:Y:S01]  /*a4890*/  @P0 STG.E.U8 desc[UR44][R26.64], R0 ;  /* 0x000000001a000986 */ /* 0x008fe2000c10112c */
        /* <DEDUP_REMOVED lines=12> */
[----:B-1----:R-:W3:Y:S04]  /*a4960*/  LDL.LU.64 R2, [R1+0x1758] ;  /* 0x0017580001027983 */ /* 0x002ee80000300a00 */
[----:B------:R-:W4:Y:S02]  /*a4970*/  LDL.LU.64 R26, [R1+0x1780] ;  /* 0x00178000011a7983 */ /* 0x000f240000300a00 */
        /* <DEDUP_REMOVED lines=25> */
[C---:B------:R-:W-:Y:S02]  /*a4b10*/  LOP3.LUT P6, RZ, R11.reuse, 0x4000, RZ, 0xc0, !PT ;  /* 0x000040000bff7812 */ /* 0x040fe400078cc0ff */
[----:B-1----:R-:W-:Y:S01]  /*a4b20*/  PRMT R0, R10, 0x7773, RZ ;  /* 0x000077730a007816 */ /* 0x002fe200000000ff */
[----:B----4-:R1:W-:Y:S10]  /*a4b30*/  STL.64 [R1+0x2458], R26 ;  /* 0x0024581a01007387 */ /* 0x0103f40000100a00 */
[----:B---3--:R2:W-:Y:S04]  /*a4b40*/  @P6 STG.E.U8 desc[UR44][R2.64], R0 ;  /* 0x0000000002006986 */ /* 0x0085e8000c10112c */
[----:B-1----:R-:W3:Y:S04]  /*a4b50*/  LDL.LU.64 R26, [R1+0x1750] ;  /* 0x00175000011a7983 */ /* 0x002ee80000300a00 */
[----:B------:R-:W4:Y:S04]  /*a4b60*/  LDL.LU.64 R22, [R1+0x1798] ;  /* 0x0017980001167983 */ /* 0x000f280000300a00 */
        /* <DEDUP_REMOVED lines=48> */
[----:B--2---:R1:W-:Y:S04]  /*a4e70*/  @P5 STG.E.U8 desc[UR44][R26.64], R0 ;  /* 0x000000001a005986 */ /* 0x0043e8000c10112c */
[----:B-1----:R-:W2:Y:S04]  /*a4e80*/  LDL.LU.64 R26, [R1+0x2448] ;  /* 0x00244800011a7983 */ /* 0x002ea80000300a00 */
[----:B------:R-:W3:Y:S04]  /*a4e90*/  LDL.LU.64 R6, [R1+0x778] ;  /* 0x0007780001067983 */ /* 0x000ee80000300a00 */
[----:B------:R-:W4:Y:S04]  /*a4ea0*/  LDL.LU.64 R28, [R1+0x1830] ;  /* 0x00183000011c7983 */ /* 0x000f280000300a00 */
[----:B------:R-:W2:Y:S04]  /*a4eb0*/  LDL.LU.64 R4, [R1+0x1850] ;  /* 0x0018500001047983 */ /* 0x000ea80000300a00 */
[----:B------:R-:W3:Y:S01]  /*a4ec0*/  LDL.LU R15, [R1+0x3e0] ;  /* 0x0003e000010f7983 */ /* 0x000ee20000300800 */
[----:B------:R-:W-:-:S02]  /*a4ed0*/  LOP3.LUT P3, RZ, R25, 0x20, RZ, 0xc0, !PT ;  /* 0x0000002019ff7812 */ /* 0x000fc4000786c0ff */
[----:B------:R-:W-:Y:S01]  /*a4ee0*/  LOP3.LUT P0, RZ, R25, 0x10, RZ, 0xc0, !PT ;  /* 0x0000001019ff7812 */ /* 0x000fe2000780c0ff */
[----:B------:R-:W2:Y:S04]  /*a4ef0*/  LDL.LU.64 R8, [R1+0x1848] ;  /* 0x0018480001087983 */ /* 0x000ea80000300a00 */
[----:B------:R-:W2:Y:S04]  /*a4f00*/  LDL.LU.64 R18, [R1+0x1840] ;  /* 0x0018400001127983 */ /* 0x000ea80000300a00 */
[----:B------:R-:W2:Y:S04]  /*a4f10*/  LDL.LU.64 R20, [R1+0x1870] ;  /* 0x0018700001147983 */ /* 0x000ea80000300a00 */
[----:B------:R-:W2:Y:S01]  /*a4f20*/  LDL.LU R14, [R1+0x3f4] ;  /* 0x0003f400010e7983 */ /* 0x000ea20000300800 */
[----:B------:R-:W-:-:S02]  /*a4f30*/  LOP3.LUT R11, R11, 0xfffffffe, RZ, 0xc0, !PT ;  /* 0xfffffffe0b0b7812 */ /* 0x000fc400078ec0ff */
[----:B---3--:R-:W-:-:S05]  /*a4f40*/  PRMT R0, R15, 0x7770, RZ ;  /* 0x000077700f007816 */ /* 0x008fca00000000ff */
[----:B------:R1:W-:Y:S02]  /*a4f50*/  @P3 STG.E.U8 desc[UR44][R6.64], R0 ;  /* 0x0000000006003986 */ /* 0x0003e4000c10112c */
[----:B-1----:R-:W-:-:S05]  /*a4f60*/  PRMT R0, R15, 0x7771, RZ ;  /* 0x000077710f007816 */ /* 0x002fca00000000ff */
[----:B----4-:R1:W-:Y:S04]  /*a4f70*/  @P0 STG.E.U8 desc[UR44][R28.64], R0 ;  /* 0x000000001c000986 */ /* 0x0103e8000c10112c */
[----:B-1----:R-:W3:Y:S04]  /*a4f80*/  LDL.LU.64 R28, [R1+0x1888] ;  /* 0x00188800011c7983 */ /* 0x002ee80000300a00 */
[----:B------:R-:W4:Y:S01]  /*a4f90*/  LDL.LU R3, [R1+0x3e4] ;  /* 0x0003e40001037983 */ /* 0x000f220000300800 */
        /* <DEDUP_REMOVED lines=26> */
[----:B----4-:R1:W-:Y:S04]  /*a5140*/  STL [R1+0x2440], R3 ;  /* 0x0024400301007387 */ /* 0x0103e80000100800 */
[----:B-1----:R-:W2:Y:S04]  /*a5150*/  LDL.LU.64 R2, [R1+0x1880] ;  /* 0x0018800001027983 */ /* 0x002ea80000300a00 */
[----:B------:R-:W4:Y:S01]  /*a5160*/  LDL.LU.64 R24, [R1+0x18a8] ;  /* 0x0018a80001187983 */ /* 0x000f220000300a00 */
        /* <DEDUP_REMOVED lines=11> */
[----:B---3--:R1:W-:Y:S01]  /*a5220*/  @P6 STG.E.U8 desc[UR44][R28.64], R0 ;  /* 0x000000001c006986 */ /* 0x0083e2000c10112c */
[C---:B------:R-:W-:Y:S02]  /*a5230*/  LOP3.LUT P6, RZ, R11.reuse, 0x20, RZ, 0xc0, !PT ;  /* 0x000000200bff7812 */ /* 0x040fe400078cc0ff */
[----:B-1----:R-:W-:Y:S01]  /*a5240*/  PRMT R0, R14, 0x7773, RZ ;  /* 0x000077730e007816 */ /* 0x002fe200000000ff */
[----:B----4-:R1:W-:Y:S10]  /*a5250*/  STL.64 [R1+0x2438], R24 ;  /* 0x0024381801007387 */ /* 0x0103f40000100a00 */
[----:B--2---:R2:W-:Y:S04]  /*a5260*/  @P6 STG.E.U8 desc[UR44][R2.64], R0 ;  /* 0x0000000002006986 */ /* 0x0045e8000c10112c */
[----:B-1----:R-:W3:Y:S04]  /*a5270*/  LDL.LU.64 R24, [R1+0x770] ;  /* 0x0007700001187983 */ /* 0x002ee80000300a00 */
        /* <DEDUP_REMOVED lines=46> */
[----:B-1----:R-:W2:Y:S04]  /*a5560*/  LDL.LU.64 R28, [R1+0x1938] ;  /* 0x00193800011c7983 */ /* 0x002ea80000300a00 */
[----:B------:R-:W3:Y:S04]  /*a5570*/  LDL.LU.64 R16, [R1+0x1930] ;  /* 0x0019300001107983 */ /* 0x000ee80000300a00 */
        /* <DEDUP_REMOVED lines=8> */
[----:B------:R-:W4:Y:S04]  /*a5600*/  LDL.LU R27, [R1+0x2430] ;  /* 0x00243000011b7983 */ /* 0x000f280000300800 */
[----:B------:R-:W4:Y:S04]  /*a5610*/  LDL.LU.64 R20, [R1+0x760] ;  /* 0x0007600001147983 */ /* 0x000f280000300a00 */
[----:B--2---:R3:W-:Y:S02]  /*a5620*/  @P3 STG.E.U8 desc[UR44][R28.64], R0 ;  /* 0x000000001c003986 */ /* 0x0047e4000c10112c */
[----:B---3--:R-:W-:-:S02]  /*a5630*/  PRMT R0, R19, 0x7770, RZ ;  /* 0x0000777013007816 */ /* 0x008fc400000000ff */
[----:B------:R-:W2:Y:S04]  /*a5640*/  LDL.LU.64 R28, [R1+0x1998] ;  /* 0x00199800011c7983 */ /* 0x000ea80000300a00 */
[----:B------:R1:W-:Y:S04]  /*a5650*/  @P0 STG.E.U8 desc[UR44][R16.64], R0 ;  /* 0x0000000010000986 */ /* 0x0003e8000c10112c */
[----:B-1----:R-:W3:Y:S01]  /*a5660*/  LDL.LU.64 R16, [R1+0x19b0] ;  /* 0x0019b00001107983 */ /* 0x002ee20000300a00 */
        /* <DEDUP_REMOVED lines=34> */
[----:B----4-:R1:W-:Y:S10]  /*a5890*/  @P2 STG.E.U8 desc[UR44][R6.64], R0 ;  /* 0x0000000006002986 */ /* 0x0103f4000c10112c */
[----:B------:R-:W-:-:S02]  /*a58a0*/  @P6 LOP3.LUT R14, R14, 0x80000000, RZ, 0xfc, !PT ;  /* 0x800000000e0e6812 */ /* 0x000fc400078efcff */
[----:B------:R-:W-:Y:S02]  /*a58b0*/  LOP3.LUT P6, RZ, R26, 0x4000, RZ, 0xc0, !PT ;  /* 0x000040001aff7812 */ /* 0x000fe400078cc0ff */
[C---:B-1----:R-:W-:Y:S01]  /*a58c0*/  PRMT R0, R19.reuse, 0x7772, RZ ;  /* 0x0000777213007816 */ /* 0x042fe200000000ff */
        /* <DEDUP_REMOVED lines=28> */
[C---:B------:R-:W-:Y:S02]  /*a5a90*/  LOP3.LUT P6, RZ, R14.reuse, 0x8000000, RZ, 0xc0, !PT ;  /* 0x080000000eff7812 */ /* 0x040fe400078cc0ff */
[----:B-1----:R-:W-:Y:S01]  /*a5aa0*/  PRMT R0, R27, 0x7770, RZ ;  /* 0x000077701b007816 */ /* 0x002fe200000000ff */
[----:B------:R-:W3:Y:S10]  /*a5ab0*/  LDL.LU R17, [R1+0x2424] ;  /* 0x0024240001117983 */ /* 0x000ef40000300800 */
        /* <DEDUP_REMOVED lines=8> */
[----:B-1----:R-:W-:Y:S02]  /*a5b40*/  PRMT R0, R27, 0x7773, RZ ;  /* 0x000077731b007816 */ /* 0x002fe400000000ff */
[----:B------:R-:W3:Y:S09]  /*a5b50*/  LDL.LU R27, [R1+0x2420] ;  /* 0x00242000011b7983 */ /* 0x000ef20000300800 */
[----:B------:R1:W-:Y:S02]  /*a5b60*/  @P6 STG.E.U8 desc[UR44][R22.64], R0 ;  /* 0x0000000016006986 */ /* 0x0003e4000c10112c */
[----:B-1----:R-:W-:-:S05]  /*a5b70*/  PRMT R0, R15, 0x7770, RZ ;  /* 0x000077700f007816 */ /* 0x002fca00000000ff */
        /* <DEDUP_REMOVED lines=15> */
[----:B------:R-:W2:Y:S04]  /*a5c70*/  LDL.LU.64 R4, [R1+0x1a88] ;  /* 0x001a880001047983 */ /* 0x000ea80000300a00 */
[----:B------:R-:W2:Y:S04]  /*a5c80*/  LDL.LU.64 R8, [R1+0x1aa8] ;  /* 0x001aa80001087983 */ /* 0x000ea80000300a00 */
[----:B------:R-:W2:Y:S01]  /*a5c90*/  LDL.LU R15, [R1+0x404] ;  /* 0x00040400010f7983 */ /* 0x000ea20000300800 */
[----:B---3--:R-:W-:-:S02]  /*a5ca0*/  LOP3.LUT P3, RZ, R27, 0x80000000, RZ, 0xc0, !PT ;  /* 0x800000001bff7812 */ /* 0x008fc4000786c0ff */
[----:B------:R-:W-:-:S11]  /*a5cb0*/  LOP3.LUT P0, RZ, R27, 0x40000000, RZ, 0xc0, !PT ;  /* 0x400000001bff7812 */ /* 0x000fd6000780c0ff */
[----:B----4-:R1:W-:Y:S02]  /*a5cc0*/  @P3 STG.E.U8 desc[UR44][R20.64], R0 ;  /* 0x0000000014003986 */ /* 0x0103e4000c10112c */
[----:B-1----:R-:W-:Y:S02]  /*a5cd0*/  PRMT R0, R19, 0x7773, RZ ;  /* 0x0000777313007816 */ /* 0x002fe400000000ff */
[----:B------:R-:W3:Y:S04]  /*a5ce0*/  LDL.LU.64 R20, [R1+0x1aa0] ;  /* 0x001aa00001147983 */ /* 0x000ee80000300a00 */
[----:B------:R-:W4:Y:S04]  /*a5cf0*/  LDL.LU R16, [R1+0x418] ;  /* 0x0004180001107983 */ /* 0x000f280000300800 */
        /* <DEDUP_REMOVED lines=20> */
[----:B--2---:R1:W-:Y:S04]  /*a5e40*/  STL.64 [R1+0x2418], R28 ;  /* 0x0024181c01007387 */ /* 0x0043e80000100a00 */
[----:B-1----:R-:W2:Y:S01]  /*a5e50*/  LDL.LU.64 R28, [R1+0x1a98] ;  /* 0x001a9800011c7983 */ /* 0x002ea20000300a00 */
[----:B------:R-:W-:Y:S02]  /*a5e60*/  LOP3.LUT R14, R14, 0xffdfffff, RZ, 0xc0, !PT ;  /* 0xffdfffff0e0e7812 */ /* 0x000fe400078ec0ff */
[----:B------:R-:W-:-:S02]  /*a5e70*/  LOP3.LUT P2, RZ, R27, 0x20000000, RZ, 0xc0, !PT ;  /* 0x200000001bff7812 */ /* 0x000fc4000784c0ff */
[----:B------:R-:W-:Y:S02]  /*a5e80*/  LOP3.LUT P5, RZ, R27, 0x10000000, RZ, 0xc0, !PT ;  /* 0x100000001bff7812 */ /* 0x000fe400078ac0ff */
[----:B------:R-:W-:Y:S02]  /*a5e90*/  PRMT R0, R15, 0x7770, RZ ;  /* 0x000077700f007816 */ /* 0x000fe400000000ff */
[----:B------:R-:W-:Y:S02]  /*a5ea0*/  @P6 LOP3.LUT R14, R14, 0x200000, RZ, 0xfc, !PT ;  /* 0x002000000e0e6812 */ /* 0x000fe400078efcff */
[----:B------:R-:W-:Y:S01]  /*a5eb0*/  LOP3.LUT P6, RZ, R27, 0x2000000, RZ, 0xc0, !PT ;  /* 0x020000001bff7812 */ /* 0x000fe200078cc0ff */
[----:B------:R-:W2:Y:S04]  /*a5ec0*/  LDL.LU R18, [R1+0x408] ;  /* 0x0004080001127983 */ /* 0x000ea80000300800 */
[----:B------:R-:W2:Y:S01]  /*a5ed0*/  LDL.LU.64 R10, [R1+0x1ad8] ;  /* 0x001ad800010a7983 */ /* 0x000ea20000300a00 */
[----:B------:R-:W-:-:S03]  /*a5ee0*/  LOP3.LUT R14, R14, 0xffbfffff, RZ, 0xc0, !PT ;  /* 0xffbfffff0e0e7812 */ /* 0x000fc600078ec0ff */
[----:B------:R-:W2:Y:S04]  /*a5ef0*/  LDL.LU.64 R24, [R1+0x748] ;  /* 0x0007480001187983 */ /* 0x000ea80000300a00 */
[----:B------:R-:W2:Y:S04]  /*a5f00*/  LDL.LU.64 R2, [R1+0x1b00] ;  /* 0x001b000001027983 */ /* 0x000ea80000300a00 */
[----:B------:R-:W2:Y:S04]  /*a5f10*/  LDL.LU.64 R22, [R1+0x1b20] ;  /* 0x001b200001167983 */ /* 0x000ea80000300a00 */
[----:B------:R-:W2:Y:S04]  /*a5f20*/  LDL.LU R19, [R1+0x41c] ;  /* 0x00041c0001137983 */ /* 0x000ea80000300800 */
        /* <DEDUP_REMOVED lines=12> */
[----:B------:R1:W-:Y:S01]  /*a5ff0*/  @P6 STG.E.U8 desc[UR44][R8.64], R0 ;  /* 0x0000000008006986 */ /* 0x0003e2000c10112c */
[----:B------:R-:W-:-:S02]  /*a6000*/  LOP3.LUT P6, RZ, R14, 0x800000, RZ, 0xc0, !PT ;  /* 0x008000000eff7812 */ /* 0x000fc400078cc0ff */
[----:B-1----:R-:W-:Y:S01]  /*a6010*/  PRMT R0, R15, 0x7773, RZ ;  /* 0x000077730f007816 */ /* 0x002fe200000000ff */
[----:B------:R-:W2:Y:S10]  /*a6020*/  LDL.LU.64 R8, [R1+0x1b58] ;  /* 0x001b580001087983 */ /* 0x000eb40000300a00 */
[----:B---3--:R4:W-:Y:S01]  /*a6030*/  @P6 STG.E.U8 desc[UR44][R20.64], R0 ;  /* 0x0000000014006986 */ /* 0x0089e2000c10112c */
[----:B------:R-:W-:-:S02]  /*a6040*/  LOP3.LUT P6, RZ, R14, 0x400000, RZ, 0xc0, !PT ;  /* 0x004000000eff7812 */ /* 0x000fc400078cc0ff */
[----:B----4-:R-:W-:Y:S01]  /*a6050*/  PRMT R0, R16, 0x7770, RZ ;  /* 0x0000777010007816 */ /* 0x010fe200000000ff */
[----:B------:R-:W3:Y:S04]  /*a6060*/  LDL.LU.64 R20, [R1+0x1b50] ;  /* 0x001b500001147983 */ /* 0x000ee80000300a00 */
        /* <DEDUP_REMOVED lines=39> */
[----:B----4-:R-:W-:-:S05]  /*a62e0*/  PRMT R0, R15, 0x7770, RZ ;  /* 0x000077700f007816 */ /* 0x010fca00000000ff */
        /* <DEDUP_REMOVED lines=41> */
[----:B----4-:R1:W-:Y:S04]  /*a6580*/  @P3 STG.E.U8 desc[UR44][R20.64], R0 ;  /* 0x0000000014003986 */ /* 0x0103e8000c10112c */
[----:B-1----:R-:W4:Y:S04]  /*a6590*/  LDL.LU.64 R20, [R1+0x738] ;  /* 0x0007380001147983 */ /* 0x002f280000300a00 */
[----:B------:R-:W3:Y:S01]  /*a65a0*/  LDL.LU.64 R26, [R1+0x1c10] ;  /* 0x001c1000011a7983 */ /* 0x000ee20000300a00 */
[----:B------:R-:W-:-:S05]  /*a65b0*/  PRMT R0, R15, 0x7773, RZ ;  /* 0x000077730f007816 */ /* 0x000fca00000000ff */
[----:B--2---:R1:W-:Y:S02]  /*a65c0*/  @P0 STG.E.U8 desc[UR44][R12.64], R0 ;  /* 0x000000000c000986 */ /* 0x0043e4000c10112c */
[----:B-1----:R-:W-:-:S05]  /*a65d0*/  PRMT R0, R11, 0x7770, RZ ;  /* 0x000077700b007816 */ /* 0x002fca00000000ff */
[----:B------:R1:W-:Y:S02]  /*a65e0*/  @P2 STG.E.U8 desc[UR44][R6.64], R0 ;  /* 0x0000000006002986 */ /* 0x0003e4000c10112c */
[----:B-1----:R-:W-:-:S05]  /*a65f0*/  PRMT R0, R11, 0x7771, RZ ;  /* 0x000077710b007816 */ /* 0x002fca00000000ff */
[----:B------:R-:W-:Y:S04]  /*a6600*/  @P5 STG.E.U8 desc[UR44][R4.64], R0 ;  /* 0x0000000004005986 */ /* 0x000fe8000c10112c */
[----:B---3--:R1:W-:Y:S04]  /*a6610*/  STL.64 [R1+0x23f8], R26 ;  /* 0x0023f81a01007387 */ /* 0x0083e80000100a00 */
[----:B-1----:R-:W2:Y:S01]  /*a6620*/  LDL.LU.64 R26, [R1+0x1bf0] ;  /* 0x001bf000011a7983 */ /* 0x002ea20000300a00 */
[----:B------:R-:W-:-:S03]  /*a6630*/  PRMT R0, R11, 0x7772, RZ ;  /* 0x000077720b007816 */ /* 0x000fc600000000ff */
[----:B------:R-:W3:Y:S04]  /*a6640*/  LDL.LU.64 R24, [R1+0x1c08] ;  /* 0x001c080001187983 */ /* 0x000ee80000300a00 */
[----:B------:R-:W3:Y:S04]  /*a6650*/  LDL.LU R16, [R1+0x424] ;  /* 0x0004240001107983 */ /* 0x000ee80000300800 */
[----:B------:R-:W3:Y:S04]  /*a6660*/  LDL.LU.64 R2, [R1+0x1c00] ;  /* 0x001c000001027983 */ /* 0x000ee80000300a00 */
[----:B------:R1:W-:Y:S01]  /*a6670*/  @P6 STG.E.U8 desc[UR44][R8.64], R0 ;  /* 0x0000000008006986 */ /* 0x0003e2000c10112c */
[----:B------:R-:W-:-:S03]  /*a6680*/  LOP3.LUT P6, RZ, R14, 0x8000, RZ, 0xc0, !PT ;  /* 0x000080000eff7812 */ /* 0x000fc600078cc0ff */
[----:B------:R-:W3:Y:S04]  /*a6690*/  LDL.LU.64 R22, [R1+0x1c30] ;  /* 0x001c300001167983 */ /* 0x000ee80000300a00 */
[----:B------:R-:W3:Y:S04]  /*a66a0*/  LDL.LU R15, [R1+0x364] ;  /* 0x00036400010f7983 */ /* 0x000ee80000300800 */
[----:B------:R-:W3:Y:S04]  /*a66b0*/  LDL.LU.64 R12, [R1+0x1c48] ;  /* 0x001c4800010c7983 */ /* 0x000ee80000300a00 */
[----:B------:R-:W3:Y:S04]  /*a66c0*/  LDL.LU.64 R6, [R1+0x1c40] ;  /* 0x001c400001067983 */ /* 0x000ee80000300a00 */
[----:B------:R-:W3:Y:S01]  /*a66d0*/  LDL.LU.64 R4, [R1+0x730] ;  /* 0x0007300001047983 */ /* 0x000ee20000300a00 */
[----:B-1----:R-:W-:-:S03]  /*a66e0*/  PRMT R0, R11, 0x7773, RZ ;  /* 0x000077730b007816 */ /* 0x002fc600000000ff */
[----:B------:R-:W3:Y:S04]  /*a66f0*/  LDL.LU.64 R8, [R1+0x1c68] ;  /* 0x001c680001087983 */ /* 0x000ee80000300a00 */
[----:B------:R1:W-:Y:S01]  /*a6700*/  @P6 STG.E.U8 desc[UR44][R18.64], R0 ;  /* 0x0000000012006986 */ /* 0x0003e2000c10112c */
        /* <DEDUP_REMOVED lines=39> */
[----:B----4-:R1:W-:Y:S04]  /*a6980*/  @P5 STG.E.U8 desc[UR44][R20.64], R0 ;  /* 0x0000000014005986 */ /* 0x0103e8000c10112c */
[----:B-1----:R-:W3:Y:S04]  /*a6990*/  LDL.LU.64 R20, [R1+0x1c78] ;  /* 0x001c780001147983 */ /* 0x002ee80000300a00 */
[----:B------:R-:W4:Y:S04]  /*a69a0*/  LDL.LU.64 R24, [R1+0x1ca8] ;  /* 0x001ca80001187983 */ /* 0x000f280000300a00 */
[----:B------:R-:W4:Y:S04]  /*a69b0*/  LDL.LU.64 R2, [R1+0x1cc0] ;  /* 0x001cc00001027983 */ /* 0x000f280000300a00 */
[----:B------:R-:W4:Y:S04]  /*a69c0*/  LDL.LU.64 R8, [R1+0x1cb8] ;  /* 0x001cb80001087983 */ /* 0x000f280000300a00 */
[----:B------:R-:W4:Y:S04]  /*a69d0*/  LDL.LU.64 R22, [R1+0x728] ;  /* 0x0007280001167983 */ /* 0x000f280000300a00 */
[----:B------:R-:W4:Y:S04]  /*a69e0*/  LDL.LU.64 R12, [R1+0x1ce0] ;  /* 0x001ce000010c7983 */ /* 0x000f280000300a00 */
[----:B------:R-:W4:Y:S04]  /*a69f0*/  LDL.LU.64 R6, [R1+0x1d00] ;  /* 0x001d000001067983 */ /* 0x000f280000300a00 */
[----:B------:R-:W4:Y:S01]  /*a6a00*/  LDL.LU R18, [R1+0x368] ;  /* 0x0003680001127983 */ /* 0x000f220000300800 */
[----:B------:R-:W-:-:S02]  /*a6a10*/  LOP3.LUT P2, RZ, R28, 0x20000, RZ, 0xc0, !PT ;  /* 0x000200001cff7812 */ /* 0x000fc4000784c0ff */
[----:B------:R-:W-:-:S11]  /*a6a20*/  LOP3.LUT R14, R14, 0xffffffbf, RZ, 0xc0, !PT ;  /* 0xffffffbf0e0e7812 */ /* 0x000fd600078ec0ff */
[----:B------:R-:W-:Y:S02]  /*a6a30*/  @P2 LOP3.LUT R14, R14, 0x40, RZ, 0xfc, !PT ;  /* 0x000000400e0e2812 */ /* 0x000fe400078efcff */
[----:B------:R-:W-:Y:S02]  /*a6a40*/  LOP3.LUT P2, RZ, R28, 0x40000, RZ, 0xc0, !PT ;  /* 0x000400001cff7812 */ /* 0x000fe4000784c0ff */
[----:B------:R-:W-:Y:S02]  /*a6a50*/  LOP3.LUT R14, R14, 0xffffff7f, RZ, 0xc0, !PT ;  /* 0xffffff7f0e0e7812 */ /* 0x000fe400078ec0ff */
[----:B------:R-:W-:-:S09]  /*a6a60*/  LOP3.LUT P0, RZ, R28, 0x2000, RZ, 0xc0, !PT ;  /* 0x000020001cff7812 */ /* 0x000fd2000780c0ff */
[----:B------:R-:W-:Y:S02]  /*a6a70*/  @P2 LOP3.LUT R14, R14, 0x80, RZ, 0xfc, !PT ;  /* 0x000000800e0e2812 */ /* 0x000fe400078efcff */
[----:B------:R-:W-:Y:S02]  /*a6a80*/  LOP3.LUT P2, RZ, R28, 0x80000, RZ, 0xc0, !PT ;  /* 0x000800001cff7812 */ /* 0x000fe4000784c0ff */
[----:B------:R-:W-:Y:S02]  /*a6a90*/  LOP3.LUT R14, R14, 0xfffffeff, RZ, 0xc0, !PT ;  /* 0xfffffeff0e0e7812 */ /* 0x000fe400078ec0ff */
[----:B------:R-:W-:-:S09]  /*a6aa0*/  LOP3.LUT P1, RZ, R28, 0x2000000, RZ, 0xc0, !PT ;  /* 0x020000001cff7812 */ /* 0x000fd2000782c0ff */
[----:B------:R-:W-:-:S04]  /*a6ab0*/  @P2 LOP3.LUT R14, R14, 0x100, RZ, 0xfc, !PT ;  /* 0x000001000e0e2812 */ /* 0x000fc800078efcff */
[----:B------:R-:W-:-:S04]  /*a6ac0*/  LOP3.LUT R14, R14, 0xfffffff7, RZ, 0xc0, !PT ;  /* 0xfffffff70e0e7812 */ /* 0x000fc800078ec0ff */
        /* <DEDUP_REMOVED lines=9> */
[C---:B------:R-:W-:Y:S02]  /*a6b60*/  LOP3.LUT P5, RZ, R28.reuse, 0x400000, RZ, 0xc0, !PT ;  /* 0x004000001cff7812 */ /* 0x040fe400078ac0ff */
[C---:B------:R-:W-:Y:S02]  /*a6b70*/  LOP3.LUT P6, RZ, R28.reuse, 0x200000, RZ, 0xc0, !PT ;  /* 0x002000001cff7812 */ /* 0x040fe400078cc0ff */
[----:B------:R-:W-:Y:S02]  /*a6b80*/  LOP3.LUT P2, RZ, R28, 0x100000, RZ, 0xc0, !PT ;  /* 0x001000001cff7812 */ /* 0x000fe4000784c0ff */
[----:B--2---:R-:W-:-:S05]  /*a6b90*/  PRMT R0, R19, 0x7770, RZ ;  /* 0x0000777013007816 */ /* 0x004fca00000000ff */
[----:B---3--:R1:W-:Y:S04]  /*a6ba0*/  @P1 STG.E.U8 desc[UR44][R20.64], R0 ;  /* 0x0000000014001986 */ /* 0x0083e8000c10112c */
[----:B-1----:R-:W2:Y:S04]  /*a6bb0*/  LDL.LU.64 R20, [R1+0x1cf8] ;  /* 0x001cf80001147983 */ /* 0x002ea80000300a00 */
[----:B------:R-:W3:Y:S04]  /*a6bc0*/  LDL.LU.64 R4, [R1+0x1cf0] ;  /* 0x001cf00001047983 */ /* 0x000ee80000300a00 */
[----:B------:R-:W3:Y:S04]  /*a6bd0*/  LDL.LU R15, [R1+0x42c] ;  /* 0x00042c00010f7983 */ /* 0x000ee80000300800 */
[----:B------:R-:W-:Y:S04]  /*a6be0*/  STL [R1+0x2c], R14 ;  /* 0x00002c0e01007387 */ /* 0x000fe80000100800 */
[----:B------:R-:W3:Y:S01]  /*a6bf0*/  LDL.LU.64 R10, [R1+0x1d20] ;  /* 0x001d2000010a7983 */ /* 0x000ee20000300a00 */
[----:B------:R-:W-:-:S05]  /*a6c00*/  PRMT R0, R19, 0x7771, RZ ;  /* 0x0000777113007816 */ /* 0x000fca00000000ff */
[----:B----4-:R1:W-:Y:S04]  /*a6c10*/  @P4 STG.E.U8 desc[UR44][R24.64], R0 ;  /* 0x0000000018004986 */ /* 0x0103e8000c10112c */
[----:B-1----:R-:W4:Y:S01]  /*a6c20*/  LDL.LU.64 R24, [R1+0x1d38] ;  /* 0x001d380001187983 */ /* 0x002f220000300a00 */
[----:B------:R-:W-:-:S05]  /*a6c30*/  PRMT R0, R19, 0x7772, RZ ;  /* 0x0000777213007816 */ /* 0x000fca00000000ff */
[----:B------:R1:W-:Y:S02]  /*a6c40*/  @P3 STG.E.U8 desc[UR44][R2.64], R0 ;  /* 0x0000000002003986 */ /* 0x0003e4000c10112c */
[----:B-1----:R-:W-:-:S05]  /*a6c50*/  PRMT R0, R19, 0x7773, RZ ;  /* 0x0000777313007816 */ /* 0x002fca00000000ff */
[----:B------:R1:W-:Y:S04]  /*a6c60*/  @P5 STG.E.U8 desc[UR44][R8.64], R0 ;  /* 0x0000000008005986 */ /* 0x0003e8000c10112c */
[----:B-1----:R-:W4:Y:S01]  /*a6c70*/  LDL.LU.64 R8, [R1+0x1d30] ;  /* 0x001d300001087983 */ /* 0x002f220000300a00 */
[----:B------:R-:W-:-:S03]  /*a6c80*/  PRMT R0, R18, 0x7770, RZ ;  /* 0x0000777012007816 */ /* 0x000fc600000000ff */
[----:B------:R-:W4:Y:S04]  /*a6c90*/  LDL.LU.64 R2, [R1+0x720] ;  /* 0x0007200001027983 */ /* 0x000f280000300a00 */
[----:B------:R1:W-:Y:S02]  /*a6ca0*/  @P6 STG.E.U8 desc[UR44][R22.64], R0 ;  /* 0x0000000016006986 */ /* 0x0003e4000c10112c */
[----:B-1----:R-:W-:Y:S02]  /*a6cb0*/  PRMT R0, R18, 0x7771, RZ ;  /* 0x0000777112007816 */ /* 0x002fe400000000ff */
[----:B------:R-:W4:Y:S04]  /*a6cc0*/  LDL.LU.64 R22, [R1+0x1d58] ;  /* 0x001d580001167983 */ /* 0x000f280000300a00 */
[----:B------:R1:W-:Y:S04]  /*a6cd0*/  @P2 STG.E.U8 desc[UR44][R12.64], R0 ;  /* 0x000000000c002986 */ /* 0x0003e8000c10112c */
[----:B-1----:R-:W4:Y:S01]  /*a6ce0*/  LDL.LU.64 R12, [R1+0x1d78] ;  /* 0x001d7800010c7983 */ /* 0x002f220000300a00 */
[----:B------:R-:W-:-:S02]  /*a6cf0*/  LOP3.LUT P2, RZ, R14, 0x100, RZ, 0xc0, !PT ;  /* 0x000001000eff7812 */ /* 0x000fc4000784c0ff */
[----:B------:R-:W-:-:S11]  /*a6d00*/  PRMT R0, R18, 0x7772, RZ ;  /* 0x0000777212007816 */ /* 0x000fd600000000ff */
[----:B------:R1:W-:Y:S01]  /*a6d10*/  @P2 STG.E.U8 desc[UR44][R6.64], R0 ;  /* 0x0000000006002986 */ /* 0x0003e2000c10112c */
[----:B------:R-:W-:Y:S02]  /*a6d20*/  LOP3.LUT P2, RZ, R14, 0x80, RZ, 0xc0, !PT ;  /* 0x000000800eff7812 */ /* 0x000fe4000784c0ff */
[----:B-1----:R-:W-:Y:S02]  /*a6d30*/  PRMT R0, R18, 0x7773, RZ ;  /* 0x0000777312007816 */ /* 0x002fe400000000ff */
[C---:B------:R-:W-:Y:S02]  /*a6d40*/  LOP3.LUT P0, RZ, R28.reuse, 0x10000, RZ, 0xc0, !PT ;  /* 0x000100001cff7812 */ /* 0x040fe4000780c0ff */
[C---:B------:R-:W-:Y:S01]  /*a6d50*/  LOP3.LUT P1, RZ, R28.reuse, 0x1000, RZ, 0xc0, !PT ;  /* 0x000010001cff7812 */ /* 0x040fe2000782c0ff */
[----:B------:R-:W4:Y:S04]  /*a6d60*/  LDL.LU.64 R6, [R1+0x1d70] ;  /* 0x001d700001067983 */ /* 0x000f280000300a00 */
[----:B------:R-:W4:Y:S01]  /*a6d70*/  LDL.LU R19, [R1+0x3d0] ;  /* 0x0003d00001137983 */ /* 0x000f220000300800 */
[----:B------:R-:W-:-:S03]  /*a6d80*/  LOP3.LUT P4, RZ, R28, 0x800, RZ, 0xc0, !PT ;  /* 0x000008001cff7812 */ /* 0x000fc6000788c0ff */
[----:B--2---:R3:W-:Y:S01]  /*a6d90*/  @P2 STG.E.U8 desc[UR44][R20.64], R0 ;  /* 0x0000000014002986 */ /* 0x0047e2000c10112c */
[----:B------:R-:W-:Y:S02]  /*a6da0*/  LOP3.LUT P2, RZ, R14, 0x40, RZ, 0xc0, !PT ;  /* 0x000000400eff7812 */ /* 0x000fe4000784c0ff */
[C---:B---3--:R-:W-:Y:S01]  /*a6db0*/  PRMT R0, R15.reuse, 0x7770, RZ ;  /* 0x000077700f007816 */ /* 0x048fe200000000ff */
[----:B------:R-:W2:Y:S10]  /*a6dc0*/  LDL.LU.64 R20, [R1+0x1d68] ;  /* 0x001d680001147983 */ /* 0x000eb40000300a00 */
[----:B------:R1:W-:Y:S02]  /*a6dd0*/  @P2 STG.E.U8 desc[UR44][R4.64], R0 ;  /* 0x0000000004002986 */ /* 0x0003e4000c10112c */
[----:B-1----:R-:W-:-:S02]  /*a6de0*/  PRMT R0, R15, 0x7771, RZ ;  /* 0x000077710f007816 */ /* 0x002fc400000000ff */
[----:B------:R-:W3:Y:S04]  /*a6df0*/  LDL.LU.64 R4, [R1+0x1d98] ;  /* 0x001d980001047983 */ /* 0x000ee80000300a00 */
[----:B------:R1:W-:Y:S01]  /*a6e00*/  @P0 STG.E.U8 desc[UR44][R10.64], R0 ;  /* 0x000000000a000986 */ /* 0x0003e2000c10112c */
[----:B------:R-:W-:Y:S02]  /*a6e10*/  LOP3.LUT P0, RZ, R14, 0x20, RZ, 0xc0, !PT ;  /* 0x000000200eff7812 */ /* 0x000fe4000780c0ff */
[----:B-1----:R-:W-:-:S11]  /*a6e20*/  PRMT R0, R15, 0x7772, RZ ;  /* 0x000077720f007816 */ /* 0x002fd600000000ff */
[----:B----4-:R1:W-:Y:S01]  /*a6e30*/  @P0 STG.E.U8 desc[UR44][R24.64], R0 ;  /* 0x0000000018000986 */ /* 0x0103e2000c10112c */
[----:B------:R-:W-:Y:S02]  /*a6e40*/  LOP3.LUT P0, RZ, R14, 0x10, RZ, 0xc0, !PT ;  /* 0x000000100eff7812 */ /* 0x000fe4000780c0ff */
[----:B-1----:R-:W-:-:S11]  /*a6e50*/  PRMT R0, R15, 0x7773, RZ ;  /* 0x000077730f007816 */ /* 0x002fd600000000ff */
[----:B------:R1:W-:Y:S01]  /*a6e60*/  @P0 STG.E.U8 desc[UR44][R8.64], R0 ;  /* 0x0000000008000986 */ /* 0x0003e2000c10112c */
[----:B------:R-:W-:Y:S02]  /*a6e70*/  LOP3.LUT P0, RZ, R14, 0x8, RZ, 0xc0, !PT ;  /* 0x000000080eff7812 */ /* 0x000fe4000780c0ff */
[C---:B-1----:R-:W-:Y:S01]  /*a6e80*/  PRMT R0, R29.reuse, 0x7770, RZ ;  /* 0x000077701d007816 */ /* 0x042fe200000000ff */
[----:B------:R-:W4:Y:S10]  /*a6e90*/  LDL.LU.64 R8, [R1+0x1de0] ;  /* 0x001de00001087983 */ /* 0x000f340000300a00 */
[----:B------:R1:W-:Y:S02]  /*a6ea0*/  @P0 STG.E.U8 desc[UR44][R2.64], R0 ;  /* 0x0000000002000986 */ /* 0x0003e4000c10112c */
[----:B-1----:R-:W-:-:S05]  /*a6eb0*/  PRMT R0, R29, 0x7771, RZ ;  /* 0x000077711d007816 */ /* 0x002fca00000000ff */
[----:B------:R1:W-:Y:S04]  /*a6ec0*/  @P1 STG.E.U8 desc[UR44][R22.64], R0 ;  /* 0x0000000016001986 */ /* 0x0003e8000c10112c */
[----:B------:R-:W-:Y:S01]  /*a6ed0*/  STL [R1+0x23d0], R14 ;  /* 0x0023d00e01007387 */ /* 0x000fe20000100800 */
[----:B-1----:R-:W-:-:S05]  /*a6ee0*/  PRMT R0, R29, 0x7772, RZ ;  /* 0x000077721d007816 */ /* 0x002fca00000000ff */
[----:B------:R1:W-:Y:S02]  /*a6ef0*/  @P4 STG.E.U8 desc[UR44][R12.64], R0 ;  /* 0x000000000c004986 */ /* 0x0003e4000c10112c */
[----:B-1----:R-:W-:Y:S02]  /*a6f00*/  PRMT R0, R29, 0x7773, RZ ;  /* 0x000077731d007816 */ /* 0x002fe400000000ff */
[----:B------:R-:W4:Y:S01]  /*a6f10*/  LDL.LU R29, [R1+0x23f0] ;  /* 0x0023f000011d7983 */ /* 0x000f220000300800 */
[C---:B------:R-:W-:Y:S02]  /*a6f20*/  LOP3.LUT P3, RZ, R28.reuse, 0x400, RZ, 0xc0, !PT ;  /* 0x000004001cff7812 */ /* 0x040fe4000786c0ff */
[C---:B------:R-:W-:Y:S02]  /*a6f30*/  LOP3.LUT P5, RZ, R28.reuse, 0x200, RZ, 0xc0, !PT ;  /* 0x000002001cff7812 */ /* 0x040fe400078ac0ff */
[C---:B------:R-:W-:Y:S02]  /*a6f40*/  LOP3.LUT P6, RZ, R28.reuse, 0x100, RZ, 0xc0, !PT ;  /* 0x000001001cff7812 */ /* 0x040fe400078cc0ff */
[----:B------:R-:W-:Y:S01]  /*a6f50*/  LOP3.LUT P2, RZ, R28, 0x80, RZ, 0xc0, !PT ;  /* 0x000000801cff7812 */ /* 0x000fe2000784c0ff */
[----:B------:R-:W4:Y:S06]  /*a6f60*/  LDL.LU R15, [R1+0x300] ;  /* 0x00030000010f7983 */ /* 0x000f2c0000300800 */
[----:B------:R1:W-:Y:S02]  /*a6f70*/  @P3 STG.E.U8 desc[UR44][R6.64], R0 ;  /* 0x0000000006003986 */ /* 0x0003e4000c10112c */
[----:B-1----:R-:W-:-:S05]  /*a6f80*/  PRMT R0, R19, 0x7770, RZ ;  /* 0x0000777013007816 */ /* 0x002fca00000000ff */
[----:B--2---:R1:W-:Y:S02]  /*a6f90*/  @P5 STG.E.U8 desc[UR44][R20.64], R0 ;  /* 0x0000000014005986 */ /* 0x0043e4000c10112c */
[C---:B-1----:R-:W-:Y:S02]  /*a6fa0*/  PRMT R0, R19.reuse, 0x7771, RZ ;  /* 0x0000777113007816 */ /* 0x042fe400000000ff */
[----:B------:R-:W2:Y:S04]  /*a6fb0*/  LDL.LU.64 R20, [R1+0x718] ;  /* 0x0007180001147983 */ /* 0x000ea80000300a00 */
[----:B------:R-:W2:Y:S04]  /*a6fc0*/  LDL.LU.64 R10, [R1+0x1e30] ;  /* 0x001e3000010a7983 */ /* 0x000ea80000300a00 */
[----:B------:R-:W2:Y:S04]  /*a6fd0*/  LDL.LU.64 R12, [R1+0x1e50] ;  /* 0x001e5000010c7983 */ /* 0x000ea80000300a00 */
[----:B------:R-:W2:Y:S04]  /*a6fe0*/  LDL.LU.64 R24, [R1+0x1e48] ;  /* 0x001e480001187983 */ /* 0x000ea80000300a00 */
[----:B---3--:R1:W-:Y:S04]  /*a6ff0*/  @P6 STG.E.U8 desc[UR44][R4.64], R0 ;  /* 0x0000000004006986 */ /* 0x0083e8000c10112c */
[----:B------:R-:W3:Y:S01]  /*a7000*/  LDL.LU.64 R22, [R1+0x1e40] ;  /* 0x001e400001167983 */ /* 0x000ee20000300a00 */
[----:B-1----:R-:W-:-:S05]  /*a7010*/  PRMT R4, R19, 0x7772, RZ ;  /* 0x0000777213047816 */ /* 0x002fca00000000ff */
[----:B----4-:R1:W-:Y:S04]  /*a7020*/  @P2 STG.E.U8 desc[UR44][R8.64], R4 ;  /* 0x0000000408002986 */ /* 0x0103e8000c10112c */
[----:B-1----:R-:W4:Y:S04]  /*a7030*/  LDL.LU.64 R8, [R1+0x1e70] ;  /* 0x001e700001087983 */ /* 0x002f280000300a00 */
[----:B------:R-:W3:Y:S01]  /*a7040*/  LDL.LU R27, [R1+0x3d4] ;  /* 0x0003d400011b7983 */ /* 0x000ee20000300800 */
[----:B------:R-:W-:-:S04]  /*a7050*/  LOP3.LUT P2, RZ, R29, 0x4000000, RZ, 0xc0, !PT ;  /* 0x040000001dff7812 */ /* 0x000fc8000784c0ff */
[----:B------:R-:W-:Y:S02]  /*a7060*/  P2R R4, PR, RZ, 0x4 ;  /* 0x00000004ff047803 */ /* 0x000fe40000000000 */
[----:B------:R-:W-:-:S04]  /*a7070*/  LOP3.LUT P2, RZ, R29, 0x8000000, RZ, 0xc0, !PT ;  /* 0x080000001dff7812 */ /* 0x000fc8000784c0ff */
[----:B------:R-:W-:-:S05]  /*a7080*/  P2R R5, PR, RZ, 0x4 ;  /* 0x00000004ff057803 */ /* 0x000fca0000000000 */
[----:B------:R1:W-:Y:S04]  /*a7090*/  STL.64 [R1+0x23e8], R4 ;  /* 0x0023e80401007387 */ /* 0x0003e80000100a00 */
[----:B-1----:R-:W2:Y:S01]  /*a70a0*/  LDL.LU.64 R4, [R1+0x1e10] ;  /* 0x001e100001047983 */ /* 0x002ea20000300a00 */
[C---:B------:R-:W-:Y:S02]  /*a70b0*/  LOP3.LUT P0, RZ, R28.reuse, 0x40, RZ, 0xc0, !PT ;  /* 0x000000401cff7812 */ /* 0x040fe4000780c0ff */
[----:B------:R-:W-:Y:S02]  /*a70c0*/  PRMT R7, R19, 0x7773, RZ ;  /* 0x0000777313077816 */ /* 0x000fe400000000ff */
[C---:B------:R-:W-:Y:S01]  /*a70d0*/  LOP3.LUT P1, RZ, R28.reuse, 0x20, RZ, 0xc0, !PT ;  /* 0x000000201cff7812 */ /* 0x040fe2000782c0ff */
[----:B------:R-:W4:Y:S01]  /*a70e0*/  LDL.LU.64 R18, [R1+0x1e88] ;  /* 0x001e880001127983 */ /* 0x000f220000300a00 */
[----:B------:R-:W-:-:S02]  /*a70f0*/  LOP3.LUT P4, RZ, R28, 0x10, RZ, 0xc0, !PT ;  /* 0x000000101cff7812 */ /* 0x000fc4000788c0ff */
[C---:B------:R-:W-:Y:S02]  /*a7100*/  LOP3.LUT P6, RZ, R29.reuse, 0x40000000, RZ, 0xc0, !PT ;  /* 0x400000001dff7812 */ /* 0x040fe400078cc0ff */
[C---:B------:R-:W-:Y:S02]  /*a7110*/  LOP3.LUT P3, RZ, R28.reuse, 0x8, RZ, 0xc0, !PT ;  /* 0x000000081cff7812 */ /* 0x040fe4000786c0ff */
[----:B------:R-:W-:Y:S02]  /*a7120*/  P2R R0, PR, RZ, 0x40 ;  /* 0x00000040ff007803 */ /* 0x000fe40000000000 */
[----:B------:R-:W-:Y:S02]  /*a7130*/  LOP3.LUT P6, RZ, R29, 0x80000000, RZ, 0xc0, !PT ;  /* 0x800000001dff7812 */ /* 0x000fe400078cc0ff */
[----:B------:R-:W-:Y:S02]  /*a7140*/  LOP3.LUT P5, RZ, R28, 0x4, RZ, 0xc0, !PT ;  /* 0x000000041cff7812 */ /* 0x000fe400078ac0ff */
[----:B------:R-:W-:-:S02]  /*a7150*/  P2R R2, PR, RZ, 0x40 ;  /* 0x00000040ff027803 */ /* 0x000fc40000000000 */
[----:B------:R-:W-:-:S04]  /*a7160*/  LOP3.LUT P6, RZ, R28, 0x1, RZ, 0xc0, !PT ;  /* 0x000000011cff7812 */ /* 0x000fc800078cc0ff */
[----:B------:R-:W-:Y:S02]  /*a7170*/  P2R R3, PR, RZ, 0x40 ;  /* 0x00000040ff037803 */ /* 0x000fe40000000000 */
[----:B------:R-:W-:Y:S01]  /*a7180*/  LOP3.LUT P6, RZ, R28, 0x2, RZ, 0xc0, !PT ;  /* 0x000000021cff7812 */ /* 0x000fe200078cc0ff */
[----:B--2---:R1:W-:Y:S02]  /*a7190*/  @P0 STG.E.U8 desc[UR44][R4.64], R7 ;  /* 0x0000000704000986 */ /* 0x0043e4000c10112c */
[----:B-1----:R-:W-:-:S05]  /*a71a0*/  PRMT R7, R15, 0x7770, RZ ;  /* 0x000077700f077816 */ /* 0x002fca00000000ff */
[----:B------:R1:W-:Y:S04]  /*a71b0*/  @P1 STG.E.U8 desc[UR44][R20.64], R7 ;  /* 0x0000000714001986 */ /* 0x0003e8000c10112c */
[----:B-1----:R-:W2:Y:S04]  /*a71c0*/  LDL.LU.64 R20, [R1+0x1e80] ;  /* 0x001e800001147983 */ /* 0x002ea80000300a00 */
[----:B------:R-:W2:Y:S04]  /*a71d0*/  LDL.LU R26, [R1+0x304] ;  /* 0x00030400011a7983 */ /* 0x000ea80000300800 */
[----:B------:R-:W2:Y:S01]  /*a71e0*/  LDL.LU.64 R4, [R1+0x710] ;  /* 0x0007100001047983 */ /* 0x000ea20000300a00 */
[----:B------:R-:W-:-:S05]  /*a71f0*/  PRMT R7, R15, 0x7771, RZ ;  /* 0x000077710f077816 */ /* 0x000fca00000000ff */
[----:B------:R1:W-:Y:S02]  /*a7200*/  @P4 STG.E.U8 desc[UR44][R10.64], R7 ;  /* 0x000000070a004986 */ /* 0x0003e4000c10112c */
[----:B-1----:R-:W-:-:S05]  /*a7210*/  PRMT R7, R15, 0x7772, RZ ;  /* 0x000077720f077816 */ /* 0x002fca00000000ff */
[----:B------:R1:W-:Y:S02]  /*a7220*/  @P3 STG.E.U8 desc[UR44][R12.64], R7 ;  /* 0x000000070c003986 */ /* 0x0003e4000c10112c */
[----:B-1----:R-:W-:Y:S02]  /*a7230*/  PRMT R7, R15, 0x7773, RZ ;  /* 0x000077730f077816 */ /* 0x002fe400000000ff */
[----:B------:R-:W-:Y:S01]  /*a7240*/  LOP3.LUT P2, RZ, R29, 0x10000000, RZ, 0xc0, !PT ;  /* 0x100000001dff7812 */ /* 0x000fe2000784c0ff */
[----:B------:R-:W2:Y:S04]  /*a7250*/  LDL.LU.64 R12, [R1+0x1ec8] ;  /* 0x001ec800010c7983 */ /* 0x000ea80000300a00 */
[----:B------:R3:W-:Y:S04]  /*a7260*/  @P5 STG.E.U8 desc[UR44][R24.64], R7 ;  /* 0x0000000718005986 */ /* 0x0007e8000c10112c */
[----:B------:R-:W2:Y:S01]  /*a7270*/  LDL.LU R16, [R1+0x3d8] ;  /* 0x0003d80001107983 */ /* 0x000ea20000300800 */
[----:B------:R-:W-:-:S02]  /*a7280*/  P2R R6, PR, RZ, 0x4 ;  /* 0x00000004ff067803 */ /* 0x000fc40000000000 */
[----:B---3--:R-:W-:Y:S01]  /*a7290*/  PRMT R7, R27, 0x7770, RZ ;  /* 0x000077701b077816 */ /* 0x008fe200000000ff */
[----:B------:R-:W3:Y:S01]  /*a72a0*/  LDL.LU.64 R10, [R1+0x1ec0] ;  /* 0x001ec000010a7983 */ /* 0x000ee20000300a00 */
[----:B------:R-:W-:-:S03]  /*a72b0*/  LOP3.LUT P2, RZ, R29, 0x20000000, RZ, 0xc0, !PT ;  /* 0x200000001dff7812 */ /* 0x000fc6000784c0ff */
[----:B------:R-:W3:Y:S04]  /*a72c0*/  LDL.LU.64 R24, [R1+0x1eb8] ;  /* 0x001eb80001187983 */ /* 0x000ee80000300a00 */
[----:B------:R1:W-:Y:S01]  /*a72d0*/  @P6 STG.E.U8 desc[UR44][R22.64], R7 ;  /* 0x0000000716006986 */ /* 0x0003e2000c10112c */
[----:B------:R-:W-:Y:S02]  /*a72e0*/  ISETP.NE.AND P6, PT, R3, RZ, PT ;  /* 0x000000ff0300720c */ /* 0x000fe40003fc5270 */
[----:B------:R-:W-:Y:S01]  /*a72f0*/  PRMT R3, R27, 0x7771, RZ ;  /* 0x000077711b037816 */ /* 0x000fe200000000ff */
[----:B-1----:R-:W3:Y:S10]  /*a7300*/  LDL.LU.64 R22, [R1+0x1ee8] ;  /* 0x001ee80001167983 */ /* 0x002ef40000300a00 */
[----:B----4-:R1:W-:Y:S01]  /*a7310*/  @P6 STG.E.U8 desc[UR44][R8.64], R3 ;  /* 0x0000000308006986 */ /* 0x0103e2000c10112c */
[----:B------:R-:W-:-:S02]  /*a7320*/  ISETP.NE.AND P6, PT, R2, RZ, PT ;  /* 0x000000ff0200720c */ /* 0x000fc40003fc5270 */
[----:B------:R-:W-:Y:S01]  /*a7330*/  PRMT R2, R27, 0x7772, RZ ;  /* 0x000077721b027816 */ /* 0x000fe200000000ff */
[----:B-1----:R-:W4:Y:S10]  /*a7340*/  LDL.LU.64 R8, [R1+0x1f00] ;  /* 0x001f000001087983 */ /* 0x002f340000300a00 */
[----:B------:R1:W-:Y:S01]  /*a7350*/  @P6 STG.E.U8 desc[UR44][R18.64], R2 ;  /* 0x0000000212006986 */ /* 0x0003e2000c10112c */
[----:B------:R-:W-:-:S02]  /*a7360*/  ISETP.NE.AND P6, PT, R0, RZ, PT ;  /* 0x000000ff0000720c */ /* 0x000fc40003fc5270 */
[----:B------:R-:W-:Y:S01]  /*a7370*/  PRMT R0, R27, 0x7773, RZ ;  /* 0x000077731b007816 */ /* 0x000fe200000000ff */
[----:B-1----:R-:W3:Y:S04]  /*a7380*/  LDL.LU.64 R2, [R1+0x1ea8] ;  /* 0x001ea80001027983 */ /* 0x002ee80000300a00 */
[----:B------:R-:W4:Y:S04]  /*a7390*/  LDL.LU.64 R18, [R1+0x1ef8] ;  /* 0x001ef80001127983 */ /* 0x000f280000300a00 */
[----:B------:R-:W4:Y:S04]  /*a73a0*/  LDL.LU R15, [R1+0x308] ;  /* 0x00030800010f7983 */ /* 0x000f280000300800 */
[----:B--2---:R1:W-:Y:S02]  /*a73b0*/  @P6 STG.E.U8 desc[UR44][R20.64], R0 ;  /* 0x0000000014006986 */ /* 0x0043e4000c10112c */
[----:B-1----:R-:W-:-:S02]  /*a73c0*/  PRMT R0, R26, 0x7770, RZ ;  /* 0x000077701a007816 */ /* 0x002fc400000000ff */
[----:B------:R-:W2:Y:S04]  /*a73d0*/  LDL.LU.64 R20, [R1+0x708] ;  /* 0x0007080001147983 */ /* 0x000ea80000300a00 */
[----:B------:R1:W-:Y:S04]  /*a73e0*/  @P2 STG.E.U8 desc[UR44][R4.64], R0 ;  /* 0x0000000004002986 */ /* 0x0003e8000c10112c */
[----:B-1----:R-:W4:Y:S01]  /*a73f0*/  LDL.LU.64 R4, [R1+0x23e8] ;  /* 0x0023e80001047983 */ /* 0x002f220000300a00 */
[----:B------:R-:W-:Y:S02]  /*a7400*/  ISETP.NE.AND P2, PT, R6, RZ, PT ;  /* 0x000000ff0600720c */ /* 0x000fe40003f45270 */
[----:B------:R-:W-:-:S02]  /*a7410*/  PRMT R0, R26, 0x7771, RZ ;  /* 0x000077711a007816 */ /* 0x000fc400000000ff */
[C---:B------:R-:W-:Y:S02]  /*a7420*/  LOP3.LUT P0, RZ, R29.reuse, 0x2000000, RZ, 0xc0, !PT ;  /* 0x020000001dff7812 */ /* 0x040fe4000780c0ff */
[C---:B------:R-:W-:Y:S02]  /*a7430*/  LOP3.LUT P1, RZ, R29.reuse, 0x1000000, RZ, 0xc0, !PT ;  /* 0x010000001dff7812 */ /* 0x040fe4000782c0ff */
[C---:B------:R-:W-:Y:S02]  /*a7440*/  LOP3.LUT P4, RZ, R29.reuse, 0x800000, RZ, 0xc0, !PT ;  /* 0x008000001dff7812 */ /* 0x040fe4000788c0ff */
[----:B------:R-:W-:-:S03]  /*a7450*/  LOP3.LUT P3, RZ, R29, 0x400000, RZ, 0xc0, !PT ;  /* 0x004000001dff7812 */ /* 0x000fc6000786c0ff */
[----:B---3--:R1:W-:Y:S02]  /*a7460*/  @P2 STG.E.U8 desc[UR44][R2.64], R0 ;  /* 0x0000000002002986 */ /* 0x0083e4000c10112c */
[----:B-1----:R-:W-:Y:S02]  /*a7470*/  PRMT R0, R26, 0x7772, RZ ;  /* 0x000077721a007816 */ /* 0x002fe400000000ff */
[----:B----4-:R-:W-:-:S13]  /*a7480*/  ISETP.NE.AND P2, PT, R5, RZ, PT ;  /* 0x000000ff0500720c */ /* 0x010fda0003f45270 */
[----:B------:R1:W-:Y:S01]  /*a7490*/  @P2 STG.E.U8 desc[UR44][R12.64], R0 ;  /* 0x000000000c002986 */ /* 0x0003e2000c10112c */
[----:B------:R-:W-:Y:S02]  /*a74a0*/  ISETP.NE.AND P2, PT, R4, RZ, PT ;  /* 0x000000ff0400720c */ /* 0x000fe40003f45270 */
[----:B-1----:R-:W-:Y:S01]  /*a74b0*/  PRMT R0, R26, 0x7773, RZ ;  /* 0x000077731a007816 */ /* 0x002fe200000000ff */
[----:B------:R-:W3:Y:S10]  /*a74c0*/  LDL.LU.64 R12, [R1+0x1f48] ;  /* 0x001f4800010c7983 */ /* 0x000ef40000300a00 */
[----:B------:R1:W-:Y:S02]  /*a74d0*/  @P2 STG.E.U8 desc[UR44][R10.64], R0 ;  /* 0x000000000a002986 */ /* 0x0003e4000c10112c */
[----:B-1----:R-:W-:-:S05]  /*a74e0*/  PRMT R0, R16, 0x7770, RZ ;  /* 0x0000777010007816 */ /* 0x002fca00000000ff */
[----:B------:R1:W-:Y:S02]  /*a74f0*/  @P0 STG.E.U8 desc[UR44][R24.64], R0 ;  /* 0x0000000018000986 */ /* 0x0003e4000c10112c */
[----:B-1----:R-:W-:-:S05]  /*a7500*/  PRMT R0, R16, 0x7771, RZ ;  /* 0x0000777110007816 */ /* 0x002fca00000000ff */
[----:B------:R1:W-:Y:S02]  /*a7510*/  @P1 STG.E.U8 desc[UR44][R22.64], R0 ;  /* 0x0000000016001986 */ /* 0x0003e4000c10112c */
[----:B-1----:R-:W-:-:S05]  /*a7520*/  PRMT R0, R16, 0x7772, RZ ;  /* 0x0000777210007816 */ /* 0x002fca00000000ff */
[----:B------:R1:W-:Y:S04]  /*a7530*/  @P4 STG.E.U8 desc[UR44][R8.64], R0 ;  /* 0x0000000008004986 */ /* 0x0003e8000c10112c */
[----:B-1----:R-:W4:Y:S01]  /*a7540*/  LDL.LU.64 R8, [R1+0x1fa0] ;  /* 0x001fa00001087983 */ /* 0x002f220000300a00 */
[----:B------:R-:W-:-:S05]  /*a7550*/  PRMT R0, R16, 0x7773, RZ ;  /* 0x0000777310007816 */ /* 0x000fca00000000ff */
[----:B------:R1:W-:Y:S04]  /*a7560*/  @P3 STG.E.U8 desc[UR44][R18.64], R0 ;  /* 0x0000000012003986 */ /* 0x0003e8000c10112c */
[----:B-1----:R-:W4:Y:S01]  /*a7570*/  LDL.LU.64 R18, [R1+0x1f98] ;  /* 0x001f980001127983 */ /* 0x002f220000300a00 */
[----:B------:R-:W-:-:S03]  /*a7580*/  LOP3.LUT P5, RZ, R29, 0x200000, RZ, 0xc0, !PT ;  /* 0x002000001dff7812 */ /* 0x000fc600078ac0ff */
[----:B------:R-:W4:Y:S01]  /*a7590*/  LDL.LU R28, [R1+0x3dc] ;  /* 0x0003dc00011c7983 */ /* 0x000f220000300800 */
[----:B------:R-:W-:-:S03]  /*a75a0*/  PRMT R0, R15, 0x7770, RZ ;  /* 0x000077700f007816 */ /* 0x000fc600000000ff */
[----:B------:R-:W4:Y:S06]  /*a75b0*/  LDL.LU.64 R22, [R1+0x1f90] ;  /* 0x001f900001167983 */ /* 0x000f2c0000300a00 */
[----:B--2---:R1:W-:Y:S04]  /*a75c0*/  @P5 STG.E.U8 desc[UR44][R20.64], R0 ;  /* 0x0000000014005986 */ /* 0x0043e8000c10112c */
[----:B-1----:R-:W2:Y:S04]  /*a75d0*/  LDL.LU.64 R20, [R1+0x1fc0] ;  /* 0x001fc00001147983 */ /* 0x002ea80000300a00 */
[----:B------:R-:W2:Y:S04]  /*a75e0*/  LDL.LU.64 R26, [R1+0x1fe0] ;  /* 0x001fe000011a7983 */ /* 0x000ea80000300a00 */
[----:B------:R-:W2:Y:S04]  /*a75f0*/  LDL.LU.64 R10, [R1+0x1fd8] ;  /* 0x001fd800010a7983 */ /* 0x000ea80000300a00 */
[----:B------:R-:W2:Y:S04]  /*a7600*/  LDL.LU.64 R24, [R1+0x1fd0] ;  /* 0x001fd00001187983 */ /* 0x000ea80000300a00 */
[----:B------:R-:W2:Y:S01]  /*a7610*/  LDL.LU R14, [R1+0x30c] ;  /* 0x00030c00010e7983 */ /* 0x000ea20000300800 */
[----:B------:R-:W-:-:S02]  /*a7620*/  LOP3.LUT P6, RZ, R29, 0x100000, RZ, 0xc0, !PT ;  /* 0x001000001dff7812 */ /* 0x000fc400078cc0ff */
[----:B------:R-:W-:Y:S02]  /*a7630*/  LOP3.LUT P2, RZ, R29, 0x80000, RZ, 0xc0, !PT ;  /* 0x000800001dff7812 */ /* 0x000fe4000784c0ff */
[C---:B------:R-:W-:Y:S02]  /*a7640*/  PRMT R0, R15.reuse, 0x7771, RZ ;  /* 0x000077710f007816 */ /* 0x040fe400000000ff */
[----:B------:R-:W-:Y:S02]  /*a7650*/  PRMT R7, R15, 0x7772, RZ ;  /* 0x000077720f077816 */ /* 0x000fe400000000ff */
[----:B------:R-:W-:-:S05]  /*a7660*/  LOP3.LUT P0, RZ, R29, 0x40000, RZ, 0xc0, !PT ;  /* 0x000400001dff7812 */ /* 0x000fca000780c0ff */
[----:B---3--:R-:W-:Y:S04]  /*a7670*/  @P6 STG.E.U8 desc[UR44][R12.64], R0 ;  /* 0x000000000c006986 */ /* 0x008fe8000c10112c */
[----:B----4-:R1:W-:Y:S04]  /*a7680*/  @P2 STG.E.U8 desc[UR44][R8.64], R7 ;  /* 0x0000000708002986 */ /* 0x0103e8000c10112c */
[----:B-1----:R-:W3:Y:S01]  /*a7690*/  LDL.LU.64 R8, [R1+0x2000] ;  /* 0x0020000001087983 */ /* 0x002ee20000300a00 */
[----:B------:R-:W-:-:S05]  /*a76a0*/  PRMT R7, R15, 0x7773, RZ ;  /* 0x000077730f077816 */ /* 0x000fca00000000ff */
[----:B------:R1:W-:Y:S04]  /*a76b0*/  @P0 STG.E.U8 desc[UR44][R18.64], R7 ;  /* 0x0000000712000986 */ /* 0x0003e8000c10112c */
[----:B-1----:R-:W4:Y:S01]  /*a76c0*/  LDL.LU.64 R18, [R1+0x2020] ;  /* 0x0020200001127983 */ /* 0x002f220000300a00 */
[C---:B------:R-:W-:Y:S02]  /*a76d0*/  LOP3.LUT P1, RZ, R29.reuse, 0x20000, RZ, 0xc0, !PT ;  /* 0x000200001dff7812 */ /* 0x040fe4000782c0ff */
[C---:B------:R-:W-:Y:S02]  /*a76e0*/  LOP3.LUT P5, RZ, R29.reuse, 0x800, RZ, 0xc0, !PT ;  /* 0x000008001dff7812 */ /* 0x040fe400078ac0ff */
[----:B------:R-:W-:Y:S02]  /*a76f0*/  LOP3.LUT P4, RZ, R29, 0x10000, RZ, 0xc0, !PT ;  /* 0x000100001dff7812 */ /* 0x000fe4000788c0ff */
[----:B------:R-:W-:-:S02]  /*a7700*/  PRMT R7, R28, 0x7770, RZ ;  /* 0x000077701c077816 */ /* 0x000fc400000000ff */
[C---:B------:R-:W-:Y:S02]  /*a7710*/  LOP3.LUT P3, RZ, R29.reuse, 0x8000, RZ, 0xc0, !PT ;  /* 0x000080001dff7812 */ /* 0x040fe4000786c0ff */
[----:B------:R-:W-:Y:S02]  /*a7720*/  P2R R4, PR, RZ, 0x20 ;  /* 0x00000020ff047803 */ /* 0x000fe40000000000 */
[----:B------:R-:W-:Y:S01]  /*a7730*/  LOP3.LUT P5, RZ, R29, 0x1000, RZ, 0xc0, !PT ;  /* 0x000010001dff7812 */ /* 0x000fe200078ac0ff */
[----:B------:R-:W4:Y:S04]  /*a7740*/  LDL.LU.64 R12, [R1+0x2018] ;  /* 0x00201800010c7983 */ /* 0x000f280000300a00 */
[----:B------:R-:W4:Y:S01]  /*a7750*/  LDL.LU R15, [R1+0x2a0] ;  /* 0x0002a000010f7983 */ /* 0x000f220000300800 */
[----:B------:R-:W-:-:S02]  /*a7760*/  P2R R5, PR, RZ, 0x20 ;  /* 0x00000020ff057803 */ /* 0x000fc40000000000 */
[C---:B------:R-:W-:Y:S01]  /*a7770*/  LOP3.LUT P5, RZ, R29.reuse, 0x2000, RZ, 0xc0, !PT ;  /* 0x000020001dff7812 */ /* 0x040fe200078ac0ff */
[----:B------:R1:W-:Y:S03]  /*a7780*/  @P1 STG.E.U8 desc[UR44][R22.64], R7 ;  /* 0x0000000716001986 */ /* 0x0003e6000c10112c */
[----:B------:R-:W-:Y:S02]  /*a7790*/  P2R R6, PR, RZ, 0x20 ;  /* 0x00000020ff067803 */ /* 0x000fe40000000000 */
[----:B------:R-:W-:Y:S02]  /*a77a0*/  LOP3.LUT P5, RZ, R29, 0x4000, RZ, 0xc0, !PT ;  /* 0x000040001dff7812 */ /* 0x000fe400078ac0ff */
[C---:B-1----:R-:W-:Y:S01]  /*a77b0*/  PRMT R7, R28.reuse, 0x7771, RZ ;  /* 0x000077711c077816 */ /* 0x042fe200000000ff */
[----:B------:R-:W4:Y:S04]  /*a77c0*/  LDL.LU.64 R22, [R1+0x2010] ;  /* 0x0020100001167983 */ /* 0x000f280000300a00 */
[----:B--2---:R1:W-:Y:S02]  /*a77d0*/  @P4 STG.E.U8 desc[UR44][R20.64], R7 ;  /* 0x0000000714004986 */ /* 0x0043e4000c10112c */
[----:B-1----:R-:W-:-:S02]  /*a77e0*/  PRMT R7, R28, 0x7772, RZ ;  /* 0x000077721c077816 */ /* 0x002fc400000000ff */
[----:B------:R-:W2:Y:S04]  /*a77f0*/  LDL.LU.64 R20, [R1+0x2058] ;  /* 0x0020580001147983 */ /* 0x000ea80000300a00 */
[----:B------:R-:W2:Y:S04]  /*a7800*/  LDL.LU R16, [R1+0x34] ;  /* 0x0000340001107983 */ /* 0x000ea80000300800 */
[----:B------:R1:W-:Y:S02]  /*a7810*/  @P3 STG.E.U8 desc[UR44][R26.64], R7 ;  /* 0x000000071a003986 */ /* 0x0003e4000c10112c */
[----:B-1----:R-:W-:-:S02]  /*a7820*/  PRMT R7, R28, 0x7773, RZ ;  /* 0x000077731c077816 */ /* 0x002fc400000000ff */
[----:B------:R-:W2:Y:S04]  /*a7830*/  LDL.LU.64 R26, [R1+0x2050] ;  /* 0x00205000011a7983 */ /* 0x000ea80000300a00 */
[----:B------:R-:W-:Y:S01]  /*a7840*/  @P5 STG.E.U8 desc[UR44][R10.64], R7 ;  /* 0x000000070a005986 */ /* 0x000fe2000c10112c */
[----:B------:R-:W-:Y:S02]  /*a7850*/  ISETP.NE.AND P5, PT, R6, RZ, PT ;  /* 0x000000ff0600720c */ /* 0x000fe40003fa5270 */
[----:B------:R-:W-:-:S11]  /*a7860*/  PRMT R6, R14, 0x7770, RZ ;  /* 0x000077700e067816 */ /* 0x000fd600000000ff */
[----:B------:R1:W-:Y:S04]  /*a7870*/  @P5 STG.E.U8 desc[UR44][R24.64], R6 ;  /* 0x0000000618005986 */ /* 0x0003e8000c10112c */
[----:B-1----:R-:W2:Y:S01]  /*a7880*/  LDL.LU.64 R6, [R1+0x2040] ;  /* 0x0020400001067983 */ /* 0x002ea20000300a00 */
[----:B------:R-:W-:Y:S02]  /*a7890*/  ISETP.NE.AND P5, PT, R5, RZ, PT ;  /* 0x000000ff0500720c */ /* 0x000fe40003fa5270 */
[----:B------:R-:W-:Y:S01]  /*a78a0*/  PRMT R5, R14, 0x7771, RZ ;  /* 0x000077710e057816 */ /* 0x000fe200000000ff */
[----:B------:R-:W2:Y:S04]  /*a78b0*/  LDL.LU.64 R10, [R1+0x2080] ;  /* 0x00208000010a7983 */ /* 0x000ea80000300a00 */
[----:B------:R-:W2:Y:S01]  /*a78c0*/  LDL.LU.64 R24, [R1+0x20a0] ;  /* 0x0020a00001187983 */ /* 0x000ea20000300a00 */
[----:B------:R-:W-:-:S05]  /*a78d0*/  LOP3.LUT P6, RZ, R29, 0x80, RZ, 0xc0, !PT ;  /* 0x000000801dff7812 */ /* 0x000fca00078cc0ff */
[----:B---3--:R1:W-:Y:S01]  /*a78e0*/  @P5 STG.E.U8 desc[UR44][R8.64], R5 ;  /* 0x0000000508005986 */ /* 0x0083e2000c10112c */
[----:B------:R-:W-:Y:S02]  /*a78f0*/  ISETP.NE.AND P5, PT, R4, RZ, PT ;  /* 0x000000ff0400720c */ /* 0x000fe40003fa5270 */
[----:B------:R-:W-:Y:S01]  /*a7900*/  PRMT R4, R14, 0x7772, RZ ;  /* 0x000077720e047816 */ /* 0x000fe200000000ff */
[----:B-1----:R-:W3:Y:S10]  /*a7910*/  LDL.LU.64 R8, [R1+0x20b8] ;  /* 0x0020b80001087983 */ /* 0x002ef40000300a00 */
[----:B----4-:R1:W-:Y:S04]  /*a7920*/  @P5 STG.E.U8 desc[UR44][R18.64], R4 ;  /* 0x0000000412005986 */ /* 0x0103e8000c10112c */
[----:B-1----:R-:W4:Y:S01]  /*a7930*/  LDL.LU.64 R18, [R1+0x20b0] ;  /* 0x0020b00001127983 */ /* 0x002f220000300a00 */
[----:B------:R-:W-:-:S02]  /*a7940*/  P2R R0, PR, RZ, 0x40 ;  /* 0x00000040ff007803 */ /* 0x000fc40000000000 */
[----:B------:R-:W-:-:S04]  /*a7950*/  LOP3.LUT P6, RZ, R29, 0x100, RZ, 0xc0, !PT ;  /* 0x000001001dff7812 */ /* 0x000fc800078cc0ff */
[----:B------:R-:W-:Y:S02]  /*a7960*/  P2R R2, PR, RZ, 0x40 ;  /* 0x00000040ff027803 */ /* 0x000fe40000000000 */
[----:B------:R-:W-:-:S04]  /*a7970*/  LOP3.LUT P6, RZ, R29, 0x200, RZ, 0xc0, !PT ;  /* 0x000002001dff7812 */ /* 0x000fc800078cc0ff */
[----:B------:R-:W-:Y:S02]  /*a7980*/  P2R R3, PR, RZ, 0x40 ;  /* 0x00000040ff037803 */ /* 0x000fe40000000000 */
[----:B------:R-:W-:Y:S02]  /*a7990*/  LOP3.LUT P6, RZ, R29, 0x400, RZ, 0xc0, !PT ;  /* 0x000004001dff7812 */ /* 0x000fe400078cc0ff */
[----:B------:R-:W-:-:S11]  /*a79a0*/  PRMT R4, R14, 0x7773, RZ ;  /* 0x000077730e047816 */ /* 0x000fd600000000ff */
[----:B------:R1:W-:Y:S01]  /*a79b0*/  @P6 STG.E.U8 desc[UR44][R12.64], R4 ;  /* 0x000000040c006986 */ /* 0x0003e2000c10112c */
[----:B------:R-:W-:Y:S02]  /*a79c0*/  ISETP.NE.AND P6, PT, R3, RZ, PT ;  /* 0x000000ff0300720c */ /* 0x000fe40003fc5270 */
[----:B------:R-:W-:Y:S01]  /*a79d0*/  PRMT R3, R15, 0x7770, RZ ;  /* 0x000077700f037816 */ /* 0x000fe200000000ff */
[----:B-1----:R-:W4:Y:S10]  /*a79e0*/  LDL.LU R12, [R1+0x23e0] ;  /* 0x0023e000010c7983 */ /* 0x002f340000300800 */
[----:B------:R1:W-:Y:S01]  /*a79f0*/  @P6 STG.E.U8 desc[UR44][R22.64], R3 ;  /* 0x0000000316006986 */ /* 0x0003e2000c10112c */
[----:B------:R-:W-:-:S02]  /*a7a00*/  ISETP.NE.AND P6, PT, R2, RZ, PT ;  /* 0x000000ff0200720c */ /* 0x000fc40003fc5270 */
[----:B------:R-:W-:Y:S01]  /*a7a10*/  PRMT R2, R15, 0x7771, RZ ;  /* 0x000077710f027816 */ /* 0x000fe200000000ff */
[----:B-1----:R-:W4:Y:S10]  /*a7a20*/  LDL.LU R22, [R1+0x2a4] ;  /* 0x0002a40001167983 */ /* 0x002f340000300800 */
[----:B--2---:R-:W-:Y:S04]  /*a7a30*/  @P6 STG.E.U8 desc[UR44][R6.64], R2 ;  /* 0x0000000206006986 */ /* 0x004fe8000c10112c */
[----:B------:R-:W1:Y:S01]  /*a7a40*/  LDS.128 R4, [R16] ;  /* 0x0000000010047984 */ /* 0x000e620000000c00 */
[----:B------:R-:W-:-:S02]  /*a7a50*/  ISETP.NE.AND P6, PT, R0, RZ, PT ;  /* 0x000000ff0000720c */ /* 0x000fc40003fc5270 */
[----:B------:R-:W-:-:S11]  /*a7a60*/  PRMT R0, R15, 0x7772, RZ ;  /* 0x000077720f007816 */ /* 0x000fd600000000ff */
[----:B------:R2:W-:Y:S04]  /*a7a70*/  @P6 STG.E.U8 desc[UR44][R20.64], R0 ;  /* 0x0000000014006986 */ /* 0x0005e8000c10112c */
[----:B--2---:R-:W2:Y:S01]  /*a7a80*/  LDL.LU.64 R20, [R1+0x20f8] ;  /* 0x0020f80001147983 */ /* 0x004ea20000300a00 */
[----:B------:R-:W-:-:S03]  /*a7a90*/  LOP3.LUT P2, RZ, R29, 0x40, RZ, 0xc0, !PT ;  /* 0x000000401dff7812 */ /* 0x000fc6000784c0ff */
[----:B-1----:R-:W-:Y:S04]  /*a7aa0*/  STL.64 [R1+0x23d8], R6 ;  /* 0x0023d80601007387 */ /* 0x002fe80000100a00 */
[----:B------:R1:W-:Y:S01]  /*a7ab0*/  STL.64 [R1+0x23c8], R16 ;  /* 0x0023c81001007387 */ /* 0x0003e20000100a00 */
[----:B------:R-:W-:-:S03]  /*a7ac0*/  LOP3.LUT P0, RZ, R29, 0x20, RZ, 0xc0, !PT ;  /* 0x000000201dff7812 */ /* 0x000fc6000780c0ff */
[----:B-1----:R-:W2:Y:S04]  /*a7ad0*/  LDL.LU.64 R16, [R1+0x2148] ;  /* 0x0021480001107983 */ /* 0x002ea80000300a00 */
[----:B------:R-:W2:Y:S01]  /*a7ae0*/  LDL.LU.64 R6, [R1+0x2178] ;  /* 0x0021780001067983 */ /* 0x000ea20000300a00 */
[----:B------:R-:W-:-:S03]  /*a7af0*/  PRMT R0, R15, 0x7773, RZ ;  /* 0x000077730f007816 */ /* 0x000fc600000000ff */
[----:B------:R-:W2:Y:S04]  /*a7b00*/  LDL.LU.64 R14, [R1+0x2170] ;  /* 0x00217000010e7983 */ /* 0x000ea80000300a00 */
[----:B------:R1:W-:Y:S01]  /*a7b10*/  @P2 STG.E.U8 desc[UR44][R26.64], R0 ;  /* 0x000000001a002986 */ /* 0x0003e2000c10112c */
[C---:B------:R-:W-:Y:S02]  /*a7b20*/  LOP3.LUT P1, RZ, R29.reuse, 0x10, RZ, 0xc0, !PT ;  /* 0x000000101dff7812 */ /* 0x040fe4000782c0ff */
[C---:B------:R-:W-:Y:S02]  /*a7b30*/  LOP3.LUT P4, RZ, R29.reuse, 0x8, RZ, 0xc0, !PT ;  /* 0x000000081dff7812 */ /* 0x040fe4000788c0ff */
[C---:B------:R-:W-:Y:S02]  /*a7b40*/  LOP3.LUT P3, RZ, R29.reuse, 0x4, RZ, 0xc0, !PT ;  /* 0x000000041dff7812 */ /* 0x040fe4000786c0ff */
[----:B------:R-:W-:-:S02]  /*a7b50*/  LOP3.LUT P5, RZ, R29, 0x2, RZ, 0xc0, !PT ;  /* 0x000000021dff7812 */ /* 0x000fc400078ac0ff */
[----:B------:R-:W-:Y:S02]  /*a7b60*/  LOP3.LUT P2, RZ, R29, 0x1, RZ, 0xc0, !PT ;  /* 0x000000011dff7812 */ /* 0x000fe4000784c0ff */
[----:B------:R-:W2:Y:S01]  /*a7b70*/  LDL.LU.64 R28, [R1+0x2168] ;  /* 0x00216800011c7983 */ /* 0x000ea20000300a00 */
[----:B-1----:R-:W-:-:S03]  /*a7b80*/  PRMT R0, R4, 0x7770, RZ ;  /* 0x0000777004007816 */ /* 0x002fc600000000ff */
[----:B------:R-:W2:Y:S04]  /*a7b90*/  LDL.LU.64 R26, [R1+0x2188] ;  /* 0x00218800011a7983 */ /* 0x000ea80000300a00 */
[----:B------:R1:W-:Y:S02]  /*a7ba0*/  @P0 STG.E.U8 desc[UR44][R10.64], R0 ;  /* 0x000000000a000986 */ /* 0x0003e4000c10112c */
[----:B-1----:R-:W-:-:S05]  /*a7bb0*/  PRMT R0, R4, 0x7771, RZ ;  /* 0x0000777104007816 */ /* 0x002fca00000000ff */
[----:B------:R1:W-:Y:S02]  /*a7bc0*/  @P1 STG.E.U8 desc[UR44][R24.64], R0 ;  /* 0x0000000018001986 */ /* 0x0003e4000c10112c */
[C---:B-1----:R-:W-:Y:S02]  /*a7bd0*/  PRMT R0, R4.reuse, 0x7772, RZ ;  /* 0x0000777204007816 */ /* 0x042fe400000000ff */
[----:B------:R-:W-:-:S03]  /*a7be0*/  PRMT R4, R4, 0x7773, RZ ;  /* 0x0000777304047816 */ /* 0x000fc600000000ff */
[----:B---3--:R-:W-:Y:S04]  /*a7bf0*/  @P4 STG.E.U8 desc[UR44][R8.64], R0 ;  /* 0x0000000008004986 */ /* 0x008fe8000c10112c */
[----:B----4-:R1:W-:Y:S04]  /*a7c00*/  @P3 STG.E.U8 desc[UR44][R18.64], R4 ;  /* 0x0000000412003986 */ /* 0x0103e8000c10112c */
[----:B-1----:R-:W3:Y:S01]  /*a7c10*/  LDL.LU.64 R18, [R1+0x21b8] ;  /* 0x0021b80001127983 */ /* 0x002ee20000300a00 */
[C---:B------:R-:W-:Y:S02]  /*a7c20*/  LOP3.LUT P0, RZ, R12.reuse, 0x80000000, RZ, 0xc0, !PT ;  /* 0x800000000cff7812 */ /* 0x040fe4000780c0ff */
[----:B------:R-:W-:-:S02]  /*a7c30*/  LOP3.LUT P3, RZ, R12, 0x2000000, RZ, 0xc0, !PT ;  /* 0x020000000cff7812 */ /* 0x000fc4000786c0ff */
[C---:B------:R-:W-:Y:S02]  /*a7c40*/  PRMT R4, R22.reuse, 0x7770, RZ ;  /* 0x0000777016047816 */ /* 0x040fe400000000ff */
[----:B------:R-:W-:Y:S02]  /*a7c50*/  PRMT R11, R22, 0x7771, RZ ;  /* 0x00007771160b7816 */ /* 0x000fe400000000ff */
[C---:B------:R-:W-:Y:S02]  /*a7c60*/  LOP3.LUT P6, RZ, R12.reuse, 0x40000000, RZ, 0xc0, !PT ;  /* 0x400000000cff7812 */ /* 0x040fe400078cc0ff */
[----:B------:R-:W-:Y:S02]  /*a7c70*/  P2R R0, PR, RZ, 0x8 ;  /* 0x00000008ff007803 */ /* 0x000fe40000000000 */
[C---:B------:R-:W-:Y:S02]  /*a7c80*/  LOP3.LUT P3, RZ, R12.reuse, 0x4000000, RZ, 0xc0, !PT ;  /* 0x040000000cff7812 */ /* 0x040fe4000786c0ff */
[----:B------:R-:W-:-:S02]  /*a7c90*/  LOP3.LUT P1, RZ, R12, 0x20000000, RZ, 0xc0, !PT ;  /* 0x200000000cff7812 */ /* 0x000fc4000782c0ff */
[----:B------:R-:W-:Y:S02]  /*a7ca0*/  P2R R2, PR, RZ, 0x8 ;  /* 0x00000008ff027803 */ /* 0x000fe40000000000 */
[----:B------:R-:W-:-:S04]  /*a7cb0*/  LOP3.LUT P3, RZ, R12, 0x8000000, RZ, 0xc0, !PT ;  /* 0x080000000cff7812 */ /* 0x000fc8000786c0ff */
[----:B------:R-:W-:Y:S02]  /*a7cc0*/  P2R R3, PR, RZ, 0x8 ;  /* 0x00000008ff037803 */ /* 0x000fe40000000000 */
[----:B------:R-:W-:Y:S01]  /*a7cd0*/  LOP3.LUT P3, RZ, R12, 0x10000000, RZ, 0xc0, !PT ;  /* 0x100000000cff7812 */ /* 0x000fe2000786c0ff */
[----:B--2---:R1:W-:Y:S04]  /*a7ce0*/  @P5 STG.E.U8 desc[UR44][R20.64], R4 ;  /* 0x0000000414005986 */ /* 0x0043e8000c10112c */
[----:B-1----:R-:W2:Y:S04]  /*a7cf0*/  LDL.LU.64 R20, [R1+0x21b0] ;  /* 0x0021b00001147983 */ /* 0x002ea80000300a00 */
[----:B------:R-:W4:Y:S04]  /*a7d00*/  LDL.LU.64 R24, [R1+0x21a8] ;  /* 0x0021a80001187983 */ /* 0x000f280000300a00 */
[----:B------:R-:W4:Y:S04]  /*a7d10*/  LDL.LU R13, [R1+0x2a8] ;  /* 0x0002a800010d7983 */ /* 0x000f280000300800 */
[----:B------:R1:W-:Y:S02]  /*a7d20*/  @P2 STG.E.U8 desc[UR44][R16.64], R11 ;  /* 0x0000000b10002986 */ /* 0x0003e4000c10112c */
[----:B-1----:R-:W-:-:S02]  /*a7d30*/  PRMT R11, R22, 0x7772, RZ ;  /* 0x00007772160b7816 */ /* 0x002fc400000000ff */
[----:B------:R-:W4:Y:S04]  /*a7d40*/  LDL.LU.64 R16, [R1+0x21c8] ;  /* 0x0021c80001107983 */ /* 0x000f280000300a00 */
[----:B------:R1:W-:Y:S02]  /*a7d50*/  @P0 STG.E.U8 desc[UR44][R6.64], R11 ;  /* 0x0000000b06000986 */ /* 0x0003e4000c10112c */
[----:B-1----:R-:W-:Y:S02]  /*a7d60*/  PRMT R11, R22, 0x7773, RZ ;  /* 0x00007773160b7816 */ /* 0x002fe400000000ff */
[----:B------:R-:W4:Y:S04]  /*a7d70*/  LDL.LU.64 R6, [R1+0x23d8] ;  /* 0x0023d80001067983 */ /* 0x000f280000300a00 */
[----:B------:R-:W4:Y:S04]  /*a7d80*/  LDL.LU.64 R22, [R1+0x21f8] ;  /* 0x0021f80001167983 */ /* 0x000f280000300a00 */
[----:B------:R1:W-:Y:S02]  /*a7d90*/  @P6 STG.E.U8 desc[UR44][R14.64], R11 ;  /* 0x0000000b0e006986 */ /* 0x0003e4000c10112c */
[----:B-1----:R-:W-:-:S02]  /*a7da0*/  PRMT R11, R5, 0x7770, RZ ;  /* 0x00007770050b7816 */ /* 0x002fc400000000ff */
[----:B------:R-:W4:Y:S04]  /*a7db0*/  LDL.LU R14, [R1+0x23d0] ;  /* 0x0023d000010e7983 */ /* 0x000f280000300800 */
[----:B------:R1:W-:Y:S02]  /*a7dc0*/  @P1 STG.E.U8 desc[UR44][R28.64], R11 ;  /* 0x0000000b1c001986 */ /* 0x0003e4000c10112c */
[----:B-1----:R-:W-:-:S05]  /*a7dd0*/  PRMT R11, R5, 0x7771, RZ ;  /* 0x00007771050b7816 */ /* 0x002fca00000000ff */
[----:B------:R-:W-:Y:S01]  /*a7de0*/  @P3 STG.E.U8 desc[UR44][R26.64], R11 ;  /* 0x0000000b1a003986 */ /* 0x000fe2000c10112c */
[----:B------:R-:W-:Y:S02]  /*a7df0*/  ISETP.NE.AND P3, PT, R3, RZ, PT ;  /* 0x000000ff0300720c */ /* 0x000fe40003f65270 */
[----:B------:R-:W-:-:S11]  /*a7e00*/  PRMT R3, R5, 0x7772, RZ ;  /* 0x0000777205037816 */ /* 0x000fd600000000ff */
[----:B---3--:R1:W-:Y:S01]  /*a7e10*/  @P3 STG.E.U8 desc[UR44][R18.64], R3 ;  /* 0x0000000312003986 */ /* 0x0083e2000c10112c */
[----:B------:R-:W-:-:S03]  /*a7e20*/  ISETP.NE.AND P3, PT, R2, RZ, PT ;  /* 0x000000ff0200720c */ /* 0x000fc60003f65270 */
[----:B-1----:R-:W3:Y:S04]  /*a7e30*/  LDL.LU.64 R18, [R1+0x2208] ;  /* 0x0022080001127983 */ /* 0x002ee80000300a00 */
[----:B------:R-:W3:Y:S01]  /*a7e40*/  LDL.LU.64 R2, [R1+0x21f0] ;  /* 0x0021f00001027983 */ /* 0x000ee20000300a00 */
[----:B------:R-:W-:-:S04]  /*a7e50*/  LOP3.LUT P5, RZ, R12, 0x100000, RZ, 0xc0, !PT ;  /* 0x001000000cff7812 */ /* 0x000fc800078ac0ff */
[----:B------:R-:W-:Y:S02]  /*a7e60*/  P2R R4, PR, RZ, 0x20 ;  /* 0x00000020ff047803 */ /* 0x000fe40000000000 */
[C---:B------:R-:W-:Y:S02]  /*a7e70*/  LOP3.LUT P5, RZ, R12.reuse, 0x200000, RZ, 0xc0, !PT ;  /* 0x002000000cff7812 */ /* 0x040fe400078ac0ff */
[----:B------:R-:W-:Y:S02]  /*a7e80*/  PRMT R5, R5, 0x7773, RZ ;  /* 0x0000777305057816 */ /* 0x000fe400000000ff */
[----:B------:R-:W-:Y:S02]  /*a7e90*/  P2R R8, PR, RZ, 0x20 ;  /* 0x00000020ff087803 */ /* 0x000fe40000000000 */
[----:B------:R-:W-:-:S04]  /*a7ea0*/  LOP3.LUT P5, RZ, R12, 0x400000, RZ, 0xc0, !PT ;  /* 0x004000000cff7812 */ /* 0x000fc800078ac0ff */
[----:B------:R-:W-:Y:S02]  /*a7eb0*/  P2R R9, PR, RZ, 0x20 ;  /* 0x00000020ff097803 */ /* 0x000fe40000000000 */
[----:B------:R-:W-:-:S04]  /*a7ec0*/  LOP3.LUT P5, RZ, R12, 0x800000, RZ, 0xc0, !PT ;  /* 0x008000000cff7812 */ /* 0x000fc800078ac0ff */
[----:B------:R-:W-:Y:S02]  /*a7ed0*/  P2R R10, PR, RZ, 0x20 ;  /* 0x00000020ff0a7803 */ /* 0x000fe40000000000 */
[----:B------:R-:W-:Y:S01]  /*a7ee0*/  LOP3.LUT P5, RZ, R12, 0x1000000, RZ, 0xc0, !PT ;  /* 0x010000000cff7812 */ /* 0x000fe200078ac0ff */
[----:B--2---:R1:W-:Y:S01]  /*a7ef0*/  @P3 STG.E.U8 desc[UR44][R20.64], R5 ;  /* 0x0000000514003986 */ /* 0x0043e2000c10112c */
[----:B------:R-:W-:Y:S02]  /*a7f00*/  ISETP.NE.AND P3, PT, R0, RZ, PT ;  /* 0x000000ff0000720c */ /* 0x000fe40003f65270 */
[C---:B----4-:R-:W-:Y:S01]  /*a7f10*/  PRMT R0, R13.reuse, 0x7770, RZ ;  /* 0x000077700d007816 */ /* 0x050fe200000000ff */
[----:B-1----:R-:W2:Y:S10]  /*a7f20*/  LDL.LU.64 R20, [R1+0x2238] ;  /* 0x0022380001147983 */ /* 0x002eb40000300a00 */
[----:B------:R1:W-:Y:S04]  /*a7f30*/  @P3 STG.E.U8 desc[UR44][R24.64], R0 ;  /* 0x0000000018003986 */ /* 0x0003e8000c10112c */
[----:B------:R-:W4:Y:S04]  /*a7f40*/  LDL.LU R15, [R1+0x2ac] ;  /* 0x0002ac00010f7983 */ /* 0x000f280000300800 */
[----:B------:R-:W4:Y:S01]  /*a7f50*/  LDL.LU.64 R26, [R1+0x2228] ;  /* 0x00222800011a7983 */ /* 0x000f220000300a00 */
[----:B-1----:R-:W-:-:S03]  /*a7f60*/  PRMT R0, R13, 0x7771, RZ ;  /* 0x000077710d007816 */ /* 0x002fc600000000ff */
[----:B------:R-:W4:Y:S04]  /*a7f70*/  LDL.LU.64 R24, [R1+0x2248] ;  /* 0x0022480001187983 */ /* 0x000f280000300a00 */
[----:B------:R-:W4:Y:S04]  /*a7f80*/  LDL.LU R29, [R1+0x10bc] ;  /* 0x0010bc00011d7983 */ /* 0x000f280000300800 */
[----:B------:R-:W4:Y:S04]  /*a7f90*/  LDL.LU R28, [R1+0x10b8] ;  /* 0x0010b800011c7983 */ /* 0x000f280000300800 */
[----:B------:R1:W-:Y:S01]  /*a7fa0*/  @P5 STG.E.U8 desc[UR44][R16.64], R0 ;  /* 0x0000000010005986 */ /* 0x0003e2000c10112c */
[----:B------:R-:W-:-:S02]  /*a7fb0*/  ISETP.NE.AND P5, PT, R10, RZ, PT ;  /* 0x000000ff0a00720c */ /* 0x000fc40003fa5270 */
[----:B-1----:R-:W-:Y:S01]  /*a7fc0*/  PRMT R0, R13, 0x7772, RZ ;  /* 0x000077720d007816 */ /* 0x002fe200000000ff */
[----:B------:R-:W4:Y:S04]  /*a7fd0*/  LDL.LU.64 R16, [R1+0x23c8] ;  /* 0x0023c80001107983 */ /* 0x000f280000300a00 */
[----:B------:R-:W4:Y:S06]  /*a7fe0*/  LDL.LU.64 R10, [R1+0x2230] ;  /* 0x00223000010a7983 */ /* 0x000f2c0000300a00 */
[----:B------:R1:W-:Y:S01]  /*a7ff0*/  @P5 STG.E.U8 desc[UR44][R22.64], R0 ;  /* 0x0000000016005986 */ /* 0x0003e2000c10112c */
[----:B------:R-:W-:-:S02]  /*a8000*/  ISETP.NE.AND P5, PT, R9, RZ, PT ;  /* 0x000000ff0900720c */ /* 0x000fc40003fa5270 */
[----:B-1----:R-:W-:Y:S01]  /*a8010*/  PRMT R0, R13, 0x7773, RZ ;  /* 0x000077730d007816 */ /* 0x002fe200000000ff */
[----:B------:R-:W4:Y:S10]  /*a8020*/  LDL.LU.64 R22, [R1+0x2278] ;  /* 0x0022780001167983 */ /* 0x000f340000300a00 */
[----:B---3--:R1:W-:Y:S01]  /*a8030*/  @P5 STG.E.U8 desc[UR44][R2.64], R0 ;  /* 0x0000000002005986 */ /* 0x0083e2000c10112c */
[----:B------:R-:W-:-:S03]  /*a8040*/  ISETP.NE.AND P5, PT, R8, RZ, PT ;  /* 0x000000ff0800720c */ /* 0x000fc60003fa5270 */
[----:B-1----:R-:W3:Y:S04]  /*a8050*/  LDL.LU R3, [R1+0x10b4] ;  /* 0x0010b40001037983 */ /* 0x002ee80000300800 */
[----:B------:R-:W2:Y:S01]  /*a8060*/  LDL.LU.64 R8, [R1+0x21e8] ;  /* 0x0021e80001087983 */ /* 0x000ea20000300a00 */
[----:B------:R-:W-:Y:S02]  /*a8070*/  PRMT R0, R6, 0x7770, RZ ;  /* 0x0000777006007816 */ /* 0x000fe400000000ff */
[C---:B------:R-:W-:Y:S02]  /*a8080*/  LOP3.LUT P2, RZ, R12.reuse, 0x80000, RZ, 0xc0, !PT ;  /* 0x000800000cff7812 */ /* 0x040fe4000784c0ff */
[C---:B------:R-:W-:Y:S02]  /*a8090*/  LOP3.LUT P4, RZ, R12.reuse, 0x40000, RZ, 0xc0, !PT ;  /* 0x000400000cff7812 */ /* 0x040fe4000788c0ff */
[----:B------:R-:W-:-:S02]  /*a80a0*/  LOP3.LUT P0, RZ, R12, 0x20000, RZ, 0xc0, !PT ;  /* 0x000200000cff7812 */ /* 0x000fc4000780c0ff */
[C---:B------:R-:W-:Y:S02]  /*a80b0*/  LOP3.LUT P6, RZ, R12.reuse, 0x10000, RZ, 0xc0, !PT ;  /* 0x000100000cff7812 */ /* 0x040fe400078cc0ff */
[C---:B------:R-:W-:Y:S02]  /*a80c0*/  LOP3.LUT P1, RZ, R12.reuse, 0x1000, RZ, 0xc0, !PT ;  /* 0x000010000cff7812 */ /* 0x040fe4000782c0ff */
[----:B------:R-:W-:Y:S01]  /*a80d0*/  LOP3.LUT P3, RZ, R12, 0x2000, RZ, 0xc0, !PT ;  /* 0x000020000cff7812 */ /* 0x000fe2000786c0ff */
[----:B--2---:R1:W-:Y:S01]  /*a80e0*/  @P5 STG.E.U8 desc[UR44][R8.64], R0 ;  /* 0x0000000008005986 */ /* 0x0043e2000c10112c */
[----:B------:R-:W-:Y:S02]  /*a80f0*/  ISETP.NE.AND P5, PT, R4, RZ, PT ;  /* 0x000000ff0400720c */ /* 0x000fe40003fa5270 */
[C---:B-1----:R-:W-:Y:S01]  /*a8100*/  PRMT R0, R6.reuse, 0x7771, RZ ;  /* 0x0000777106007816 */ /* 0x042fe200000000ff */
[----:B------:R-:W2:Y:S10]  /*a8110*/  LDL.LU.64 R8, [R1+0x2270] ;  /* 0x0022700001087983 */ /* 0x000eb40000300a00 */
[----:B------:R1:W-:Y:S02]  /*a8120*/  @P5 STG.E.U8 desc[UR44][R18.64], R0 ;  /* 0x0000000012005986 */ /* 0x0003e4000c10112c */
[----:B-1----:R-:W-:-:S02]  /*a8130*/  PRMT R0, R6, 0x7772, RZ ;  /* 0x0000777206007816 */ /* 0x002fc400000000ff */
[----:B------:R-:W-:Y:S01]  /*a8140*/  PRMT R6, R6, 0x7773, RZ ;  /* 0x0000777306067816 */ /* 0x000fe200000000ff */
[----:B------:R-:W3:Y:S04]  /*a8150*/  LDL.LU.64 R18, [R1+0x2268] ;  /* 0x0022680001127983 */ /* 0x000ee80000300a00 */
[----:B------:R1:W-:Y:S04]  /*a8160*/  @P2 STG.E.U8 desc[UR44][R20.64], R0 ;  /* 0x0000000014002986 */ /* 0x0003e8000c10112c */
[----:B----4-:R-:W-:Y:S01]  /*a8170*/  @P4 STG.E.U8 desc[UR44][R10.64], R6 ;  /* 0x000000060a004986 */ /* 0x010fe2000c10112c */
[----:B-1----:R-:W-:-:S03]  /*a8180*/  PRMT R0, R15, 0x7770, RZ ;  /* 0x000077700f007816 */ /* 0x002fc600000000ff */
[----:B------:R-:W4:Y:S04]  /*a8190*/  LDL.LU.64 R20, [R1+0x2288] ;  /* 0x0022880001147983 */ /* 0x000f280000300a00 */
[----:B------:R1:W-:Y:S02]  /*a81a0*/  @P0 STG.E.U8 desc[UR44][R26.64], R0 ;  /* 0x000000001a000986 */ /* 0x0003e4000c10112c */
[----:B-1----:R-:W-:Y:S02]  /*a81b0*/  PRMT R0, R15, 0x7771, RZ ;  /* 0x000077710f007816 */ /* 0x002fe400000000ff */
[----:B------:R-:W4:Y:S04]  /*a81c0*/  LDL.LU.64 R26, [R1+0x22b8] ;  /* 0x0022b800011a7983 */ /* 0x000f280000300a00 */
[----:B------:R1:W-:Y:S01]  /*a81d0*/  @P6 STG.E.U8 desc[UR44][R24.64], R0 ;  /* 0x0000000018006986 */ /* 0x0003e2000c10112c */
[----:B------:R-:W-:Y:S01]  /*a81e0*/  ISETP.LT.AND P6, PT, R29, UR4, !P1 ;  /* 0x000000041d007c0c */ /* 0x000fe2000cfc1270 */
[----:B------:R-:W-:Y:S01]  /*a81f0*/  ULDC UR4, c[0x0][0x228] ;  /* 0x00008a0000047ab9 */ /* 0x000fe20000000800 */
[----:B------:R-:W-:-:S02]  /*a8200*/  LOP3.LUT P4, RZ, R12, 0x4000, RZ, 0xc0, !PT ;  /* 0x000040000cff7812 */ /* 0x000fc4000788c0ff */
[----:B-1----:R-:W-:Y:S01]  /*a8210*/  PRMT R0, R15, 0x7772, RZ ;  /* 0x000077720f007816 */ /* 0x002fe200000000ff */
[----:B------:R-:W4:Y:S04]  /*a8220*/  LDL.LU.64 R24, [R1+0x22b0] ;  /* 0x0022b00001187983 */ /* 0x000f280000300a00 */
[----:B------:R-:W4:Y:S04]  /*a8230*/  LDL.LU R11, [R1+0x430] ;  /* 0x00043000010b7983 */ /* 0x000f280000300800 */
[----:B------:R1:W-:Y:S01]  /*a8240*/  @P6 STG.E.U8 desc[UR44][R22.64], R0 ;  /* 0x0000000016006986 */ /* 0x0003e2000c10112c */
[----:B------:R-:W-:-:S02]  /*a8250*/  ISETP.LT.AND P6, PT, R28, UR4, !P1 ;  /* 0x000000041c007c0c */ /* 0x000fc4000cfc1270 */
[----:B------:R-:W-:Y:S01]  /*a8260*/  LOP3.LUT P1, RZ, R12, 0x8000, RZ, 0xc0, !PT ;  /* 0x000080000cff7812 */ /* 0x000fe2000782c0ff */
[----:B------:R-:W-:Y:S01]  /*a8270*/  ULDC UR4, c[0x0][0x228] ;  /* 0x00008a0000047ab9 */ /* 0x000fe20000000800 */
[----:B-1----:R-:W4:Y:S04]  /*a8280*/  LDL.LU.64 R22, [R1+0x22a8] ;  /* 0x0022a80001167983 */ /* 0x002f280000300a00 */
[----:B------:R-:W4:Y:S01]  /*a8290*/  LDL.LU R12, [R1+0x10c0] ;  /* 0x0010c000010c7983 */ /* 0x000f220000300800 */
[----:B------:R-:W-:Y:S02]  /*a82a0*/  PRMT R0, R15, 0x7773, RZ ;  /* 0x000077730f007816 */ /* 0x000fe400000000ff */
[C---:B------:R-:W-:Y:S02]  /*a82b0*/  LOP3.LUT P5, RZ, R14.reuse, 0x4, RZ, 0xc0, !PT ;  /* 0x000000040eff7812 */ /* 0x040fe400078ac0ff */
[----:B------:R-:W-:-:S02]  /*a82c0*/  LOP3.LUT P2, RZ, R14, 0x2, RZ, 0xc0, !PT ;  /* 0x000000020eff7812 */ /* 0x000fc4000784c0ff */
[----:B------:R-:W-:Y:S02]  /*a82d0*/  LOP3.LUT P0, RZ, R14, 0x1, RZ, 0xc0, !PT ;  /* 0x000000010eff7812 */ /* 0x000fe4000780c0ff */
[----:B------:R-:W4:Y:S04]  /*a82e0*/  LDL.LU.64 R14, [R1+0x22c8] ;  /* 0x0022c800010e7983 */ /* 0x000f280000300a00 */
[----:B--2---:R1:W-:Y:S01]  /*a82f0*/  @P6 STG.E.U8 desc[UR44][R8.64], R0 ;  /* 0x0000000008006986 */ /* 0x0043e2000c10112c */
[----:B---3--:R-:W-:Y:S01]  /*a8300*/  ISETP.LT.AND P6, PT, R3, UR4, !P3 ;  /* 0x0000000403007c0c */ /* 0x008fe2000dfc1270 */
[----:B------:R-:W-:Y:S01]  /*a8310*/  ULDC UR4, c[0x0][0x228] ;  /* 0x00008a0000047ab9 */ /* 0x000fe20000000800 */
[----:B-1----:R-:W-:-:S11]  /*a8320*/  PRMT R0, R7, 0x7770, RZ ;  /* 0x0000777007007816 */ /* 0x002fd600000000ff */
[----:B------:R1:W-:Y:S04]  /*a8330*/  @P6 STG.E.U8 desc[UR44][R18.64], R0 ;  /* 0x0000000012006986 */ /* 0x0003e8000c10112c */
[----:B-1----:R-:W2:Y:S01]  /*a8340*/  LDL.LU.64 R18, [R1+0x22e8] ;  /* 0x0022e80001127983 */ /* 0x002ea20000300a00 */
[----:B------:R-:W-:Y:S02]  /*a8350*/  PRMT R0, R7, 0x7771, RZ ;  /* 0x0000777107007816 */ /* 0x000fe400000000ff */
[----:B----4-:R-:W-:Y:S01]  /*a8360*/  ISETP.LT.AND P6, PT, R12, UR4, !P3 ;  /* 0x000000040c007c0c */ /* 0x010fe2000dfc1270 */
[----:B------:R-:W-:-:S12]  /*a8370*/  ULDC UR4, c[0x0][0x228] ;  /* 0x00008a0000047ab9 */ /* 0x000fd80000000800 */
[----:B------:R1:W-:Y:S04]  /*a8380*/  @P6 STG.E.U8 desc[UR44][R20.64], R0 ;  /* 0x0000000014006986 */ /* 0x0003e8000c10112c */
[----:B-1----:R-:W3:Y:S01]  /*a8390*/  LDL.LU.64 R20, [R1+0x878] ;  /* 0x0008780001147983 */ /* 0x002ee20000300a00 */
[----:B------:R-:W-:Y:S02]  /*a83a0*/  ISETP.LT.AND P6, PT, R29, UR4, !P3 ;  /* 0x000000041d007c0c */ /* 0x000fe4000dfc1270 */
[C---:B------:R-:W-:Y:S01]  /*a83b0*/  PRMT R0, R7.reuse, 0x7772, RZ ;  /* 0x0000777207007816 */ /* 0x040fe200000000ff */
[----:B------:R-:W-:Y:S01]  /*a83c0*/  ULDC UR4, c[0x0][0x228] ;  /* 0x00008a0000047ab9 */ /* 0x000fe20000000800 */
[----:B------:R-:W-:-:S09]  /*a83d0*/  PRMT R7, R7, 0x7773, RZ ;  /* 0x0000777307077816 */ /* 0x000fd200000000ff */
[----:B------:R1:W-:Y:S01]  /*a83e0*/  @P6 STG.E.U8 desc[UR44][R26.64], R0 ;  /* 0x000000001a006986 */ /* 0x0003e2000c10112c */
[----:B------:R-:W-:Y:S01]  /*a83f0*/  ISETP.LT.AND P6, PT, R28, UR4, !P3 ;  /* 0x000000041c007c0c */ /* 0x000fe2000dfc1270 */
[----:B------:R-:W-:Y:S02]  /*a8400*/  ULDC UR4, c[0x0][0x228] ;  /* 0x00008a0000047ab9 */ /* 0x000fe40000000800 */
[----:B-1----:R-:W4:Y:S10]  /*a8410*/  LDL.LU.64 R26, [R1+0x22f8] ;  /* 0x0022f800011a7983 */ /* 0x002f340000300a00 */
[----:B------:R1:W-:Y:S01]  /*a8420*/  @P6 STG.E.U8 desc[UR44][R24.64], R7 ;  /* 0x0000000718006986 */ /* 0x0003e2000c10112c */
[----:B------:R-:W-:-:S02]  /*a8430*/  ISETP.LT.AND P6, PT, R3, UR4, !P4 ;  /* 0x0000000403007c0c */ /* 0x000fc4000e7c1270 */
[----:B------:R-:W-:Y:S01]  /*a8440*/  PRMT R0, R11, 0x7770, RZ ;  /* 0x000077700b007816 */ /* 0x000fe200000000ff */
[----:B------:R-:W-:Y:S01]  /*a8450*/  ULDC UR4, c[0x0][0x228] ;  /* 0x00008a0000047ab9 */ /* 0x000fe20000000800 */
[----:B------:R-:W0:Y:S04]  /*a8460*/  LDS.128 R4, [R16+0x400] ;  /* 0x0004000010047984 */ /* 0x000e280000000c00 */
[----:B-1----:R-:W4:Y:S05]  /*a8470*/  LDL.LU.64 R24, [R1+0x2308] ;  /* 0x0023080001187983 */ /* 0x002f2a0000300a00 */
[----:B------:R1:W-:Y:S01]  /*a8480*/  @P6 STG.E.U8 desc[UR44][R22.64], R0 ;  /* 0x0000000016006986 */ /* 0x0003e2000c10112c */
[----:B------:R-:W-:Y:S01]  /*a8490*/  ISETP.LT.AND P6, PT, R12, UR4, !P4 ;  /* 0x000000040c007c0c */ /* 0x000fe2000e7c1270 */
[----:B------:R-:W-:-:S02]  /*a84a0*/  ULDC UR4, c[0x0][0x228] ;  /* 0x00008a0000047ab9 */ /* 0x000fc40000000800 */
[----:B-1----:R-:W4:Y:S01]  /*a84b0*/  LDL.LU.64 R22, [R1+0x2338] ;  /* 0x0023380001167983 */ /* 0x002f220000300a00 */
[----:B------:R-:W-:-:S09]  /*a84c0*/  PRMT R0, R11, 0x7771, RZ ;  /* 0x000077710b007816 */ /* 0x000fd200000000ff */
[----:B------:R1:W-:Y:S01]  /*a84d0*/  @P6 STG.E.U8 desc[UR44][R14.64], R0 ;  /* 0x000000000e006986 */ /* 0x0003e2000c10112c */
[----:B------:R-:W-:Y:S01]  /*a84e0*/  ISETP.LT.AND P6, PT, R29, UR4, !P4 ;  /* 0x000000041d007c0c */ /* 0x000fe2000e7c1270 */
[----:B------:R-:W-:Y:S02]  /*a84f0*/  ULDC UR4, c[0x0][0x228] ;  /* 0x00008a0000047ab9 */ /* 0x000fe40000000800 */
[----:B-1----:R-:W4:Y:S01]  /*a8500*/  LDL.LU.64 R14, [R1+0x2330] ;  /* 0x00233000010e7983 */ /* 0x002f220000300a00 */
[----:B------:R-:W-:-:S03]  /*a8510*/  PRMT R0, R11, 0x7772, RZ ;  /* 0x000077720b007816 */ /* 0x000fc600000000ff */
[----:B------:R-:W4:Y:S06]  /*a8520*/  LDL.LU R13, [R1+0x434] ;  /* 0x00043400010d7983 */ /* 0x000f2c0000300800 */
[----:B--2---:R1:W-:Y:S01]  /*a8530*/  @P6 STG.E.U8 desc[UR44][R18.64], R0 ;  /* 0x0000000012006986 */ /* 0x0043e2000c10112c */
[----:B------:R-:W-:Y:S01]  /*a8540*/  ISETP.LT.AND P6, PT, R28, UR4, !P4 ;  /* 0x000000041c007c0c */ /* 0x000fe2000e7c1270 */
[----:B------:R-:W-:Y:S02]  /*a8550*/  ULDC UR4, c[0x0][0x228] ;  /* 0x00008a0000047ab9 */ /* 0x000fe40000000800 */
[----:B-1----:R-:W2:Y:S01]  /*a8560*/  LDL.LU.64 R18, [R1+0x2328] ;  /* 0x0023280001127983 */ /* 0x002ea20000300a00 */
[----:B------:R-:W-:-:S09]  /*a8570*/  PRMT R0, R11, 0x7773, RZ ;  /* 0x000077730b007816 */ /* 0x000fd200000000ff */
[----:B---3--:R1:W-:Y:S04]  /*a8580*/  @P6 STG.E.U8 desc[UR44][R20.64], R0 ;  /* 0x0000000014006986 */ /* 0x0083e8000c10112c */
[----:B-1----:R-:W3:Y:S01]  /*a8590*/  LDL.LU.64 R20, [R1+0x2340] ;  /* 0x0023400001147983 */ /* 0x002ee20000300a00 */
[----:B------:R-:W-:Y:S02]  /*a85a0*/  ISETP.LT.AND P6, PT, R3, UR4, !P1 ;  /* 0x0000000403007c0c */ /* 0x000fe4000cfc1270 */
[----:B0-----:R-:W-:Y:S01]  /*a85b0*/  PRMT R0, R4, 0x7770, RZ ;  /* 0x0000777004007816 */ /* 0x001fe200000000ff */
[----:B------:R-:W-:Y:S01]  /*a85c0*/  ULDC UR4, c[0x0][0x228] ;  /* 0x00008a0000047ab9 */ /* 0x000fe20000000800 */
[----:B------:R0:W5:Y:S04]  /*a85d0*/  LDL.LU R16, [R1+0x23c4] ;  /* 0x0023c40001107983 */ /* 0x0001680000300800 */
[----:B------:R-:W3:Y:S05]  /*a85e0*/  LDL.LU.64 R10, [R1+0x2350] ;  /* 0x00235000010a7983 */ /* 0x000eea0000300a00 */
[----:B----4-:R1:W-:Y:S01]  /*a85f0*/  @P6 STG.E.U8 desc[UR44][R26.64], R0 ;  /* 0x000000001a006986 */ /* 0x0103e2000c10112c */
[----:B------:R-:W-:Y:S01]  /*a8600*/  ISETP.LT.AND P6, PT, R12, UR4, !P1 ;  /* 0x000000040c007c0c */ /* 0x000fe2000cfc1270 */
[----:B------:R-:W-:Y:S01]  /*a8610*/  ULDC UR4, c[0x0][0x228] ;  /* 0x00008a0000047ab9 */ /* 0x000fe20000000800 */
[C---:B-1----:R-:W-:Y:S01]  /*a8620*/  PRMT R0, R4.reuse, 0x7771, RZ ;  /* 0x0000777104007816 */ /* 0x042fe200000000ff */
[----:B------:R-:W4:Y:S10]  /*a8630*/  LDL.LU.64 R26, [R1+0x2360] ;  /* 0x00236000011a7983 */ /* 0x000f340000300a00 */
[----:B------:R1:W-:Y:S01]  /*a8640*/  @P6 STG.E.U8 desc[UR44][R24.64], R0 ;  /* 0x0000000018006986 */ /* 0x0003e2000c10112c */
[----:B------:R-:W-:Y:S01]  /*a8650*/  ISETP.LT.AND P6, PT, R29, UR4, !P1 ;  /* 0x000000041d007c0c */ /* 0x000fe2000cfc1270 */
[----:B------:R-:W-:Y:S01]  /*a8660*/  ULDC UR4, c[0x0][0x228] ;  /* 0x00008a0000047ab9 */ /* 0x000fe20000000800 */
[----:B-1----:R-:W-:-:S11]  /*a8670*/  PRMT R0, R4, 0x7772, RZ ;  /* 0x0000777204007816 */ /* 0x002fd600000000ff */
[----:B------:R1:W-:Y:S01]  /*a8680*/  @P6 STG.E.U8 desc[UR44][R22.64], R0 ;  /* 0x0000000016006986 */ /* 0x0003e2000c10112c */
[----:B------:R-:W-:Y:S02]  /*a8690*/  ISETP.LT.AND P6, PT, R28, UR4, !P1 ;  /* 0x000000041c007c0c */ /* 0x000fe4000cfc1270 */
[----:B------:R-:W-:Y:S01]  /*a86a0*/  PRMT R4, R4, 0x7773, RZ ;  /* 0x0000777304047816 */ /* 0x000fe200000000ff */
[----:B------:R-:W-:Y:S01]  /*a86b0*/  ULDC UR4, c[0x0][0x228] ;  /* 0x00008a0000047ab9 */ /* 0x000fe20000000800 */
[----:B-1----:R-:W-:Y:S01]  /*a86c0*/  PRMT R0, R13, 0x7770, RZ ;  /* 0x000077700d007816 */ /* 0x002fe200000000ff */
[----:B------:R-:W4:Y:S08]  /*a86d0*/  LDL.LU.64 R22, [R1+0x880] ;  /* 0x0008800001167983 */ /* 0x000f300000300a00 */
[----:B------:R1:W-:Y:S01]  /*a86e0*/  @P6 STG.E.U8 desc[UR44][R14.64], R4 ;  /* 0x000000040e006986 */ /* 0x0003e2000c10112c */
[----:B------:R-:W-:Y:S01]  /*a86f0*/  ISETP.LT.AND P6, PT, R3, UR4, !P5 ;  /* 0x0000000403007c0c */ /* 0x000fe2000efc1270 */
[----:B------:R-:W-:Y:S01]  /*a8700*/  ULDC UR4, c[0x0][0x228] ;  /* 0x00008a0000047ab9 */ /* 0x000fe20000000800 */
[----:B------:R-:W-:-:S02]  /*a8710*/  LOP3.LUT P3, RZ, R17, 0x80000000, RZ, 0xc0, !PT ;  /* 0x8000000011ff7812 */ /* 0x000fc4000786c0ff */
[C---:B------:R-:W-:Y:S02]  /*a8720*/  LOP3.LUT P4, RZ, R17.reuse, 0x40000000, RZ, 0xc0, !PT ;  /* 0x4000000011ff7812 */ /* 0x040fe4000788c0ff */
[----:B------:R-:W-:Y:S02]  /*a8730*/  LOP3.LUT P1, RZ, R17, 0x20000000, RZ, 0xc0, !PT ;  /* 0x2000000011ff7812 */ /* 0x000fe4000782c0ff */
[----:B------:R0:W5:Y:S04]  /*a8740*/  LDL.LU R17, [R1+0x23c0] ;  /* 0x0023c00001117983 */ /* 0x0001680000300800 */
[----:B-1----:R-:W4:Y:S04]  /*a8750*/  LDL.LU.64 R14, [R1+0x2358] ;  /* 0x00235800010e7983 */ /* 0x002f280000300a00 */
[----:B--2---:R1:W-:Y:S01]  /*a8760*/  @P6 STG.E.U8 desc[UR44][R18.64], R0 ;  /* 0x0000000012006986 */ /* 0x0043e2000c10112c */
[----:B------:R-:W-:Y:S01]  /*a8770*/  ISETP.LT.AND P6, PT, R12, UR4, !P5 ;  /* 0x000000040c007c0c */ /* 0x000fe2000efc1270 */
[----:B------:R-:W-:Y:S01]  /*a8780*/  ULDC UR4, c[0x0][0x228] ;  /* 0x00008a0000047ab9 */ /* 0x000fe20000000800 */
[----:B-1----:R-:W-:Y:S01]  /*a8790*/  PRMT R0, R13, 0x7771, RZ ;  /* 0x000077710d007816 */ /* 0x002fe200000000ff */
[----:B------:R-:W2:Y:S04]  /*a87a0*/  LDL.LU.64 R18, [R1+0x2378] ;  /* 0x0023780001127983 */ /* 0x000ea80000300a00 */
[----:B------:R-:W2:Y:S06]  /*a87b0*/  LDL.LU.64 R8, [R1+0x2370] ;  /* 0x0023700001087983 */ /* 0x000eac0000300a00 */
[----:B---3--:R1:W-:Y:S04]  /*a87c0*/  @P6 STG.E.U8 desc[UR44][R20.64], R0 ;  /* 0x0000000014006986 */ /* 0x0083e8000c10112c */
[----:B-1----:R-:W3:Y:S04]  /*a87d0*/  LDL.LU.64 R20, [R1+0x2368] ;  /* 0x0023680001147983 */ /* 0x002ee80000300a00 */
[----:B------:R-:W3:Y:S01]  /*a87e0*/  LDL.LU R24, [R1+0x438] ;  /* 0x0004380001187983 */ /* 0x000ee20000300800 */
[----:B------:R-:W-:Y:S01]  /*a87f0*/  ISETP.LT.AND P6, PT, R29, UR4, !P5 ;  /* 0x000000041d007c0c */ /* 0x000fe2000efc1270 */
[----:B------:R-:W-:-:S02]  /*a8800*/  ULDC UR4, c[0x0][0x228] ;  /* 0x00008a0000047ab9 */ /* 0x000fc40000000800 */
[----:B------:R-:W-:Y:S02]  /*a8810*/  ISETP.LT.AND P5, PT, R28, UR4, !P5 ;  /* 0x000000041c007c0c */ /* 0x000fe4000efa1270 */
[----:B------:R-:W-:Y:S01]  /*a8820*/  PRMT R0, R13, 0x7772, RZ ;  /* 0x000077720d007816 */ /* 0x000fe200000000ff */
[----:B------:R-:W-:-:S07]  /*a8830*/  ULDC UR4, c[0x0][0x228] ;  /* 0x00008a0000047ab9 */ /* 0x000fce0000000800 */
[----:B------:R1:W-:Y:S01]  /*a8840*/  @P6 STG.E.U8 desc[UR44][R10.64], R0 ;  /* 0x000000000a006986 */ /* 0x0003e2000c10112c */
[----:B------:R-:W-:Y:S01]  /*a8850*/  ISETP.LT.AND P6, PT, R3, UR4, !P2 ;  /* 0x0000000403007c0c */ /* 0x000fe2000d7c1270 */
[----:B------:R-:W-:Y:S01]  /*a8860*/  ULDC UR4, c[0x0][0x228] ;  /* 0x00008a0000047ab9 */ /* 0x000fe20000000800 */
[----:B------:R-:W-:Y:S02]  /*a8870*/  PRMT R2, R5, 0x7770, RZ ;  /* 0x0000777005027816 */ /* 0x000fe400000000ff */
[----:B-1----:R-:W-:Y:S01]  /*a8880*/  PRMT R0, R13, 0x7773, RZ ;  /* 0x000077730d007816 */ /* 0x002fe200000000ff */
[----:B------:R-:W3:Y:S04]  /*a8890*/  LDL.LU.64 R10, [R1+0x2390] ;  /* 0x00239000010a7983 */ /* 0x000ee80000300a00 */
[----:B----4-:R1:W-:Y:S01]  /*a88a0*/  @P5 STG.E.U8 desc[UR44][R26.64], R0 ;  /* 0x000000001a005986 */ /* 0x0103e2000c10112c */
[----:B------:R-:W-:Y:S01]  /*a88b0*/  ISETP.LT.AND P5, PT, R12, UR4, !P2 ;  /* 0x000000040c007c0c */ /* 0x000fe2000d7a1270 */
[----:B------:R-:W-:Y:S01]  /*a88c0*/  ULDC UR4, c[0x0][0x228] ;  /* 0x00008a0000047ab9 */ /* 0x000fe20000000800 */
[----:B-1----:R-:W-:Y:S01]  /*a88d0*/  PRMT R0, R5, 0x7771, RZ ;  /* 0x0000777105007816 */ /* 0x002fe200000000ff */
[----:B------:R-:W4:Y:S04]  /*a88e0*/  LDL.LU.64 R26, [R1+0x2388] ;  /* 0x00238800011a7983 */ /* 0x000f280000300a00 */
[----:B------:R1:W-:Y:S01]  /*a88f0*/  @P6 STG.E.U8 desc[UR44][R22.64], R2 ;  /* 0x0000000216006986 */ /* 0x0003e2000c10112c */
[----:B------:R-:W-:Y:S01]  /*a8900*/  ISETP.LT.AND P6, PT, R29, UR4, !P2 ;  /* 0x000000041d007c0c */ /* 0x000fe2000d7c1270 */
[----:B------:R-:W-:Y:S01]  /*a8910*/  ULDC UR4, c[0x0][0x228] ;  /* 0x00008a0000047ab9 */ /* 0x000fe20000000800 */
[----:B------:R-:W-:Y:S01]  /*a8920*/  ISETP.LT.AND P2, PT, R28, UR5, !P2 ;  /* 0x000000051c007c0c */ /* 0x000fe2000d741270 */
[----:B------:R-:W-:Y:S01]  /*a8930*/  ULDC UR5, c[0x0][0x228] ;  /* 0x00008a0000057ab9 */ /* 0x000fe20000000800 */
[----:B-1----:R-:W4:Y:S04]  /*a8940*/  LDL.LU.64 R22, [R1+0x2398] ;  /* 0x0023980001167983 */ /* 0x002f280000300a00 */
[----:B------:R1:W-:Y:S01]  /*a8950*/  @P5 STG.E.U8 desc[UR44][R14.64], R0 ;  /* 0x000000000e005986 */ /* 0x0003e2000c10112c */
[----:B------:R-:W-:Y:S01]  /*a8960*/  ISETP.LT.AND P5, PT, R3, UR4, !P0 ;  /* 0x0000000403007c0c */ /* 0x000fe2000c7a1270 */
[----:B------:R-:W-:Y:S01]  /*a8970*/  ULDC UR4, c[0x0][0x228] ;  /* 0x00008a0000047ab9 */ /* 0x000fe20000000800 */
[----:B-1----:R-:W-:-:S02]  /*a8980*/  PRMT R0, R5, 0x7772, RZ ;  /* 0x0000777205007816 */ /* 0x002fc400000000ff */
[----:B------:R-:W-:Y:S01]  /*a8990*/  PRMT R5, R5, 0x7773, RZ ;  /* 0x0000777305057816 */ /* 0x000fe200000000ff */
[----:B------:R-:W4:Y:S04]  /*a89a0*/  LDL.LU.64 R14, [R1+0x2380] ;  /* 0x00238000010e7983 */ /* 0x000f280000300a00 */
[----:B--2---:R1:W-:Y:S04]  /*a89b0*/  @P6 STG.E.U8 desc[UR44][R18.64], R0 ;  /* 0x0000000012006986 */ /* 0x0043e8000c10112c */
[----:B------:R-:W-:Y:S04]  /*a89c0*/  @P2 STG.E.U8 desc[UR44][R8.64], R5 ;  /* 0x0000000508002986 */ /* 0x000fe8000c10112c */
[----:B-1----:R-:W2:Y:S01]  /*a89d0*/  LDL.LU.64 R18, [R1+0x23b8] ;  /* 0x0023b80001127983 */ /* 0x002ea20000300a00 */
[----:B---3--:R-:W-:-:S05]  /*a89e0*/  PRMT R0, R24, 0x7770, RZ ;  /* 0x0000777018007816 */ /* 0x008fca00000000ff */
[----:B------:R1:W-:Y:S04]  /*a89f0*/  @P5 STG.E.U8 desc[UR44][R20.64], R0 ;  /* 0x0000000014005986 */ /* 0x0003e8000c10112c */
[----:B-1----:R-:W3:Y:S01]  /*a8a00*/  LDL.LU.64 R20, [R1+0x23a0] ;  /* 0x0023a00001147983 */ /* 0x002ee20000300a00 */
[----:B------:R-:W-:-:S03]  /*a8a10*/  ISETP.LT.AND P2, PT, R12, UR4, !P0 ;  /* 0x000000040c007c0c */ /* 0x000fc6000c741270 */
[----:B------:R-:W2:Y:S01]  /*a8a20*/  LDL.LU.64 R4, [R1+0x888] ;  /* 0x0008880001047983 */ /* 0x000ea20000300a00 */
[----:B------:R-:W-:Y:S01]  /*a8a30*/  PRMT R0, R24, 0x7771, RZ ;  /* 0x0000777118007816 */ /* 0x000fe200000000ff */
[----:B------:R-:W-:Y:S02]  /*a8a40*/  ULDC UR4, c[0x0][0x228] ;  /* 0x00008a0000047ab9 */ /* 0x000fe40000000800 */
[----:B------:R-:W2:Y:S01]  /*a8a50*/  LDL.LU R13, [R1+0x43c] ;  /* 0x00043c00010d7983 */ /* 0x000ea20000300800 */
[----:B------:R-:W-:Y:S02]  /*a8a60*/  ISETP.LT.AND P6, PT, R29, UR5, !P0 ;  /* 0x000000051d007c0c */ /* 0x000fe4000c7c1270 */
[----:B------:R-:W-:Y:S01]  /*a8a70*/  ISETP.LT.AND P0, PT, R28, UR4, !P0 ;  /* 0x000000041c007c0c */ /* 0x000fe2000c701270 */
[----:B------:R-:W-:Y:S01]  /*a8a80*/  ULDC UR4, c[0x0][0x228] ;  /* 0x00008a0000047ab9 */ /* 0x000fe20000000800 */
[----:B------:R-:W2:Y:S01]  /*a8a90*/  LDL.LU.64 R8, [R1+0x870] ;  /* 0x0008700001087983 */ /* 0x000ea20000300a00 */
[----:B------:R-:W-:Y:S01]  /*a8aa0*/  ISETP.LT.AND P5, PT, R3, UR4, !P3 ;  /* 0x0000000403007c0c */ /* 0x000fe2000dfa1270 */
[----:B------:R-:W-:Y:S01]  /*a8ab0*/  ULDC UR4, c[0x0][0x228] ;  /* 0x00008a0000047ab9 */ /* 0x000fe20000000800 */
[----:B------:R-:W-:Y:S01]  /*a8ac0*/  PRMT R2, R24, 0x7772, RZ ;  /* 0x0000777218027816 */ /* 0x000fe200000000ff */
[----:B------:R-:W-:Y:S01]  /*a8ad0*/  ULDC UR5, c[0x0][0x228] ;  /* 0x00008a0000057ab9 */ /* 0x000fe20000000800 */
[----:B------:R1:W-:Y:S01]  /*a8ae0*/  @P2 STG.E.U8 desc[UR44][R10.64], R0 ;  /* 0x000000000a002986 */ /* 0x0003e2000c10112c */
[----:B------:R-:W-:Y:S01]  /*a8af0*/  ISETP.LT.AND P2, PT, R12, UR4, !P3 ;  /* 0x000000040c007c0c */ /* 0x000fe2000df41270 */
[----:B------:R-:W-:-:S02]  /*a8b00*/  ULDC UR4, c[0x0][0x228] ;  /* 0x00008a0000047ab9 */ /* 0x000fc40000000800 */
[----:B-1----:R-:W2:Y:S01]  /*a8b10*/  LDL.LU.64 R10, [R1+0x868] ;  /* 0x00086800010a7983 */ /* 0x002ea20000300a00 */
[----:B------:R-:W-:-:S03]  /*a8b20*/  PRMT R0, R24, 0x7773, RZ ;  /* 0x0000777318007816 */ /* 0x000fc600000000ff */
[----:B----4-:R1:W-:Y:S02]  /*a8b30*/  @P6 STG.E.U8 desc[UR44][R26.64], R2 ;  /* 0x000000021a006986 */ /* 0x0103e4000c10112c */
[C---:B-1----:R-:W-:Y:S02]  /*a8b40*/  PRMT R2, R6.reuse, 0x7770, RZ ;  /* 0x0000777006027816 */ /* 0x042fe400000000ff */
[----:B------:R-:W4:Y:S04]  /*a8b50*/  LDL.LU.64 R26, [R1+0x860] ;  /* 0x00086000011a7983 */ /* 0x000f280000300a00 */
[----:B------:R1:W-:Y:S04]  /*a8b60*/  @P0 STG.E.U8 desc[UR44][R22.64], R0 ;  /* 0x0000000016000986 */ /* 0x0003e8000c10112c */
[----:B------:R-:W4:Y:S01]  /*a8b70*/  LDL.LU.64 R24, [R1+0x858] ;  /* 0x0008580001187983 */ /* 0x000f220000300a00 */
[----:B-1----:R-:W-:-:S03]  /*a8b80*/  PRMT R0, R6, 0x7771, RZ ;  /* 0x0000777106007816 */ /* 0x002fc600000000ff */
[----:B------:R-:W4:Y:S04]  /*a8b90*/  LDL.LU.64 R22, [R1+0x700] ;  /* 0x0007000001167983 */ /* 0x000f280000300a00 */
[----:B------:R1:W-:Y:S04]  /*a8ba0*/  @P5 STG.E.U8 desc[UR44][R14.64], R2 ;  /* 0x000000020e005986 */ /* 0x0003e8000c10112c */
[----:B-1----:R-:W4:Y:S04]  /*a8bb0*/  LDL.LU.64 R14, [R1+0x6f8] ;  /* 0x0006f800010e7983 */ /* 0x002f280000300a00 */
[----:B---3--:R1:W-:Y:S04]  /*a8bc0*/  @P2 STG.E.U8 desc[UR44][R20.64], R0 ;  /* 0x0000000014002986 */ /* 0x0083e8000c10112c */
[----:B-1----:R-:W3:Y:S01]  /*a8bd0*/  LDL.LU.64 R20, [R1+0x23b0] ;  /* 0x0023b00001147983 */ /* 0x002ee20000300a00 */
[----:B------:R-:W-:Y:S01]  /*a8be0*/  ISETP.LT.AND P0, PT, R29, UR5, !P3 ;  /* 0x000000051d007c0c */ /* 0x000fe2000df01270 */
[----:B------:R-:W-:Y:S01]  /*a8bf0*/  ULDC UR5, c[0x0][0x228] ;  /* 0x00008a0000057ab9 */ /* 0x000fe20000000800 */
[----:B------:R-:W-:-:S02]  /*a8c00*/  ISETP.LT.AND P3, PT, R28, UR4, !P3 ;  /* 0x000000041c007c0c */ /* 0x000fc4000df61270 */
[C---:B------:R-:W-:Y:S02]  /*a8c10*/  ISETP.LT.AND P6, PT, R3.reuse, UR5, !P1 ;  /* 0x0000000503007c0c */ /* 0x040fe4000cfc1270 */
[C---:B------:R-:W-:Y:S02]  /*a8c20*/  PRMT R2, R6.reuse, 0x7772, RZ ;  /* 0x0000777206027816 */ /* 0x040fe400000000ff */
[----:B------:R-:W-:Y:S02]  /*a8c30*/  ISETP.LT.AND P5, PT, R3, UR6, !P4 ;  /* 0x0000000603007c0c */ /* 0x000fe4000e7a1270 */
[----:B------:R-:W-:Y:S02]  /*a8c40*/  PRMT R6, R6, 0x7773, RZ ;  /* 0x0000777306067816 */ /* 0x000fe400000000ff */
[----:B--2---:R-:W-:Y:S01]  /*a8c50*/  PRMT R3, R13, 0x7770, RZ ;  /* 0x000077700d037816 */ /* 0x004fe200000000ff */
[----:B------:R-:W-:Y:S01]  /*a8c60*/  ULDC UR4, c[0x0][0x228] ;  /* 0x00008a0000047ab9 */ /* 0x000fe20000000800 */
[----:B------:R-:W-:Y:S01]  /*a8c70*/  ULDC UR5, c[0x0][0x228] ;  /* 0x00008a0000057ab9 */ /* 0x000fe20000000800 */
[----:B------:R-:W-:Y:S01]  /*a8c80*/  ULDC UR6, c[0x0][0x228] ;  /* 0x00008a0000067ab9 */ /* 0x000fe20000000800 */
[C---:B------:R-:W-:Y:S01]  /*a8c90*/  ISETP.LT.AND P2, PT, R12.reuse, UR5, !P4 ;  /* 0x000000050c007c0c */ /* 0x040fe2000e741270 */
[----:B------:R-:W-:Y:S01]  /*a8ca0*/  ULDC UR5, c[0x0][0x228] ;  /* 0x00008a0000057ab9 */ /* 0x000fe20000000800 */
[----:B------:R1:W-:Y:S01]  /*a8cb0*/  @P0 STG.E.U8 desc[UR44][R4.64], R2 ;  /* 0x0000000204000986 */ /* 0x0003e2000c10112c */
[----:B------:R-:W-:-:S03]  /*a8cc0*/  ISETP.LT.AND P0, PT, R12, UR4, !P1 ;  /* 0x000000040c007c0c */ /* 0x000fc6000cf01270 */
[----:B------:R-:W-:Y:S01]  /*a8cd0*/  @P3 STG.E.U8 desc[UR44][R8.64], R6 ;  /* 0x0000000608003986 */ /* 0x000fe2000c10112c */
[----:B------:R-:W-:-:S03]  /*a8ce0*/  ULDC UR4, c[0x0][0x228] ;  /* 0x00008a0000047ab9 */ /* 0x000fc60000000800 */
[----:B------:R2:W-:Y:S01]  /*a8cf0*/  @P6 STG.E.U8 desc[UR44][R10.64], R3 ;  /* 0x000000030a006986 */ /* 0x0005e2000c10112c */
[C---:B------:R-:W-:Y:S02]  /*a8d00*/  ISETP.LT.AND P6, PT, R29.reuse, UR4, !P1 ;  /* 0x000000041d007c0c */ /* 0x040fe4000cfc1270 */
[C---:B------:R-:W-:Y:S02]  /*a8d10*/  ISETP.LT.AND P1, PT, R28.reuse, UR5, !P1 ;  /* 0x000000051c007c0c */ /* 0x040fe4000cf21270 */
[----:B------:R-:W-:Y:S02]  /*a8d20*/  ISETP.LT.AND P3, PT, R29, UR6, !P4 ;  /* 0x000000061d007c0c */ /* 0x000fe4000e761270 */
[----:B------:R-:W-:Y:S02]  /*a8d30*/  ISETP.LT.AND P4, PT, R28, UR6, !P4 ;  /* 0x000000061c007c0c */ /* 0x000fe4000e781270 */
[C---:B------:R-:W-:Y:S02]  /*a8d40*/  PRMT R0, R13.reuse, 0x7771, RZ ;  /* 0x000077710d007816 */ /* 0x040fe400000000ff */
[----:B-1----:R-:W-:-:S02]  /*a8d50*/  PRMT R2, R13, 0x7772, RZ ;  /* 0x000077720d027816 */ /* 0x002fc400000000ff */
[----:B------:R-:W-:Y:S02]  /*a8d60*/  PRMT R4, R13, 0x7773, RZ ;  /* 0x000077730d047816 */ /* 0x000fe400000000ff */
[C---:B------:R-:W-:Y:S02]  /*a8d70*/  PRMT R5, R7.reuse, 0x7771, RZ ;  /* 0x0000777107057816 */ /* 0x040fe400000000ff */
[C---:B--2---:R-:W-:Y:S02]  /*a8d80*/  PRMT R3, R7.reuse, 0x7770, RZ ;  /* 0x0000777007037816 */ /* 0x044fe400000000ff */
[C---:B------:R-:W-:Y:S01]  /*a8d90*/  PRMT R9, R7.reuse, 0x7772, RZ ;  /* 0x0000777207097816 */ /* 0x040fe200000000ff */
[----:B----4-:R0:W-:Y:S04]  /*a8da0*/  @P0 STG.E.U8 desc[UR44][R26.64], R0 ;  /* 0x000000001a000986 */ /* 0x0101e8000c10112c */
[----:B------:R0:W-:Y:S01]  /*a8db0*/  @P6 STG.E.U8 desc[UR44][R24.64], R2 ;  /* 0x0000000218006986 */ /* 0x0001e2000c10112c */
[----:B------:R-:W-:-:S03]  /*a8dc0*/  PRMT R7, R7, 0x7773, RZ ;  /* 0x0000777307077816 */ /* 0x000fc600000000ff */
[----:B------:R0:W-:Y:S04]  /*a8dd0*/  @P1 STG.E.U8 desc[UR44][R22.64], R4 ;  /* 0x0000000416001986 */ /* 0x0001e8000c10112c */
[----:B------:R0:W-:Y:S04]  /*a8de0*/  @P5 STG.E.U8 desc[UR44][R14.64], R3 ;  /* 0x000000030e005986 */ /* 0x0001e8000c10112c */
[----:B---3--:R0:W-:Y:S04]  /*a8df0*/  @P2 STG.E.U8 desc[UR44][R20.64], R5 ;  /* 0x0000000514002986 */ /* 0x0081e8000c10112c */
[----:B------:R0:W-:Y:S01]  /*a8e00*/  @P3 STG.E.U8 desc[UR44][R18.64], R9 ;  /* 0x0000000912003986 */ /* 0x0001e2000c10112c */
[----:B------:R-:W-:Y:S05]  /*a8e10*/  @!P4 EXIT ;  /* 0x000000000000c94d */ /* 0x000fea0003800000 */
[----:B-----5:R-:W-:Y:S01]  /*a8e20*/  STG.E.U8 desc[UR44][R16.64], R7 ;  /* 0x0000000710007986 */ /* 0x020fe2000c10112c */
[----:B------:R-:W-:Y:S05]  /*a8e30*/  EXIT ;  /* 0x000000000000794d */ /* 0x000fea0003800000 */
.L_x_2:
[----:B------:R-:W-:-:S00]  /*a8e40*/  BRA `(.L_x_2) ;  /* 0xfffffffc00fc7947 */ /* 0x000fc0000383ffff */
[----:B------:R-:W-:-:S00]  /*a8e50*/  NOP ;  /* 0x0000000000007918 */ /* 0x000fc00000000000 */
        /* <DEDUP_REMOVED lines=10> */
.L_x_3:


//--------------------- .nv.shared.matmul_kernel  --------------------------
	.section	.nv.shared.matmul_kernel,"aw",@nobits
	.sectionflags	@""
	.align	16
	.zero		1024


//--------------------- .nv.shared.reserved.0     --------------------------
	.section	.nv.shared.reserved.0,"aw",@nobits
	.weak		__nv_reservedSMEM_offset_0_alias
	.size		__nv_reservedSMEM_offset_0_alias, 0, 0
	.other		__nv_reservedSMEM_offset_0_alias,@"STO_CUDA_RESERVED_SHARED STV_DEFAULT"
__nv_reservedSMEM_offset_0_alias:
	.zero		0


//--------------------- .nv.constant0.matmul_kernel --------------------------
	.section	.nv.constant0.matmul_kernel,"a",@progbits
	.sectionflags	@""
	.align	4
.nv.constant0.matmul_kernel:
	.zero		608


//--------------------- SYMBOLS --------------------------

	.type		.nv.reservedSmem.offset0,@object
	.size		.nv.reservedSmem.offset0,0x4
